	.target	sm_80

	.elftype	@"ET_EXEC"


//--------------------- .note.nv.tkinfo           --------------------------
	.section	.note.nv.tkinfo,"",@"SHT_NOTE"
	.sectionflags	@"SHF_NOTE_NV_TKINFO"
	.tkinfo
        /*0018*/ 	.word	0x00000002
        /*0030*/ 	.string	""
        /*0030*/ 	.string	"ptxas"
        /*0030*/ 	.string	"Cuda compilation tools, release 13.0, V13.0.88"
        /*0030*/ 	.string	"Build cuda_13.0.r13.0/compiler.36424714_0"
        /*0030*/ 	.string	"-arch sm_80 -m 64 "



//--------------------- .note.nv.cuinfo           --------------------------
	.section	.note.nv.cuinfo,"",@"SHT_NOTE"
	.sectionflags	@"SHF_NOTE_NV_CUINFO"
        /*0018*/ 	.short	0x0002
        /*001a*/ 	.short	0x0050
        /*001c*/ 	.short	0x0082
	.zero		2


//--------------------- .nv.info                  --------------------------
	.section	.nv.info,"",@"SHT_CUDA_INFO"
	.align	4


	//----- nvinfo : EIATTR_REGCOUNT
	.align		4
        /*0000*/ 	.byte	0x04, 0x2f
        /*0002*/ 	.short	(.L_12 - .L_11)
	.align		4
.L_11:
        /*0004*/ 	.word	index@(_ZN5flash25flash_bwd_dot_do_o_kernelILb1E23Flash_bwd_kernel_traitsILi32ELi128ELi128ELi8ELi4ELi4ELi4ELb0ELb0EN7cutlass6half_tE19Flash_kernel_traitsILi32ELi128ELi128ELi8ES3_EEEEvNS_16Flash_bwd_paramsE)
        /*0008*/ 	.word	0x00000022


	//----- nvinfo : EIATTR_FRAME_SIZE
	.align		4
.L_12:
        /*000c*/ 	.byte	0x04, 0x11
        /*000e*/ 	.short	(.L_14 - .L_13)
	.align		4
.L_13:
        /*0010*/ 	.word	index@(_ZN5flash25flash_bwd_dot_do_o_kernelILb1E23Flash_bwd_kernel_traitsILi32ELi128ELi128ELi8ELi4ELi4ELi4ELb0ELb0EN7cutlass6half_tE19Flash_kernel_traitsILi32ELi128ELi128ELi8ES3_EEEEvNS_16Flash_bwd_paramsE)
        /*0014*/ 	.word	0x00000000


	//----- nvinfo : EIATTR_REGCOUNT
	.align		4
.L_14:
        /*0018*/ 	.byte	0x04, 0x2f
        /*001a*/ 	.short	(.L_16 - .L_15)
	.align		4
.L_15:
        /*001c*/ 	.word	index@(_ZN5flash25flash_bwd_dot_do_o_kernelILb0E23Flash_bwd_kernel_traitsILi32ELi128ELi128ELi8ELi4ELi4ELi4ELb0ELb0EN7cutlass6half_tE19Flash_kernel_traitsILi32ELi128ELi128ELi8ES3_EEEEvNS_16Flash_bwd_paramsE)
        /*0020*/ 	.word	0x00000020


	//----- nvinfo : EIATTR_FRAME_SIZE
	.align		4
.L_16:
        /*0024*/ 	.byte	0x04, 0x11
        /*0026*/ 	.short	(.L_18 - .L_17)
	.align		4
.L_17:
        /*0028*/ 	.word	index@(_ZN5flash25flash_bwd_dot_do_o_kernelILb0E23Flash_bwd_kernel_traitsILi32ELi128ELi128ELi8ELi4ELi4ELi4ELb0ELb0EN7cutlass6half_tE19Flash_kernel_traitsILi32ELi128ELi128ELi8ES3_EEEEvNS_16Flash_bwd_paramsE)
        /*002c*/ 	.word	0x00000000


	//----- nvinfo : EIATTR_REGCOUNT
	.align		4
.L_18:
        /*0030*/ 	.byte	0x04, 0x2f
        /*0032*/ 	.short	(.L_20 - .L_19)
	.align		4
.L_19:
        /*0034*/ 	.word	index@(_ZN5flash44flash_bwd_dq_dk_dv_loop_seqk_parallel_kernelI23Flash_bwd_kernel_traitsILi32ELi128ELi128ELi8ELi4ELi4ELi4ELb0ELb0EN7cutlass6half_tE19Flash_kernel_traitsILi32ELi128ELi128ELi8ES3_EELb0ELb1ELb0ELb1ELb0ELb0ELb1EEEvNS_16Flash_bwd_paramsE)
        /*0038*/ 	.word	0x000000ff


	//----- nvinfo : EIATTR_FRAME_SIZE
	.align		4
.L_20:
        /*003c*/ 	.byte	0x04, 0x11
        /*003e*/ 	.short	(.L_22 - .L_21)
	.align		4
.L_21:
        /*0040*/ 	.word	index@(_ZN5flash44flash_bwd_dq_dk_dv_loop_seqk_parallel_kernelI23Flash_bwd_kernel_traitsILi32ELi128ELi128ELi8ELi4ELi4ELi4ELb0ELb0EN7cutlass6half_tE19Flash_kernel_traitsILi32ELi128ELi128ELi8ES3_EELb0ELb1ELb0ELb1ELb0ELb0ELb1EEEvNS_16Flash_bwd_paramsE)
        /*0044*/ 	.word	0x00000150


	//----- nvinfo : EIATTR_REGCOUNT
	.align		4
.L_22:
        /*0048*/ 	.byte	0x04, 0x2f
        /*004a*/ 	.short	(.L_24 - .L_23)
	.align		4
.L_23:
        /*004c*/ 	.word	index@(_ZN5flash44flash_bwd_dq_dk_dv_loop_seqk_parallel_kernelI23Flash_bwd_kernel_traitsILi32ELi128ELi128ELi8ELi4ELi4ELi4ELb0ELb0EN7cutlass6half_tE19Flash_kernel_traitsILi32ELi128ELi128ELi8ES3_EELb1ELb1ELb0ELb1ELb0ELb0ELb0EEEvNS_16Flash_bwd_paramsE)
        /*0050*/ 	.word	0x000000ff


	//----- nvinfo : EIATTR_FRAME_SIZE
	.align		4
.L_24:
        /*0054*/ 	.byte	0x04, 0x11
        /*0056*/ 	.short	(.L_26 - .L_25)
	.align		4
.L_25:
        /*0058*/ 	.word	index@(_ZN5flash44flash_bwd_dq_dk_dv_loop_seqk_parallel_kernelI23Flash_bwd_kernel_traitsILi32ELi128ELi128ELi8ELi4ELi4ELi4ELb0ELb0EN7cutlass6half_tE19Flash_kernel_traitsILi32ELi128ELi128ELi8ES3_EELb1ELb1ELb0ELb1ELb0ELb0ELb0EEEvNS_16Flash_bwd_paramsE)
        /*005c*/ 	.word	0x00000030


	//----- nvinfo : EIATTR_REGCOUNT
	.align		4
.L_26:
        /*0060*/ 	.byte	0x04, 0x2f
        /*0062*/ 	.short	(.L_28 - .L_27)
	.align		4
.L_27:
        /*0064*/ 	.word	index@(_ZN5flash44flash_bwd_dq_dk_dv_loop_seqk_parallel_kernelI23Flash_bwd_kernel_traitsILi32ELi128ELi128ELi8ELi4ELi4ELi4ELb0ELb0EN7cutlass6half_tE19Flash_kernel_traitsILi32ELi128ELi128ELi8ES3_EELb0ELb1ELb0ELb0ELb0ELb1ELb1EEEvNS_16Flash_bwd_paramsE)
        /*0068*/ 	.word	0x000000ff


	//----- nvinfo : EIATTR_FRAME_SIZE
	.align		4
.L_28:
        /*006c*/ 	.byte	0x04, 0x11
        /*006e*/ 	.short	(.L_30 - .L_29)
	.align		4
.L_29:
        /*0070*/ 	.word	index@(_ZN5flash44flash_bwd_dq_dk_dv_loop_seqk_parallel_kernelI23Flash_bwd_kernel_traitsILi32ELi128ELi128ELi8ELi4ELi4ELi4ELb0ELb0EN7cutlass6half_tE19Flash_kernel_traitsILi32ELi128ELi128ELi8ES3_EELb0ELb1ELb0ELb0ELb0ELb1ELb1EEEvNS_16Flash_bwd_paramsE)
        /*0074*/ 	.word	0x000000c0


	//----- nvinfo : EIATTR_REGCOUNT
	.align		4
.L_30:
        /*0078*/ 	.byte	0x04, 0x2f
        /*007a*/ 	.short	(.L_32 - .L_31)
	.align		4
.L_31:
        /*007c*/ 	.word	index@(_ZN5flash44flash_bwd_dq_dk_dv_loop_seqk_parallel_kernelI23Flash_bwd_kernel_traitsILi32ELi128ELi128ELi8ELi4ELi4ELi4ELb0ELb0EN7cutlass6half_tE19Flash_kernel_traitsILi32ELi128ELi128ELi8ES3_EELb1ELb1ELb0ELb0ELb0ELb1ELb0EEEvNS_16Flash_bwd_paramsE)
        /*0080*/ 	.word	0x000000ff


	//----- nvinfo : EIATTR_FRAME_SIZE
	.align		4
.L_32:
        /*0084*/ 	.byte	0x04, 0x11
        /*0086*/ 	.short	(.L_34 - .L_33)
	.align		4
.L_33:
        /*0088*/ 	.word	index@(_ZN5flash44flash_bwd_dq_dk_dv_loop_seqk_parallel_kernelI23Flash_bwd_kernel_traitsILi32ELi128ELi128ELi8ELi4ELi4ELi4ELb0ELb0EN7cutlass6half_tE19Flash_kernel_traitsILi32ELi128ELi128ELi8ES3_EELb1ELb1ELb0ELb0ELb0ELb1ELb0EEEvNS_16Flash_bwd_paramsE)
        /*008c*/ 	.word	0x00000000


	//----- nvinfo : EIATTR_REGCOUNT
	.align		4
.L_34:
        /*0090*/ 	.byte	0x04, 0x2f
        /*0092*/ 	.short	(.L_36 - .L_35)
	.align		4
.L_35:
        /*0094*/ 	.word	index@(_ZN5flash44flash_bwd_dq_dk_dv_loop_seqk_parallel_kernelI23Flash_bwd_kernel_traitsILi32ELi128ELi128ELi8ELi4ELi4ELi4ELb0ELb0EN7cutlass6half_tE19Flash_kernel_traitsILi32ELi128ELi128ELi8ES3_EELb0ELb1ELb0ELb0ELb1ELb1ELb1EEEvNS_16Flash_bwd_paramsE)
        /*0098*/ 	.word	0x000000ff


	//----- nvinfo : EIATTR_FRAME_SIZE
	.align		4
.L_36:
        /*009c*/ 	.byte	0x04, 0x11
        /*009e*/ 	.short	(.L_38 - .L_37)
	.align		4
.L_37:
        /*00a0*/ 	.word	index@(_ZN5flash44flash_bwd_dq_dk_dv_loop_seqk_parallel_kernelI23Flash_bwd_kernel_traitsILi32ELi128ELi128ELi8ELi4ELi4ELi4ELb0ELb0EN7cutlass6half_tE19Flash_kernel_traitsILi32ELi128ELi128ELi8ES3_EELb0ELb1ELb0ELb0ELb1ELb1ELb1EEEvNS_16Flash_bwd_paramsE)
        /*00a4*/ 	.word	0x00000090


	//----- nvinfo : EIATTR_REGCOUNT
	.align		4
.L_38:
        /*00a8*/ 	.byte	0x04, 0x2f
        /*00aa*/ 	.short	(.L_40 - .L_39)
	.align		4
.L_39:
        /*00ac*/ 	.word	index@(_ZN5flash44flash_bwd_dq_dk_dv_loop_seqk_parallel_kernelI23Flash_bwd_kernel_traitsILi32ELi128ELi128ELi8ELi4ELi4ELi4ELb0ELb0EN7cutlass6half_tE19Flash_kernel_traitsILi32ELi128ELi128ELi8ES3_EELb1ELb1ELb0ELb0ELb1ELb1ELb0EEEvNS_16Flash_bwd_paramsE)
        /*00b0*/ 	.word	0x000000fc


	//----- nvinfo : EIATTR_FRAME_SIZE
	.align		4
.L_40:
        /*00b4*/ 	.byte	0x04, 0x11
        /*00b6*/ 	.short	(.L_42 - .L_41)
	.align		4
.L_41:
        /*00b8*/ 	.word	index@(_ZN5flash44flash_bwd_dq_dk_dv_loop_seqk_parallel_kernelI23Flash_bwd_kernel_traitsILi32ELi128ELi128ELi8ELi4ELi4ELi4ELb0ELb0EN7cutlass6half_tE19Flash_kernel_traitsILi32ELi128ELi128ELi8ES3_EELb1ELb1ELb0ELb0ELb1ELb1ELb0EEEvNS_16Flash_bwd_paramsE)
        /*00bc*/ 	.word	0x00000000


	//----- nvinfo : EIATTR_REGCOUNT
	.align		4
.L_42:
        /*00c0*/ 	.byte	0x04, 0x2f
        /*00c2*/ 	.short	(.L_44 - .L_43)
	.align		4
.L_43:
        /*00c4*/ 	.word	index@(_ZN5flash44flash_bwd_dq_dk_dv_loop_seqk_parallel_kernelI23Flash_bwd_kernel_traitsILi32ELi128ELi128ELi8ELi4ELi4ELi4ELb0ELb0EN7cutlass6half_tE19Flash_kernel_traitsILi32ELi128ELi128ELi8ES3_EELb0ELb1ELb0ELb0ELb0ELb0ELb1EEEvNS_16Flash_bwd_paramsE)
        /*00c8*/ 	.word	0x000000ff


	//----- nvinfo : EIATTR_FRAME_SIZE
	.align		4
.L_44:
        /*00cc*/ 	.byte	0x04, 0x11
        /*00ce*/ 	.short	(.L_46 - .L_45)
	.align		4
.L_45:
        /*00d0*/ 	.word	index@(_ZN5flash44flash_bwd_dq_dk_dv_loop_seqk_parallel_kernelI23Flash_bwd_kernel_traitsILi32ELi128ELi128ELi8ELi4ELi4ELi4ELb0ELb0EN7cutlass6half_tE19Flash_kernel_traitsILi32ELi128ELi128ELi8ES3_EELb0ELb1ELb0ELb0ELb0ELb0ELb1EEEvNS_16Flash_bwd_paramsE)
        /*00d4*/ 	.word	0x000000d0


	//----- nvinfo : EIATTR_REGCOUNT
	.align		4
.L_46:
        /*00d8*/ 	.byte	0x04, 0x2f
        /*00da*/ 	.short	(.L_48 - .L_47)
	.align		4
.L_47:
        /*00dc*/ 	.word	index@(_ZN5flash44flash_bwd_dq_dk_dv_loop_seqk_parallel_kernelI23Flash_bwd_kernel_traitsILi32ELi128ELi128ELi8ELi4ELi4ELi4ELb0ELb0EN7cutlass6half_tE19Flash_kernel_traitsILi32ELi128ELi128ELi8ES3_EELb1ELb1ELb0ELb0ELb0ELb0ELb0EEEvNS_16Flash_bwd_paramsE)
        /*00e0*/ 	.word	0x000000ff


	//----- nvinfo : EIATTR_FRAME_SIZE
	.align		4
.L_48:
        /*00e4*/ 	.byte	0x04, 0x11
        /*00e6*/ 	.short	(.L_50 - .L_49)
	.align		4
.L_49:
        /*00e8*/ 	.word	index@(_ZN5flash44flash_bwd_dq_dk_dv_loop_seqk_parallel_kernelI23Flash_bwd_kernel_traitsILi32ELi128ELi128ELi8ELi4ELi4ELi4ELb0ELb0EN7cutlass6half_tE19Flash_kernel_traitsILi32ELi128ELi128ELi8ES3_EELb1ELb1ELb0ELb0ELb0ELb0ELb0EEEvNS_16Flash_bwd_paramsE)
        /*00ec*/ 	.word	0x00000000


	//----- nvinfo : EIATTR_REGCOUNT
	.align		4
.L_50:
        /*00f0*/ 	.byte	0x04, 0x2f
        /*00f2*/ 	.short	(.L_52 - .L_51)
	.align		4
.L_51:
        /*00f4*/ 	.word	index@(_ZN5flash27flash_bwd_convert_dq_kernelI23Flash_bwd_kernel_traitsILi32ELi128ELi128ELi8ELi4ELi4ELi4ELb0ELb0EN7cutlass6half_tE19Flash_kernel_traitsILi32ELi128ELi128ELi8ES3_EEEEvNS_16Flash_bwd_paramsEi)
        /*00f8*/ 	.word	0x00000030


	//----- nvinfo : EIATTR_FRAME_SIZE
	.align		4
.L_52:
        /*00fc*/ 	.byte	0x04, 0x11
        /*00fe*/ 	.short	(.L_54 - .L_53)
	.align		4
.L_53:
        /*0100*/ 	.word	index@(_ZN5flash27flash_bwd_convert_dq_kernelI23Flash_bwd_kernel_traitsILi32ELi128ELi128ELi8ELi4ELi4ELi4ELb0ELb0EN7cutlass6half_tE19Flash_kernel_traitsILi32ELi128ELi128ELi8ES3_EEEEvNS_16Flash_bwd_paramsEi)
        /*0104*/ 	.word	0x00000000


	//----- nvinfo : EIATTR_REGCOUNT
	.align		4
.L_54:
        /*0108*/ 	.byte	0x04, 0x2f
        /*010a*/ 	.short	(.L_56 - .L_55)
	.align		4
.L_55:
        /*010c*/ 	.word	index@(_ZN5flash25flash_bwd_dot_do_o_kernelILb1E23Flash_bwd_kernel_traitsILi32ELi128ELi128ELi8ELi4ELi4ELi4ELb1ELb0EN7cutlass6half_tE19Flash_kernel_traitsILi32ELi128ELi128ELi8ES3_EEEEvNS_16Flash_bwd_paramsE)
        /*0110*/ 	.word	0x00000022


	//----- nvinfo : EIATTR_FRAME_SIZE
	.align		4
.L_56:
        /*0114*/ 	.byte	0x04, 0x11
        /*0116*/ 	.short	(.L_58 - .L_57)
	.align		4
.L_57:
        /*0118*/ 	.word	index@(_ZN5flash25flash_bwd_dot_do_o_kernelILb1E23Flash_bwd_kernel_traitsILi32ELi128ELi128ELi8ELi4ELi4ELi4ELb1ELb0EN7cutlass6half_tE19Flash_kernel_traitsILi32ELi128ELi128ELi8ES3_EEEEvNS_16Flash_bwd_paramsE)
        /*011c*/ 	.word	0x00000000


	//----- nvinfo : EIATTR_REGCOUNT
	.align		4
.L_58:
        /*0120*/ 	.byte	0x04, 0x2f
        /*0122*/ 	.short	(.L_60 - .L_59)
	.align		4
.L_59:
        /*0124*/ 	.word	index@(_ZN5flash25flash_bwd_dot_do_o_kernelILb0E23Flash_bwd_kernel_traitsILi32ELi128ELi128ELi8ELi4ELi4ELi4ELb1ELb0EN7cutlass6half_tE19Flash_kernel_traitsILi32ELi128ELi128ELi8ES3_EEEEvNS_16Flash_bwd_paramsE)
        /*0128*/ 	.word	0x00000020


	//----- nvinfo : EIATTR_FRAME_SIZE
	.align		4
.L_60:
        /*012c*/ 	.byte	0x04, 0x11
        /*012e*/ 	.short	(.L_62 - .L_61)
	.align		4
.L_61:
        /*0130*/ 	.word	index@(_ZN5flash25flash_bwd_dot_do_o_kernelILb0E23Flash_bwd_kernel_traitsILi32ELi128ELi128ELi8ELi4ELi4ELi4ELb1ELb0EN7cutlass6half_tE19Flash_kernel_traitsILi32ELi128ELi128ELi8ES3_EEEEvNS_16Flash_bwd_paramsE)
        /*0134*/ 	.word	0x00000000


	//----- nvinfo : EIATTR_REGCOUNT
	.align		4
.L_62:
        /*0138*/ 	.byte	0x04, 0x2f
        /*013a*/ 	.short	(.L_64 - .L_63)
	.align		4
.L_63:
        /*013c*/ 	.word	index@(_ZN5flash44flash_bwd_dq_dk_dv_loop_seqk_parallel_kernelI23Flash_bwd_kernel_traitsILi32ELi128ELi128ELi8ELi4ELi4ELi4ELb1ELb0EN7cutlass6half_tE19Flash_kernel_traitsILi32ELi128ELi128ELi8ES3_EELb0ELb1ELb0ELb1ELb0ELb0ELb1EEEvNS_16Flash_bwd_paramsE)
        /*0140*/ 	.word	0x000000ff


	//----- nvinfo : EIATTR_FRAME_SIZE
	.align		4
.L_64:
        /*0144*/ 	.byte	0x04, 0x11
        /*0146*/ 	.short	(.L_66 - .L_65)
	.align		4
.L_65:
        /*0148*/ 	.word	index@(_ZN5flash44flash_bwd_dq_dk_dv_loop_seqk_parallel_kernelI23Flash_bwd_kernel_traitsILi32ELi128ELi128ELi8ELi4ELi4ELi4ELb1ELb0EN7cutlass6half_tE19Flash_kernel_traitsILi32ELi128ELi128ELi8ES3_EELb0ELb1ELb0ELb1ELb0ELb0ELb1EEEvNS_16Flash_bwd_paramsE)
        /*014c*/ 	.word	0x00000140


	//----- nvinfo : EIATTR_REGCOUNT
	.align		4
.L_66:
        /*0150*/ 	.byte	0x04, 0x2f
        /*0152*/ 	.short	(.L_68 - .L_67)
	.align		4
.L_67:
        /*0154*/ 	.word	index@(_ZN5flash44flash_bwd_dq_dk_dv_loop_seqk_parallel_kernelI23Flash_bwd_kernel_traitsILi32ELi128ELi128ELi8ELi4ELi4ELi4ELb1ELb0EN7cutlass6half_tE19Flash_kernel_traitsILi32ELi128ELi128ELi8ES3_EELb1ELb1ELb0ELb1ELb0ELb0ELb0EEEvNS_16Flash_bwd_paramsE)
        /*0158*/ 	.word	0x000000ff


	//----- nvinfo : EIATTR_FRAME_SIZE
	.align		4
.L_68:
        /*015c*/ 	.byte	0x04, 0x11
        /*015e*/ 	.short	(.L_70 - .L_69)
	.align		4
.L_69:
        /*0160*/ 	.word	index@(_ZN5flash44flash_bwd_dq_dk_dv_loop_seqk_parallel_kernelI23Flash_bwd_kernel_traitsILi32ELi128ELi128ELi8ELi4ELi4ELi4ELb1ELb0EN7cutlass6half_tE19Flash_kernel_traitsILi32ELi128ELi128ELi8ES3_EELb1ELb1ELb0ELb1ELb0ELb0ELb0EEEvNS_16Flash_bwd_paramsE)
        /*0164*/ 	.word	0x000000a8


	//----- nvinfo : EIATTR_REGCOUNT
	.align		4
.L_70:
        /*0168*/ 	.byte	0x04, 0x2f
        /*016a*/ 	.short	(.L_72 - .L_71)
	.align		4
.L_71:
        /*016c*/ 	.word	index@(_ZN5flash44flash_bwd_dq_dk_dv_loop_seqk_parallel_kernelI23Flash_bwd_kernel_traitsILi32ELi128ELi128ELi8ELi4ELi4ELi4ELb1ELb0EN7cutlass6half_tE19Flash_kernel_traitsILi32ELi128ELi128ELi8ES3_EELb0ELb1ELb0ELb0ELb0ELb1ELb1EEEvNS_16Flash_bwd_paramsE)
        /*0170*/ 	.word	0x000000ff


	//----- nvinfo : EIATTR_FRAME_SIZE
	.align		4
.L_72:
        /*0174*/ 	.byte	0x04, 0x11
        /*0176*/ 	.short	(.L_74 - .L_73)
	.align		4
.L_73:
        /*0178*/ 	.word	index@(_ZN5flash44flash_bwd_dq_dk_dv_loop_seqk_parallel_kernelI23Flash_bwd_kernel_traitsILi32ELi128ELi128ELi8ELi4ELi4ELi4ELb1ELb0EN7cutlass6half_tE19Flash_kernel_traitsILi32ELi128ELi128ELi8ES3_EELb0ELb1ELb0ELb0ELb0ELb1ELb1EEEvNS_16Flash_bwd_paramsE)
        /*017c*/ 	.word	0x00000128


	//----- nvinfo : EIATTR_REGCOUNT
	.align		4
.L_74:
        /*0180*/ 	.byte	0x04, 0x2f
        /*0182*/ 	.short	(.L_76 - .L_75)
	.align		4
.L_75:
        /*0184*/ 	.word	index@(_ZN5flash44flash_bwd_dq_dk_dv_loop_seqk_parallel_kernelI23Flash_bwd_kernel_traitsILi32ELi128ELi128ELi8ELi4ELi4ELi4ELb1ELb0EN7cutlass6half_tE19Flash_kernel_traitsILi32ELi128ELi128ELi8ES3_EELb1ELb1ELb0ELb0ELb0ELb1ELb0EEEvNS_16Flash_bwd_paramsE)
        /*0188*/ 	.word	0x000000ff


	//----- nvinfo : EIATTR_FRAME_SIZE
	.align		4
.L_76:
        /*018c*/ 	.byte	0x04, 0x11
        /*018e*/ 	.short	(.L_78 - .L_77)
	.align		4
.L_77:
        /*0190*/ 	.word	index@(_ZN5flash44flash_bwd_dq_dk_dv_loop_seqk_parallel_kernelI23Flash_bwd_kernel_traitsILi32ELi128ELi128ELi8ELi4ELi4ELi4ELb1ELb0EN7cutlass6half_tE19Flash_kernel_traitsILi32ELi128ELi128ELi8ES3_EELb1ELb1ELb0ELb0ELb0ELb1ELb0EEEvNS_16Flash_bwd_paramsE)
        /*0194*/ 	.word	0x00000038


	//----- nvinfo : EIATTR_REGCOUNT
	.align		4
.L_78:
        /*0198*/ 	.byte	0x04, 0x2f
        /*019a*/ 	.short	(.L_80 - .L_79)
	.align		4
.L_79:
        /*019c*/ 	.word	index@(_ZN5flash44flash_bwd_dq_dk_dv_loop_seqk_parallel_kernelI23Flash_bwd_kernel_traitsILi32ELi128ELi128ELi8ELi4ELi4ELi4ELb1ELb0EN7cutlass6half_tE19Flash_kernel_traitsILi32ELi128ELi128ELi8ES3_EELb0ELb1ELb0ELb0ELb1ELb1ELb1EEEvNS_16Flash_bwd_paramsE)
        /*01a0*/ 	.word	0x000000ff


	//----- nvinfo : EIATTR_FRAME_SIZE
	.align		4
.L_80:
        /*01a4*/ 	.byte	0x04, 0x11
        /*01a6*/ 	.short	(.L_82 - .L_81)
	.align		4
.L_81:
        /*01a8*/ 	.word	index@(_ZN5flash44flash_bwd_dq_dk_dv_loop_seqk_parallel_kernelI23Flash_bwd_kernel_traitsILi32ELi128ELi128ELi8ELi4ELi4ELi4ELb1ELb0EN7cutlass6half_tE19Flash_kernel_traitsILi32ELi128ELi128ELi8ES3_EELb0ELb1ELb0ELb0ELb1ELb1ELb1EEEvNS_16Flash_bwd_paramsE)
        /*01ac*/ 	.word	0x000000f8


	//----- nvinfo : EIATTR_REGCOUNT
	.align		4
.L_82:
        /*01b0*/ 	.byte	0x04, 0x2f
        /*01b2*/ 	.short	(.L_84 - .L_83)
	.align		4
.L_83:
        /*01b4*/ 	.word	index@(_ZN5flash44flash_bwd_dq_dk_dv_loop_seqk_parallel_kernelI23Flash_bwd_kernel_traitsILi32ELi128ELi128ELi8ELi4ELi4ELi4ELb1ELb0EN7cutlass6half_tE19Flash_kernel_traitsILi32ELi128ELi128ELi8ES3_EELb1ELb1ELb0ELb0ELb1ELb1ELb0EEEvNS_16Flash_bwd_paramsE)
        /*01b8*/ 	.word	0x000000ff


	//----- nvinfo : EIATTR_FRAME_SIZE
	.align		4
.L_84:
        /*01bc*/ 	.byte	0x04, 0x11
        /*01be*/ 	.short	(.L_86 - .L_85)
	.align		4
.L_85:
        /*01c0*/ 	.word	index@(_ZN5flash44flash_bwd_dq_dk_dv_loop_seqk_parallel_kernelI23Flash_bwd_kernel_traitsILi32ELi128ELi128ELi8ELi4ELi4ELi4ELb1ELb0EN7cutlass6half_tE19Flash_kernel_traitsILi32ELi128ELi128ELi8ES3_EELb1ELb1ELb0ELb0ELb1ELb1ELb0EEEvNS_16Flash_bwd_paramsE)
        /*01c4*/ 	.word	0x00000000


	//----- nvinfo : EIATTR_REGCOUNT
	.align		4
.L_86:
        /*01c8*/ 	.byte	0x04, 0x2f
        /*01ca*/ 	.short	(.L_88 - .L_87)
	.align		4
.L_87:
        /*01cc*/ 	.word	index@(_ZN5flash44flash_bwd_dq_dk_dv_loop_seqk_parallel_kernelI23Flash_bwd_kernel_traitsILi32ELi128ELi128ELi8ELi4ELi4ELi4ELb1ELb0EN7cutlass6half_tE19Flash_kernel_traitsILi32ELi128ELi128ELi8ES3_EELb0ELb1ELb0ELb0ELb0ELb0ELb1EEEvNS_16Flash_bwd_paramsE)
        /*01d0*/ 	.word	0x000000ff


	//----- nvinfo : EIATTR_FRAME_SIZE
	.align		4
.L_88:
        /*01d4*/ 	.byte	0x04, 0x11
        /*01d6*/ 	.short	(.L_90 - .L_89)
	.align		4
.L_89:
        /*01d8*/ 	.word	index@(_ZN5flash44flash_bwd_dq_dk_dv_loop_seqk_parallel_kernelI23Flash_bwd_kernel_traitsILi32ELi128ELi128ELi8ELi4ELi4ELi4ELb1ELb0EN7cutlass6half_tE19Flash_kernel_traitsILi32ELi128ELi128ELi8ES3_EELb0ELb1ELb0ELb0ELb0ELb0ELb1EEEvNS_16Flash_bwd_paramsE)
        /*01dc*/ 	.word	0x00000138


	//----- nvinfo : EIATTR_REGCOUNT
	.align		4
.L_90:
        /*01e0*/ 	.byte	0x04, 0x2f
        /*01e2*/ 	.short	(.L_92 - .L_91)
	.align		4
.L_91:
        /*01e4*/ 	.word	index@(_ZN5flash44flash_bwd_dq_dk_dv_loop_seqk_parallel_kernelI23Flash_bwd_kernel_traitsILi32ELi128ELi128ELi8ELi4ELi4ELi4ELb1ELb0EN7cutlass6half_tE19Flash_kernel_traitsILi32ELi128ELi128ELi8ES3_EELb1ELb1ELb0ELb0ELb0ELb0ELb0EEEvNS_16Flash_bwd_paramsE)
        /*01e8*/ 	.word	0x000000ff


	//----- nvinfo : EIATTR_FRAME_SIZE
	.align		4
.L_92:
        /*01ec*/ 	.byte	0x04, 0x11
        /*01ee*/ 	.short	(.L_94 - .L_93)
	.align		4
.L_93:
        /*01f0*/ 	.word	index@(_ZN5flash44flash_bwd_dq_dk_dv_loop_seqk_parallel_kernelI23Flash_bwd_kernel_traitsILi32ELi128ELi128ELi8ELi4ELi4ELi4ELb1ELb0EN7cutlass6half_tE19Flash_kernel_traitsILi32ELi128ELi128ELi8ES3_EELb1ELb1ELb0ELb0ELb0ELb0ELb0EEEvNS_16Flash_bwd_paramsE)
        /*01f4*/ 	.word	0x00000040


	//----- nvinfo : EIATTR_REGCOUNT
	.align		4
.L_94:
        /*01f8*/ 	.byte	0x04, 0x2f
        /*01fa*/ 	.short	(.L_96 - .L_95)
	.align		4
.L_95:
        /*01fc*/ 	.word	index@(_ZN5flash27flash_bwd_convert_dq_kernelI23Flash_bwd_kernel_traitsILi32ELi128ELi128ELi8ELi4ELi4ELi4ELb1ELb0EN7cutlass6half_tE19Flash_kernel_traitsILi32ELi128ELi128ELi8ES3_EEEEvNS_16Flash_bwd_paramsEi)
        /*0200*/ 	.word	0x00000030


	//----- nvinfo : EIATTR_FRAME_SIZE
	.align		4
.L_96:
        /*0204*/ 	.byte	0x04, 0x11
        /*0206*/ 	.short	(.L_98 - .L_97)
	.align		4
.L_97:
        /*0208*/ 	.word	index@(_ZN5flash27flash_bwd_convert_dq_kernelI23Flash_bwd_kernel_traitsILi32ELi128ELi128ELi8ELi4ELi4ELi4ELb1ELb0EN7cutlass6half_tE19Flash_kernel_traitsILi32ELi128ELi128ELi8ES3_EEEEvNS_16Flash_bwd_paramsEi)
        /*020c*/ 	.word	0x00000000


	//----- nvinfo : EIATTR_REGCOUNT
	.align		4
.L_98:
        /*0210*/ 	.byte	0x04, 0x2f
        /*0212*/ 	.short	(.L_100 - .L_99)
	.align		4
.L_99:
        /*0214*/ 	.word	index@(_ZN5flash44flash_bwd_dq_dk_dv_loop_seqk_parallel_kernelI23Flash_bwd_kernel_traitsILi32ELi128ELi128ELi8ELi4ELi4ELi4ELb1ELb0EN7cutlass6half_tE19Flash_kernel_traitsILi32ELi128ELi128ELi8ES3_EELb0ELb1ELb0ELb1ELb0ELb0ELb0EEEvNS_16Flash_bwd_paramsE)
        /*0218*/ 	.word	0x000000ff


	//----- nvinfo : EIATTR_FRAME_SIZE
	.align		4
.L_100:
        /*021c*/ 	.byte	0x04, 0x11
        /*021e*/ 	.short	(.L_102 - .L_101)
	.align		4
.L_101:
        /*0220*/ 	.word	index@(_ZN5flash44flash_bwd_dq_dk_dv_loop_seqk_parallel_kernelI23Flash_bwd_kernel_traitsILi32ELi128ELi128ELi8ELi4ELi4ELi4ELb1ELb0EN7cutlass6half_tE19Flash_kernel_traitsILi32ELi128ELi128ELi8ES3_EELb0ELb1ELb0ELb1ELb0ELb0ELb0EEEvNS_16Flash_bwd_paramsE)
        /*0224*/ 	.word	0x00000060


	//----- nvinfo : EIATTR_REGCOUNT
	.align		4
.L_102:
        /*0228*/ 	.byte	0x04, 0x2f
        /*022a*/ 	.short	(.L_104 - .L_103)
	.align		4
.L_103:
        /*022c*/ 	.word	index@(_ZN5flash44flash_bwd_dq_dk_dv_loop_seqk_parallel_kernelI23Flash_bwd_kernel_traitsILi32ELi128ELi128ELi8ELi4ELi4ELi4ELb1ELb0EN7cutlass6half_tE19Flash_kernel_traitsILi32ELi128ELi128ELi8ES3_EELb0ELb1ELb0ELb0ELb0ELb1ELb0EEEvNS_16Flash_bwd_paramsE)
        /*0230*/ 	.word	0x000000ff


	//----- nvinfo : EIATTR_FRAME_SIZE
	.align		4
.L_104:
        /*0234*/ 	.byte	0x04, 0x11
        /*0236*/ 	.short	(.L_106 - .L_105)
	.align		4
.L_105:
        /*0238*/ 	.word	index@(_ZN5flash44flash_bwd_dq_dk_dv_loop_seqk_parallel_kernelI23Flash_bwd_kernel_traitsILi32ELi128ELi128ELi8ELi4ELi4ELi4ELb1ELb0EN7cutlass6half_tE19Flash_kernel_traitsILi32ELi128ELi128ELi8ES3_EELb0ELb1ELb0ELb0ELb0ELb1ELb0EEEvNS_16Flash_bwd_paramsE)
        /*023c*/ 	.word	0x00000040


	//----- nvinfo : EIATTR_REGCOUNT
	.align		4
.L_106:
        /*0240*/ 	.byte	0x04, 0x2f
        /*0242*/ 	.short	(.L_108 - .L_107)
	.align		4
.L_107:
        /*0244*/ 	.word	index@(_ZN5flash44flash_bwd_dq_dk_dv_loop_seqk_parallel_kernelI23Flash_bwd_kernel_traitsILi32ELi128ELi128ELi8ELi4ELi4ELi4ELb1ELb0EN7cutlass6half_tE19Flash_kernel_traitsILi32ELi128ELi128ELi8ES3_EELb0ELb1ELb0ELb0ELb1ELb1ELb0EEEvNS_16Flash_bwd_paramsE)
        /*0248*/ 	.word	0x000000ff


	//----- nvinfo : EIATTR_FRAME_SIZE
	.align		4
.L_108:
        /*024c*/ 	.byte	0x04, 0x11
        /*024e*/ 	.short	(.L_110 - .L_109)
	.align		4
.L_109:
        /*0250*/ 	.word	index@(_ZN5flash44flash_bwd_dq_dk_dv_loop_seqk_parallel_kernelI23Flash_bwd_kernel_traitsILi32ELi128ELi128ELi8ELi4ELi4ELi4ELb1ELb0EN7cutlass6half_tE19Flash_kernel_traitsILi32ELi128ELi128ELi8ES3_EELb0ELb1ELb0ELb0ELb1ELb1ELb0EEEvNS_16Flash_bwd_paramsE)
        /*0254*/ 	.word	0x00000000


	//----- nvinfo : EIATTR_REGCOUNT
	.align		4
.L_110:
        /*0258*/ 	.byte	0x04, 0x2f
        /*025a*/ 	.short	(.L_112 - .L_111)
	.align		4
.L_111:
        /*025c*/ 	.word	index@(_ZN5flash44flash_bwd_dq_dk_dv_loop_seqk_parallel_kernelI23Flash_bwd_kernel_traitsILi32ELi128ELi128ELi8ELi4ELi4ELi4ELb1ELb0EN7cutlass6half_tE19Flash_kernel_traitsILi32ELi128ELi128ELi8ES3_EELb0ELb1ELb0ELb0ELb0ELb0ELb0EEEvNS_16Flash_bwd_paramsE)
        /*0260*/ 	.word	0x000000ff


	//----- nvinfo : EIATTR_FRAME_SIZE
	.align		4
.L_112:
        /*0264*/ 	.byte	0x04, 0x11
        /*0266*/ 	.short	(.L_114 - .L_113)
	.align		4
.L_113:
        /*0268*/ 	.word	index@(_ZN5flash44flash_bwd_dq_dk_dv_loop_seqk_parallel_kernelI23Flash_bwd_kernel_traitsILi32ELi128ELi128ELi8ELi4ELi4ELi4ELb1ELb0EN7cutlass6half_tE19Flash_kernel_traitsILi32ELi128ELi128ELi8ES3_EELb0ELb1ELb0ELb0ELb0ELb0ELb0EEEvNS_16Flash_bwd_paramsE)
        /*026c*/ 	.word	0x00000050


	//----- nvinfo : EIATTR_MIN_STACK_SIZE
	.align		4
.L_114:
        /*0270*/ 	.byte	0x04, 0x12
        /*0272*/ 	.short	(.L_116 - .L_115)
	.align		4
.L_115:
        /*0274*/ 	.word	index@(_ZN5flash44flash_bwd_dq_dk_dv_loop_seqk_parallel_kernelI23Flash_bwd_kernel_traitsILi32ELi128ELi128ELi8ELi4ELi4ELi4ELb1ELb0EN7cutlass6half_tE19Flash_kernel_traitsILi32ELi128ELi128ELi8ES3_EELb0ELb1ELb0ELb0ELb0ELb0ELb0EEEvNS_16Flash_bwd_paramsE)
        /*0278*/ 	.word	0x00000050


	//----- nvinfo : EIATTR_MIN_STACK_SIZE
	.align		4
.L_116:
        /*027c*/ 	.byte	0x04, 0x12
        /*027e*/ 	.short	(.L_118 - .L_117)
	.align		4
.L_117:
        /*0280*/ 	.word	index@(_ZN5flash44flash_bwd_dq_dk_dv_loop_seqk_parallel_kernelI23Flash_bwd_kernel_traitsILi32ELi128ELi128ELi8ELi4ELi4ELi4ELb1ELb0EN7cutlass6half_tE19Flash_kernel_traitsILi32ELi128ELi128ELi8ES3_EELb0ELb1ELb0ELb0ELb1ELb1ELb0EEEvNS_16Flash_bwd_paramsE)
        /*0284*/ 	.word	0x00000000


	//----- nvinfo : EIATTR_MIN_STACK_SIZE
	.align		4
.L_118:
        /*0288*/ 	.byte	0x04, 0x12
        /*028a*/ 	.short	(.L_120 - .L_119)
	.align		4
.L_119:
        /*028c*/ 	.word	index@(_ZN5flash44flash_bwd_dq_dk_dv_loop_seqk_parallel_kernelI23Flash_bwd_kernel_traitsILi32ELi128ELi128ELi8ELi4ELi4ELi4ELb1ELb0EN7cutlass6half_tE19Flash_kernel_traitsILi32ELi128ELi128ELi8ES3_EELb0ELb1ELb0ELb0ELb0ELb1ELb0EEEvNS_16Flash_bwd_paramsE)
        /*0290*/ 	.word	0x00000040


	//----- nvinfo : EIATTR_MIN_STACK_SIZE
	.align		4
.L_120:
        /*0294*/ 	.byte	0x04, 0x12
        /*0296*/ 	.short	(.L_122 - .L_121)
	.align		4
.L_121:
        /*0298*/ 	.word	index@(_ZN5flash44flash_bwd_dq_dk_dv_loop_seqk_parallel_kernelI23Flash_bwd_kernel_traitsILi32ELi128ELi128ELi8ELi4ELi4ELi4ELb1ELb0EN7cutlass6half_tE19Flash_kernel_traitsILi32ELi128ELi128ELi8ES3_EELb0ELb1ELb0ELb1ELb0ELb0ELb0EEEvNS_16Flash_bwd_paramsE)
        /*029c*/ 	.word	0x00000060


	//----- nvinfo : EIATTR_MIN_STACK_SIZE
	.align		4
.L_122:
        /*02a0*/ 	.byte	0x04, 0x12
        /*02a2*/ 	.short	(.L_124 - .L_123)
	.align		4
.L_123:
        /*02a4*/ 	.word	index@(_ZN5flash27flash_bwd_convert_dq_kernelI23Flash_bwd_kernel_traitsILi32ELi128ELi128ELi8ELi4ELi4ELi4ELb1ELb0EN7cutlass6half_tE19Flash_kernel_traitsILi32ELi128ELi128ELi8ES3_EEEEvNS_16Flash_bwd_paramsEi)
        /*02a8*/ 	.word	0x00000000


	//----- nvinfo : EIATTR_MIN_STACK_SIZE
	.align		4
.L_124:
        /*02ac*/ 	.byte	0x04, 0x12
        /*02ae*/ 	.short	(.L_126 - .L_125)
	.align		4
.L_125:
        /*02b0*/ 	.word	index@(_ZN5flash44flash_bwd_dq_dk_dv_loop_seqk_parallel_kernelI23Flash_bwd_kernel_traitsILi32ELi128ELi128ELi8ELi4ELi4ELi4ELb1ELb0EN7cutlass6half_tE19Flash_kernel_traitsILi32ELi128ELi128ELi8ES3_EELb1ELb1ELb0ELb0ELb0ELb0ELb0EEEvNS_16Flash_bwd_paramsE)
        /*02b4*/ 	.word	0x00000040


	//----- nvinfo : EIATTR_MIN_STACK_SIZE
	.align		4
.L_126:
        /*02b8*/ 	.byte	0x04, 0x12
        /*02ba*/ 	.short	(.L_128 - .L_127)
	.align		4
.L_127:
        /*02bc*/ 	.word	index@(_ZN5flash44flash_bwd_dq_dk_dv_loop_seqk_parallel_kernelI23Flash_bwd_kernel_traitsILi32ELi128ELi128ELi8ELi4ELi4ELi4ELb1ELb0EN7cutlass6half_tE19Flash_kernel_traitsILi32ELi128ELi128ELi8ES3_EELb0ELb1ELb0ELb0ELb0ELb0ELb1EEEvNS_16Flash_bwd_paramsE)
        /*02c0*/ 	.word	0x00000138


	//----- nvinfo : EIATTR_MIN_STACK_SIZE
	.align		4
.L_128:
        /*02c4*/ 	.byte	0x04, 0x12
        /*02c6*/ 	.short	(.L_130 - .L_129)
	.align		4
.L_129:
        /*02c8*/ 	.word	index@(_ZN5flash44flash_bwd_dq_dk_dv_loop_seqk_parallel_kernelI23Flash_bwd_kernel_traitsILi32ELi128ELi128ELi8ELi4ELi4ELi4ELb1ELb0EN7cutlass6half_tE19Flash_kernel_traitsILi32ELi128ELi128ELi8ES3_EELb1ELb1ELb0ELb0ELb1ELb1ELb0EEEvNS_16Flash_bwd_paramsE)
        /*02cc*/ 	.word	0x00000000


	//----- nvinfo : EIATTR_MIN_STACK_SIZE
	.align		4
.L_130:
        /*02d0*/ 	.byte	0x04, 0x12
        /*02d2*/ 	.short	(.L_132 - .L_131)
	.align		4
.L_131:
        /*02d4*/ 	.word	index@(_ZN5flash44flash_bwd_dq_dk_dv_loop_seqk_parallel_kernelI23Flash_bwd_kernel_traitsILi32ELi128ELi128ELi8ELi4ELi4ELi4ELb1ELb0EN7cutlass6half_tE19Flash_kernel_traitsILi32ELi128ELi128ELi8ES3_EELb0ELb1ELb0ELb0ELb1ELb1ELb1EEEvNS_16Flash_bwd_paramsE)
        /*02d8*/ 	.word	0x000000f8


	//----- nvinfo : EIATTR_MIN_STACK_SIZE
	.align		4
.L_132:
        /*02dc*/ 	.byte	0x04, 0x12
        /*02de*/ 	.short	(.L_134 - .L_133)
	.align		4
.L_133:
        /*02e0*/ 	.word	index@(_ZN5flash44flash_bwd_dq_dk_dv_loop_seqk_parallel_kernelI23Flash_bwd_kernel_traitsILi32ELi128ELi128ELi8ELi4ELi4ELi4ELb1ELb0EN7cutlass6half_tE19Flash_kernel_traitsILi32ELi128ELi128ELi8ES3_EELb1ELb1ELb0ELb0ELb0ELb1ELb0EEEvNS_16Flash_bwd_paramsE)
        /*02e4*/ 	.word	0x00000038


	//----- nvinfo : EIATTR_MIN_STACK_SIZE
	.align		4
.L_134:
        /*02e8*/ 	.byte	0x04, 0x12
        /*02ea*/ 	.short	(.L_136 - .L_135)
	.align		4
.L_135:
        /*02ec*/ 	.word	index@(_ZN5flash44flash_bwd_dq_dk_dv_loop_seqk_parallel_kernelI23Flash_bwd_kernel_traitsILi32ELi128ELi128ELi8ELi4ELi4ELi4ELb1ELb0EN7cutlass6half_tE19Flash_kernel_traitsILi32ELi128ELi128ELi8ES3_EELb0ELb1ELb0ELb0ELb0ELb1ELb1EEEvNS_16Flash_bwd_paramsE)
        /*02f0*/ 	.word	0x00000128


	//----- nvinfo : EIATTR_MIN_STACK_SIZE
	.align		4
.L_136:
        /*02f4*/ 	.byte	0x04, 0x12
        /*02f6*/ 	.short	(.L_138 - .L_137)
	.align		4
.L_137:
        /*02f8*/ 	.word	index@(_ZN5flash44flash_bwd_dq_dk_dv_loop_seqk_parallel_kernelI23Flash_bwd_kernel_traitsILi32ELi128ELi128ELi8ELi4ELi4ELi4ELb1ELb0EN7cutlass6half_tE19Flash_kernel_traitsILi32ELi128ELi128ELi8ES3_EELb1ELb1ELb0ELb1ELb0ELb0ELb0EEEvNS_16Flash_bwd_paramsE)
        /*02fc*/ 	.word	0x000000a8


	//----- nvinfo : EIATTR_MIN_STACK_SIZE
	.align		4
.L_138:
        /*0300*/ 	.byte	0x04, 0x12
        /*0302*/ 	.short	(.L_140 - .L_139)
	.align		4
.L_139:
        /*0304*/ 	.word	index@(_ZN5flash44flash_bwd_dq_dk_dv_loop_seqk_parallel_kernelI23Flash_bwd_kernel_traitsILi32ELi128ELi128ELi8ELi4ELi4ELi4ELb1ELb0EN7cutlass6half_tE19Flash_kernel_traitsILi32ELi128ELi128ELi8ES3_EELb0ELb1ELb0ELb1ELb0ELb0ELb1EEEvNS_16Flash_bwd_paramsE)
        /*0308*/ 	.word	0x00000140


	//----- nvinfo : EIATTR_MIN_STACK_SIZE
	.align		4
.L_140:
        /*030c*/ 	.byte	0x04, 0x12
        /*030e*/ 	.short	(.L_142 - .L_141)
	.align		4
.L_141:
        /*0310*/ 	.word	index@(_ZN5flash25flash_bwd_dot_do_o_kernelILb0E23Flash_bwd_kernel_traitsILi32ELi128ELi128ELi8ELi4ELi4ELi4ELb1ELb0EN7cutlass6half_tE19Flash_kernel_traitsILi32ELi128ELi128ELi8ES3_EEEEvNS_16Flash_bwd_paramsE)
        /*0314*/ 	.word	0x00000000


	//----- nvinfo : EIATTR_MIN_STACK_SIZE
	.align		4
.L_142:
        /*0318*/ 	.byte	0x04, 0x12
        /*031a*/ 	.short	(.L_144 - .L_143)
	.align		4
.L_143:
        /*031c*/ 	.word	index@(_ZN5flash25flash_bwd_dot_do_o_kernelILb1E23Flash_bwd_kernel_traitsILi32ELi128ELi128ELi8ELi4ELi4ELi4ELb1ELb0EN7cutlass6half_tE19Flash_kernel_traitsILi32ELi128ELi128ELi8ES3_EEEEvNS_16Flash_bwd_paramsE)
        /*0320*/ 	.word	0x00000000


	//----- nvinfo : EIATTR_MIN_STACK_SIZE
	.align		4
.L_144:
        /*0324*/ 	.byte	0x04, 0x12
        /*0326*/ 	.short	(.L_146 - .L_145)
	.align		4
.L_145:
        /*0328*/ 	.word	index@(_ZN5flash27flash_bwd_convert_dq_kernelI23Flash_bwd_kernel_traitsILi32ELi128ELi128ELi8ELi4ELi4ELi4ELb0ELb0EN7cutlass6half_tE19Flash_kernel_traitsILi32ELi128ELi128ELi8ES3_EEEEvNS_16Flash_bwd_paramsEi)
        /*032c*/ 	.word	0x00000000


	//----- nvinfo : EIATTR_MIN_STACK_SIZE
	.align		4
.L_146:
        /*0330*/ 	.byte	0x04, 0x12
        /*0332*/ 	.short	(.L_148 - .L_147)
	.align		4
.L_147:
        /*0334*/ 	.word	index@(_ZN5flash44flash_bwd_dq_dk_dv_loop_seqk_parallel_kernelI23Flash_bwd_kernel_traitsILi32ELi128ELi128ELi8ELi4ELi4ELi4ELb0ELb0EN7cutlass6half_tE19Flash_kernel_traitsILi32ELi128ELi128ELi8ES3_EELb1ELb1ELb0ELb0ELb0ELb0ELb0EEEvNS_16Flash_bwd_paramsE)
        /*0338*/ 	.word	0x00000000


	//----- nvinfo : EIATTR_MIN_STACK_SIZE
	.align		4
.L_148:
        /*033c*/ 	.byte	0x04, 0x12
        /*033e*/ 	.short	(.L_150 - .L_149)
	.align		4
.L_149:
        /*0340*/ 	.word	index@(_ZN5flash44flash_bwd_dq_dk_dv_loop_seqk_parallel_kernelI23Flash_bwd_kernel_traitsILi32ELi128ELi128ELi8ELi4ELi4ELi4ELb0ELb0EN7cutlass6half_tE19Flash_kernel_traitsILi32ELi128ELi128ELi8ES3_EELb0ELb1ELb0ELb0ELb0ELb0ELb1EEEvNS_16Flash_bwd_paramsE)
        /*0344*/ 	.word	0x000000d0


	//----- nvinfo : EIATTR_MIN_STACK_SIZE
	.align		4
.L_150:
        /*0348*/ 	.byte	0x04, 0x12
        /*034a*/ 	.short	(.L_152 - .L_151)
	.align		4
.L_151:
        /*034c*/ 	.word	index@(_ZN5flash44flash_bwd_dq_dk_dv_loop_seqk_parallel_kernelI23Flash_bwd_kernel_traitsILi32ELi128ELi128ELi8ELi4ELi4ELi4ELb0ELb0EN7cutlass6half_tE19Flash_kernel_traitsILi32ELi128ELi128ELi8ES3_EELb1ELb1ELb0ELb0ELb1ELb1ELb0EEEvNS_16Flash_bwd_paramsE)
        /*0350*/ 	.word	0x00000000


	//----- nvinfo : EIATTR_MIN_STACK_SIZE
	.align		4
.L_152:
        /*0354*/ 	.byte	0x04, 0x12
        /*0356*/ 	.short	(.L_154 - .L_153)
	.align		4
.L_153:
        /*0358*/ 	.word	index@(_ZN5flash44flash_bwd_dq_dk_dv_loop_seqk_parallel_kernelI23Flash_bwd_kernel_traitsILi32ELi128ELi128ELi8ELi4ELi4ELi4ELb0ELb0EN7cutlass6half_tE19Flash_kernel_traitsILi32ELi128ELi128ELi8ES3_EELb0ELb1ELb0ELb0ELb1ELb1ELb1EEEvNS_16Flash_bwd_paramsE)
        /*035c*/ 	.word	0x00000090


	//----- nvinfo : EIATTR_MIN_STACK_SIZE
	.align		4
.L_154:
        /*0360*/ 	.byte	0x04, 0x12
        /*0362*/ 	.short	(.L_156 - .L_155)
	.align		4
.L_155:
        /*0364*/ 	.word	index@(_ZN5flash44flash_bwd_dq_dk_dv_loop_seqk_parallel_kernelI23Flash_bwd_kernel_traitsILi32ELi128ELi128ELi8ELi4ELi4ELi4ELb0ELb0EN7cutlass6half_tE19Flash_kernel_traitsILi32ELi128ELi128ELi8ES3_EELb1ELb1ELb0ELb0ELb0ELb1ELb0EEEvNS_16Flash_bwd_paramsE)
        /*0368*/ 	.word	0x00000000


	//----- nvinfo : EIATTR_MIN_STACK_SIZE
	.align		4
.L_156:
        /*036c*/ 	.byte	0x04, 0x12
        /*036e*/ 	.short	(.L_158 - .L_157)
	.align		4
.L_157:
        /*0370*/ 	.word	index@(_ZN5flash44flash_bwd_dq_dk_dv_loop_seqk_parallel_kernelI23Flash_bwd_kernel_traitsILi32ELi128ELi128ELi8ELi4ELi4ELi4ELb0ELb0EN7cutlass6half_tE19Flash_kernel_traitsILi32ELi128ELi128ELi8ES3_EELb0ELb1ELb0ELb0ELb0ELb1ELb1EEEvNS_16Flash_bwd_paramsE)
        /*0374*/ 	.word	0x000000c0


	//----- nvinfo : EIATTR_MIN_STACK_SIZE
	.align		4
.L_158:
        /*0378*/ 	.byte	0x04, 0x12
        /*037a*/ 	.short	(.L_160 - .L_159)
	.align		4
.L_159:
        /*037c*/ 	.word	index@(_ZN5flash44flash_bwd_dq_dk_dv_loop_seqk_parallel_kernelI23Flash_bwd_kernel_traitsILi32ELi128ELi128ELi8ELi4ELi4ELi4ELb0ELb0EN7cutlass6half_tE19Flash_kernel_traitsILi32ELi128ELi128ELi8ES3_EELb1ELb1ELb0ELb1ELb0ELb0ELb0EEEvNS_16Flash_bwd_paramsE)
        /*0380*/ 	.word	0x00000030


	//----- nvinfo : EIATTR_MIN_STACK_SIZE
	.align		4
.L_160:
        /*0384*/ 	.byte	0x04, 0x12
        /*0386*/ 	.short	(.L_162 - .L_161)
	.align		4
.L_161:
        /*0388*/ 	.word	index@(_ZN5flash44flash_bwd_dq_dk_dv_loop_seqk_parallel_kernelI23Flash_bwd_kernel_traitsILi32ELi128ELi128ELi8ELi4ELi4ELi4ELb0ELb0EN7cutlass6half_tE19Flash_kernel_traitsILi32ELi128ELi128ELi8ES3_EELb0ELb1ELb0ELb1ELb0ELb0ELb1EEEvNS_16Flash_bwd_paramsE)
        /*038c*/ 	.word	0x00000150


	//----- nvinfo : EIATTR_MIN_STACK_SIZE
	.align		4
.L_162:
        /*0390*/ 	.byte	0x04, 0x12
        /*0392*/ 	.short	(.L_164 - .L_163)
	.align		4
.L_163:
        /*0394*/ 	.word	index@(_ZN5flash25flash_bwd_dot_do_o_kernelILb0E23Flash_bwd_kernel_traitsILi32ELi128ELi128ELi8ELi4ELi4ELi4ELb0ELb0EN7cutlass6half_tE19Flash_kernel_traitsILi32ELi128ELi128ELi8ES3_EEEEvNS_16Flash_bwd_paramsE)
        /*0398*/ 	.word	0x00000000


	//----- nvinfo : EIATTR_MIN_STACK_SIZE
	.align		4
.L_164:
        /*039c*/ 	.byte	0x04, 0x12
        /*039e*/ 	.short	(.L_166 - .L_165)
	.align		4
.L_165:
        /*03a0*/ 	.word	index@(_ZN5flash25flash_bwd_dot_do_o_kernelILb1E23Flash_bwd_kernel_traitsILi32ELi128ELi128ELi8ELi4ELi4ELi4ELb0ELb0EN7cutlass6half_tE19Flash_kernel_traitsILi32ELi128ELi128ELi8ES3_EEEEvNS_16Flash_bwd_paramsE)
        /*03a4*/ 	.word	0x00000000
.L_166:


//--------------------- .nv.info._ZN5flash44flash_bwd_dq_dk_dv_loop_seqk_parallel_kernelI23Flash_bwd_kernel_traitsILi32ELi128ELi128ELi8ELi4ELi4ELi4ELb1ELb0EN7cutlass6half_tE19Flash_kernel_traitsILi32ELi128ELi128ELi8ES3_EELb0ELb1ELb0ELb0ELb0ELb0ELb0EEEvNS_16Flash_bwd_paramsE --------------------------
	.section	.nv.info._ZN5flash44flash_bwd_dq_dk_dv_loop_seqk_parallel_kernelI23Flash_bwd_kernel_traitsILi32ELi128ELi128ELi8ELi4ELi4ELi4ELb1ELb0EN7cutlass6half_tE19Flash_kernel_traitsILi32ELi128ELi128ELi8ES3_EELb0ELb1ELb0ELb0ELb0ELb0ELb0EEEvNS_16Flash_bwd_paramsE,"",@"SHT_CUDA_INFO"
	.sectionflags	@""
	.align	4


	//----- nvinfo : EIATTR_CUDA_API_VERSION
	.align		4
        /*0000*/ 	.byte	0x04, 0x37
        /*0002*/ 	.short	(.L_168 - .L_167)
.L_167:
        /*0004*/ 	.word	0x00000082


	//----- nvinfo : EIATTR_SW2861232_WAR
	.align		4
.L_168:
        /*0008*/ 	.byte	0x01, 0x35
	.zero		2


	//----- nvinfo : EIATTR_PARAM_CBANK
	.align		4
        /*000c*/ 	.byte	0x04, 0x0a
        /*000e*/ 	.short	(.L_170 - .L_169)
	.align		4
.L_169:
        /*0010*/ 	.word	index@(.nv.constant0._ZN5flash44flash_bwd_dq_dk_dv_loop_seqk_parallel_kernelI23Flash_bwd_kernel_traitsILi32ELi128ELi128ELi8ELi4ELi4ELi4ELb1ELb0EN7cutlass6half_tE19Flash_kernel_traitsILi32ELi128ELi128ELi8ES3_EELb0ELb1ELb0ELb0ELb0ELb0ELb0EEEvNS_16Flash_bwd_paramsE)
        /*0014*/ 	.short	0x0160
        /*0016*/ 	.short	0x0280


	//----- nvinfo : EIATTR_CBANK_PARAM_SIZE
	.align		4
.L_170:
        /*0018*/ 	.byte	0x03, 0x19
        /*001a*/ 	.short	0x0280


	//----- nvinfo : EIATTR_KPARAM_INFO
	.align		4
        /*001c*/ 	.byte	0x04, 0x17
        /*001e*/ 	.short	(.L_172 - .L_171)
.L_171:
        /*0020*/ 	.word	0x00000000
        /*0024*/ 	.short	0x0000
        /*0026*/ 	.short	0x0000
        /*0028*/ 	.byte	0x00, 0xf0, 0x01, 0x0a


	//----- nvinfo : EIATTR_MAXREG_COUNT
	.align		4
.L_172:
        /*002c*/ 	.byte	0x03, 0x1b
        /*002e*/ 	.short	0x00ff


	//----- nvinfo : EIATTR_NUM_BARRIERS
	.align		4
        /*0030*/ 	.byte	0x02, 0x4c
        /*0032*/ 	.byte	0x01
	.zero		1


	//----- nvinfo : EIATTR_ANNOTATIONS
	.align		4
        /*0034*/ 	.byte	0x04, 0x55
        /*0036*/ 	.short	(.L_174 - .L_173)


	//   ....[0]....
.L_173:
        /*0038*/ 	.word	0x00000001
        /*003c*/ 	.byte	0xc0, 0x06, 0x00, 0x00, 0x01, 0x00, 0x00, 0x00, 0x00, 0x07, 0x00, 0x00, 0x01, 0x00, 0x00, 0x00
        /* <DEDUP_REMOVED lines=18> */
        /*016c*/ 	.byte	0xf0, 0x79, 0x00, 0x00


	//----- nvinfo : EIATTR_MERCURY_ISA_VERSION
	.align		4
.L_174:
        /*0170*/ 	.byte	0x03, 0x5f
        /*0172*/ 	.short	0x0000


	//----- nvinfo : EIATTR_EXIT_INSTR_OFFSETS
	.align		4
        /*0174*/ 	.byte	0x04, 0x1c
        /*0176*/ 	.short	(.L_176 - .L_175)


	//   ....[0]....
.L_175:
        /*0178*/ 	.word	0x000000a0


	//   ....[1]....
        /*017c*/ 	.word	0x00008650


	//----- nvinfo : EIATTR_CTAIDZ_USED
	.align		4
.L_176:
        /*0180*/ 	.byte	0x01, 0x04
	.zero		2


	//----- nvinfo : EIATTR_CRS_STACK_SIZE
	.align		4
        /*0184*/ 	.byte	0x04, 0x1e
        /*0186*/ 	.short	(.L_178 - .L_177)
.L_177:
        /*0188*/ 	.word	0x00000000
.L_178:


//--------------------- .nv.info._ZN5flash44flash_bwd_dq_dk_dv_loop_seqk_parallel_kernelI23Flash_bwd_kernel_traitsILi32ELi128ELi128ELi8ELi4ELi4ELi4ELb1ELb0EN7cutlass6half_tE19Flash_kernel_traitsILi32ELi128ELi128ELi8ES3_EELb0ELb1ELb0ELb0ELb1ELb1ELb0EEEvNS_16Flash_bwd_paramsE --------------------------
	.section	.nv.info._ZN5flash44flash_bwd_dq_dk_dv_loop_seqk_parallel_kernelI23Flash_bwd_kernel_traitsILi32ELi128ELi128ELi8ELi4ELi4ELi4ELb1ELb0EN7cutlass6half_tE19Flash_kernel_traitsILi32ELi128ELi128ELi8ES3_EELb0ELb1ELb0ELb0ELb1ELb1ELb0EEEvNS_16Flash_bwd_paramsE,"",@"SHT_CUDA_INFO"
	.sectionflags	@""
	.align	4


	//----- nvinfo : EIATTR_CUDA_API_VERSION
	.align		4
        /*0000*/ 	.byte	0x04, 0x37
        /*0002*/ 	.short	(.L_180 - .L_179)
.L_179:
        /*0004*/ 	.word	0x00000082


	//----- nvinfo : EIATTR_SW2861232_WAR
	.align		4
.L_180:
        /*0008*/ 	.byte	0x01, 0x35
	.zero		2


	//----- nvinfo : EIATTR_PARAM_CBANK
	.align		4
        /*000c*/ 	.byte	0x04, 0x0a
        /*000e*/ 	.short	(.L_182 - .L_181)
	.align		4
.L_181:
        /*0010*/ 	.word	index@(.nv.constant0._ZN5flash44flash_bwd_dq_dk_dv_loop_seqk_parallel_kernelI23Flash_bwd_kernel_traitsILi32ELi128ELi128ELi8ELi4ELi4ELi4ELb1ELb0EN7cutlass6half_tE19Flash_kernel_traitsILi32ELi128ELi128ELi8ES3_EELb0ELb1ELb0ELb0ELb1ELb1ELb0EEEvNS_16Flash_bwd_paramsE)
        /*0014*/ 	.short	0x0160
        /*0016*/ 	.short	0x0280


	//----- nvinfo : EIATTR_CBANK_PARAM_SIZE
	.align		4
.L_182:
        /*0018*/ 	.byte	0x03, 0x19
        /*001a*/ 	.short	0x0280


	//----- nvinfo : EIATTR_KPARAM_INFO
	.align		4
        /*001c*/ 	.byte	0x04, 0x17
        /*001e*/ 	.short	(.L_184 - .L_183)
.L_183:
        /*0020*/ 	.word	0x00000000
        /*0024*/ 	.short	0x0000
        /*0026*/ 	.short	0x0000
        /*0028*/ 	.byte	0x00, 0xf0, 0x01, 0x0a


	//----- nvinfo : EIATTR_MAXREG_COUNT
	.align		4
.L_184:
        /*002c*/ 	.byte	0x03, 0x1b
        /*002e*/ 	.short	0x00ff


	//----- nvinfo : EIATTR_NUM_BARRIERS
	.align		4
        /*0030*/ 	.byte	0x02, 0x4c
        /*0032*/ 	.byte	0x01
	.zero		1


	//----- nvinfo : EIATTR_MERCURY_ISA_VERSION
	.align		4
        /*0034*/ 	.byte	0x03, 0x5f
        /*0036*/ 	.short	0x0000


	//----- nvinfo : EIATTR_EXIT_INSTR_OFFSETS
	.align		4
        /*0038*/ 	.byte	0x04, 0x1c
        /*003a*/ 	.short	(.L_186 - .L_185)


	//   ....[0]....
.L_185:
        /*003c*/ 	.word	0x00000090


	//   ....[1]....
        /*0040*/ 	.word	0x00006620


	//----- nvinfo : EIATTR_CTAIDZ_USED
	.align		4
.L_186:
        /*0044*/ 	.byte	0x01, 0x04
	.zero		2


//--------------------- .nv.info._ZN5flash44flash_bwd_dq_dk_dv_loop_seqk_parallel_kernelI23Flash_bwd_kernel_traitsILi32ELi128ELi128ELi8ELi4ELi4ELi4ELb1ELb0EN7cutlass6half_tE19Flash_kernel_traitsILi32ELi128ELi128ELi8ES3_EELb0ELb1ELb0ELb0ELb0ELb1ELb0EEEvNS_16Flash_bwd_paramsE --------------------------
	.section	.nv.info._ZN5flash44flash_bwd_dq_dk_dv_loop_seqk_parallel_kernelI23Flash_bwd_kernel_traitsILi32ELi128ELi128ELi8ELi4ELi4ELi4ELb1ELb0EN7cutlass6half_tE19Flash_kernel_traitsILi32ELi128ELi128ELi8ES3_EELb0ELb1ELb0ELb0ELb0ELb1ELb0EEEvNS_16Flash_bwd_paramsE,"",@"SHT_CUDA_INFO"
	.sectionflags	@""
	.align	4


	//----- nvinfo : EIATTR_CUDA_API_VERSION
	.align		4
        /*0000*/ 	.byte	0x04, 0x37
        /*0002*/ 	.short	(.L_188 - .L_187)
.L_187:
        /*0004*/ 	.word	0x00000082


	//----- nvinfo : EIATTR_SW2861232_WAR
	.align		4
.L_188:
        /*0008*/ 	.byte	0x01, 0x35
	.zero		2


	//----- nvinfo : EIATTR_PARAM_CBANK
	.align		4
        /*000c*/ 	.byte	0x04, 0x0a
        /*000e*/ 	.short	(.L_190 - .L_189)
	.align		4
.L_189:
        /*0010*/ 	.word	index@(.nv.constant0._ZN5flash44flash_bwd_dq_dk_dv_loop_seqk_parallel_kernelI23Flash_bwd_kernel_traitsILi32ELi128ELi128ELi8ELi4ELi4ELi4ELb1ELb0EN7cutlass6half_tE19Flash_kernel_traitsILi32ELi128ELi128ELi8ES3_EELb0ELb1ELb0ELb0ELb0ELb1ELb0EEEvNS_16Flash_bwd_paramsE)
        /*0014*/ 	.short	0x0160
        /*0016*/ 	.short	0x0280


	//----- nvinfo : EIATTR_CBANK_PARAM_SIZE
	.align		4
.L_190:
        /*0018*/ 	.byte	0x03, 0x19
        /*001a*/ 	.short	0x0280


	//----- nvinfo : EIATTR_KPARAM_INFO
	.align		4
        /*001c*/ 	.byte	0x04, 0x17
        /*001e*/ 	.short	(.L_192 - .L_191)
.L_191:
        /*0020*/ 	.word	0x00000000
        /*0024*/ 	.short	0x0000
        /*0026*/ 	.short	0x0000
        /*0028*/ 	.byte	0x00, 0xf0, 0x01, 0x0a


	//----- nvinfo : EIATTR_MAXREG_COUNT
	.align		4
.L_192:
        /*002c*/ 	.byte	0x03, 0x1b
        /*002e*/ 	.short	0x00ff


	//----- nvinfo : EIATTR_NUM_BARRIERS
	.align		4
        /*0030*/ 	.byte	0x02, 0x4c
        /*0032*/ 	.byte	0x01
	.zero		1


	//----- nvinfo : EIATTR_ANNOTATIONS
	.align		4
        /*0034*/ 	.byte	0x04, 0x55
        /*0036*/ 	.short	(.L_194 - .L_193)


	//   ....[0]....
.L_193:
        /* <DEDUP_REMOVED lines=16> */
        /*012c*/ 	.byte	0x00, 0x74, 0x00, 0x00, 0x01, 0x00, 0x00, 0x00, 0x10, 0x74, 0x00, 0x00


	//----- nvinfo : EIATTR_MERCURY_ISA_VERSION
	.align		4
.L_194:
        /*0138*/ 	.byte	0x03, 0x5f
        /*013a*/ 	.short	0x0000


	//----- nvinfo : EIATTR_EXIT_INSTR_OFFSETS
	.align		4
        /*013c*/ 	.byte	0x04, 0x1c
        /*013e*/ 	.short	(.L_196 - .L_195)


	//   ....[0]....
.L_195:
        /*0140*/ 	.word	0x000000a0


	//   ....[1]....
        /*0144*/ 	.word	0x00008060


	//----- nvinfo : EIATTR_CTAIDZ_USED
	.align		4
.L_196:
        /*0148*/ 	.byte	0x01, 0x04
	.zero		2


	//----- nvinfo : EIATTR_CRS_STACK_SIZE
	.align		4
        /*014c*/ 	.byte	0x04, 0x1e
        /*014e*/ 	.short	(.L_198 - .L_197)
.L_197:
        /*0150*/ 	.word	0x00000000
.L_198:


//--------------------- .nv.info._ZN5flash44flash_bwd_dq_dk_dv_loop_seqk_parallel_kernelI23Flash_bwd_kernel_traitsILi32ELi128ELi128ELi8ELi4ELi4ELi4ELb1ELb0EN7cutlass6half_tE19Flash_kernel_traitsILi32ELi128ELi128ELi8ES3_EELb0ELb1ELb0ELb1ELb0ELb0ELb0EEEvNS_16Flash_bwd_paramsE --------------------------
	.section	.nv.info._ZN5flash44flash_bwd_dq_dk_dv_loop_seqk_parallel_kernelI23Flash_bwd_kernel_traitsILi32ELi128ELi128ELi8ELi4ELi4ELi4ELb1ELb0EN7cutlass6half_tE19Flash_kernel_traitsILi32ELi128ELi128ELi8ES3_EELb0ELb1ELb0ELb1ELb0ELb0ELb0EEEvNS_16Flash_bwd_paramsE,"",@"SHT_CUDA_INFO"
	.sectionflags	@""
	.align	4


	//----- nvinfo : EIATTR_CUDA_API_VERSION
	.align		4
        /*0000*/ 	.byte	0x04, 0x37
        /*0002*/ 	.short	(.L_200 - .L_199)
.L_199:
        /*0004*/ 	.word	0x00000082


	//----- nvinfo : EIATTR_SW2861232_WAR
	.align		4
.L_200:
        /*0008*/ 	.byte	0x01, 0x35
	.zero		2


	//----- nvinfo : EIATTR_PARAM_CBANK
	.align		4
        /*000c*/ 	.byte	0x04, 0x0a
        /*000e*/ 	.short	(.L_202 - .L_201)
	.align		4
.L_201:
        /*0010*/ 	.word	index@(.nv.constant0._ZN5flash44flash_bwd_dq_dk_dv_loop_seqk_parallel_kernelI23Flash_bwd_kernel_traitsILi32ELi128ELi128ELi8ELi4ELi4ELi4ELb1ELb0EN7cutlass6half_tE19Flash_kernel_traitsILi32ELi128ELi128ELi8ES3_EELb0ELb1ELb0ELb1ELb0ELb0ELb0EEEvNS_16Flash_bwd_paramsE)
        /*0014*/ 	.short	0x0160
        /*0016*/ 	.short	0x0280


	//----- nvinfo : EIATTR_CBANK_PARAM_SIZE
	.align		4
.L_202:
        /*0018*/ 	.byte	0x03, 0x19
        /*001a*/ 	.short	0x0280


	//----- nvinfo : EIATTR_KPARAM_INFO
	.align		4
        /*001c*/ 	.byte	0x04, 0x17
        /*001e*/ 	.short	(.L_204 - .L_203)
.L_203:
        /*0020*/ 	.word	0x00000000
        /*0024*/ 	.short	0x0000
        /*0026*/ 	.short	0x0000
        /*0028*/ 	.byte	0x00, 0xf0, 0x01, 0x0a


	//----- nvinfo : EIATTR_MAXREG_COUNT
	.align		4
.L_204:
        /*002c*/ 	.byte	0x03, 0x1b
        /*002e*/ 	.short	0x00ff


	//----- nvinfo : EIATTR_NUM_BARRIERS
	.align		4
        /*0030*/ 	.byte	0x02, 0x4c
        /*0032*/ 	.byte	0x01
	.zero		1


	//----- nvinfo : EIATTR_ANNOTATIONS
	.align		4
        /*0034*/ 	.byte	0x04, 0x55
        /*0036*/ 	.short	(.L_206 - .L_205)


	//   ....[0]....
.L_205:
        /* <DEDUP_REMOVED lines=25> */


	//----- nvinfo : EIATTR_MERCURY_ISA_VERSION
	.align		4
.L_206:
        /*01b8*/ 	.byte	0x03, 0x5f
        /*01ba*/ 	.short	0x0000


	//----- nvinfo : EIATTR_EXIT_INSTR_OFFSETS
	.align		4
        /*01bc*/ 	.byte	0x04, 0x1c
        /*01be*/ 	.short	(.L_208 - .L_207)


	//   ....[0]....
.L_207:
        /*01c0*/ 	.word	0x000000a0


	//   ....[1]....
        /*01c4*/ 	.word	0x00008f90


	//----- nvinfo : EIATTR_CTAIDZ_USED
	.align		4
.L_208:
        /*01c8*/ 	.byte	0x01, 0x04
	.zero		2


	//----- nvinfo : EIATTR_CRS_STACK_SIZE
	.align		4
        /*01cc*/ 	.byte	0x04, 0x1e
        /*01ce*/ 	.short	(.L_210 - .L_209)
.L_209:
        /*01d0*/ 	.word	0x00000000
.L_210:


//--------------------- .nv.info._ZN5flash27flash_bwd_convert_dq_kernelI23Flash_bwd_kernel_traitsILi32ELi128ELi128ELi8ELi4ELi4ELi4ELb1ELb0EN7cutlass6half_tE19Flash_kernel_traitsILi32ELi128ELi128ELi8ES3_EEEEvNS_16Flash_bwd_paramsEi --------------------------
	.section	.nv.info._ZN5flash27flash_bwd_convert_dq_kernelI23Flash_bwd_kernel_traitsILi32ELi128ELi128ELi8ELi4ELi4ELi4ELb1ELb0EN7cutlass6half_tE19Flash_kernel_traitsILi32ELi128ELi128ELi8ES3_EEEEvNS_16Flash_bwd_paramsEi,"",@"SHT_CUDA_INFO"
	.sectionflags	@""
	.align	4


	//----- nvinfo : EIATTR_CUDA_API_VERSION
	.align		4
        /*0000*/ 	.byte	0x04, 0x37
        /*0002*/ 	.short	(.L_212 - .L_211)
.L_211:
        /*0004*/ 	.word	0x00000082


	//----- nvinfo : EIATTR_SW2861232_WAR
	.align		4
.L_212:
        /*0008*/ 	.byte	0x01, 0x35
	.zero		2


	//----- nvinfo : EIATTR_PARAM_CBANK
	.align		4
        /*000c*/ 	.byte	0x04, 0x0a
        /*000e*/ 	.short	(.L_214 - .L_213)
	.align		4
.L_213:
        /*0010*/ 	.word	index@(.nv.constant0._ZN5flash27flash_bwd_convert_dq_kernelI23Flash_bwd_kernel_traitsILi32ELi128ELi128ELi8ELi4ELi4ELi4ELb1ELb0EN7cutlass6half_tE19Flash_kernel_traitsILi32ELi128ELi128ELi8ES3_EEEEvNS_16Flash_bwd_paramsEi)
        /*0014*/ 	.short	0x0160
        /*0016*/ 	.short	0x0284


	//----- nvinfo : EIATTR_CBANK_PARAM_SIZE
	.align		4
.L_214:
        /*0018*/ 	.byte	0x03, 0x19
        /*001a*/ 	.short	0x0284


	//----- nvinfo : EIATTR_KPARAM_INFO
	.align		4
        /*001c*/ 	.byte	0x04, 0x17
        /*001e*/ 	.short	(.L_216 - .L_215)
.L_215:
        /*0020*/ 	.word	0x00000000
        /*0024*/ 	.short	0x0001
        /*0026*/ 	.short	0x0280
        /*0028*/ 	.byte	0x00, 0xf0, 0x11, 0x00


	//----- nvinfo : EIATTR_KPARAM_INFO
	.align		4
.L_216:
        /*002c*/ 	.byte	0x04, 0x17
        /*002e*/ 	.short	(.L_218 - .L_217)
.L_217:
        /*0030*/ 	.word	0x00000000
        /*0034*/ 	.short	0x0000
        /*0036*/ 	.short	0x0000
        /*0038*/ 	.byte	0x00, 0xf0, 0x01, 0x0a


	//----- nvinfo : EIATTR_MAXREG_COUNT
	.align		4
.L_218:
        /*003c*/ 	.byte	0x03, 0x1b
        /*003e*/ 	.short	0x00ff


	//----- nvinfo : EIATTR_NUM_BARRIERS
	.align		4
        /*0040*/ 	.byte	0x02, 0x4c
        /*0042*/ 	.byte	0x01
	.zero		1


	//----- nvinfo : EIATTR_MERCURY_ISA_VERSION
	.align		4
        /*0044*/ 	.byte	0x03, 0x5f
        /*0046*/ 	.short	0x0000


	//----- nvinfo : EIATTR_EXIT_INSTR_OFFSETS
	.align		4
        /*0048*/ 	.byte	0x04, 0x1c
        /*004a*/ 	.short	(.L_220 - .L_219)


	//   ....[0]....
.L_219:
        /*004c*/ 	.word	0x000000f0


	//   ....[1]....
        /*0050*/ 	.word	0x00001770


	//   ....[2]....
        /*0054*/ 	.word	0x00001830


	//----- nvinfo : EIATTR_CTAIDZ_USED
	.align		4
.L_220:
        /*0058*/ 	.byte	0x01, 0x04
	.zero		2


	//----- nvinfo : EIATTR_CRS_STACK_SIZE
	.align		4
        /*005c*/ 	.byte	0x04, 0x1e
        /*005e*/ 	.short	(.L_222 - .L_221)
.L_221:
        /*0060*/ 	.word	0x00000000
.L_222:


//--------------------- .nv.info._ZN5flash44flash_bwd_dq_dk_dv_loop_seqk_parallel_kernelI23Flash_bwd_kernel_traitsILi32ELi128ELi128ELi8ELi4ELi4ELi4ELb1ELb0EN7cutlass6half_tE19Flash_kernel_traitsILi32ELi128ELi128ELi8ES3_EELb1ELb1ELb0ELb0ELb0ELb0ELb0EEEvNS_16Flash_bwd_paramsE --------------------------
	.section	.nv.info._ZN5flash44flash_bwd_dq_dk_dv_loop_seqk_parallel_kernelI23Flash_bwd_kernel_traitsILi32ELi128ELi128ELi8ELi4ELi4ELi4ELb1ELb0EN7cutlass6half_tE19Flash_kernel_traitsILi32ELi128ELi128ELi8ES3_EELb1ELb1ELb0ELb0ELb0ELb0ELb0EEEvNS_16Flash_bwd_paramsE,"",@"SHT_CUDA_INFO"
	.sectionflags	@""
	.align	4


	//----- nvinfo : EIATTR_CUDA_API_VERSION
	.align		4
        /*0000*/ 	.byte	0x04, 0x37
        /*0002*/ 	.short	(.L_224 - .L_223)
.L_223:
        /*0004*/ 	.word	0x00000082


	//----- nvinfo : EIATTR_SW2861232_WAR
	.align		4
.L_224:
        /*0008*/ 	.byte	0x01, 0x35
	.zero		2


	//----- nvinfo : EIATTR_PARAM_CBANK
	.align		4
        /*000c*/ 	.byte	0x04, 0x0a
        /*000e*/ 	.short	(.L_226 - .L_225)
	.align		4
.L_225:
        /*0010*/ 	.word	index@(.nv.constant0._ZN5flash44flash_bwd_dq_dk_dv_loop_seqk_parallel_kernelI23Flash_bwd_kernel_traitsILi32ELi128ELi128ELi8ELi4ELi4ELi4ELb1ELb0EN7cutlass6half_tE19Flash_kernel_traitsILi32ELi128ELi128ELi8ES3_EELb1ELb1ELb0ELb0ELb0ELb0ELb0EEEvNS_16Flash_bwd_paramsE)
        /*0014*/ 	.short	0x0160
        /*0016*/ 	.short	0x0280


	//----- nvinfo : EIATTR_CBANK_PARAM_SIZE
	.align		4
.L_226:
        /*0018*/ 	.byte	0x03, 0x19
        /*001a*/ 	.short	0x0280


	//----- nvinfo : EIATTR_KPARAM_INFO
	.align		4
        /*001c*/ 	.byte	0x04, 0x17
        /*001e*/ 	.short	(.L_228 - .L_227)
.L_227:
        /*0020*/ 	.word	0x00000000
        /*0024*/ 	.short	0x0000
        /*0026*/ 	.short	0x0000
        /*0028*/ 	.byte	0x00, 0xf0, 0x01, 0x0a


	//----- nvinfo : EIATTR_MAXREG_COUNT
	.align		4
.L_228:
        /*002c*/ 	.byte	0x03, 0x1b
        /*002e*/ 	.short	0x00ff


	//----- nvinfo : EIATTR_NUM_BARRIERS
	.align		4
        /*0030*/ 	.byte	0x02, 0x4c
        /*0032*/ 	.byte	0x01
	.zero		1


	//----- nvinfo : EIATTR_ANNOTATIONS
	.align		4
        /*0034*/ 	.byte	0x04, 0x55
        /*0036*/ 	.short	(.L_230 - .L_229)


	//   ....[0]....
.L_229:
        /* <DEDUP_REMOVED lines=18> */


	//----- nvinfo : EIATTR_MERCURY_ISA_VERSION
	.align		4
.L_230:
        /*0140*/ 	.byte	0x03, 0x5f
        /*0142*/ 	.short	0x0000


	//----- nvinfo : EIATTR_EXIT_INSTR_OFFSETS
	.align		4
        /*0144*/ 	.byte	0x04, 0x1c
        /*0146*/ 	.short	(.L_232 - .L_231)


	//   ....[0]....
.L_231:
        /*0148*/ 	.word	0x000000a0


	//   ....[1]....
        /*014c*/ 	.word	0x0000a570


	//----- nvinfo : EIATTR_CTAIDZ_USED
	.align		4
.L_232:
        /*0150*/ 	.byte	0x01, 0x04
	.zero		2


	//----- nvinfo : EIATTR_CRS_STACK_SIZE
	.align		4
        /*0154*/ 	.byte	0x04, 0x1e
        /*0156*/ 	.short	(.L_234 - .L_233)
.L_233:
        /*0158*/ 	.word	0x00000000
.L_234:


//--------------------- .nv.info._ZN5flash44flash_bwd_dq_dk_dv_loop_seqk_parallel_kernelI23Flash_bwd_kernel_traitsILi32ELi128ELi128ELi8ELi4ELi4ELi4ELb1ELb0EN7cutlass6half_tE19Flash_kernel_traitsILi32ELi128ELi128ELi8ES3_EELb0ELb1ELb0ELb0ELb0ELb0ELb1EEEvNS_16Flash_bwd_paramsE --------------------------
	.section	.nv.info._ZN5flash44flash_bwd_dq_dk_dv_loop_seqk_parallel_kernelI23Flash_bwd_kernel_traitsILi32ELi128ELi128ELi8ELi4ELi4ELi4ELb1ELb0EN7cutlass6half_tE19Flash_kernel_traitsILi32ELi128ELi128ELi8ES3_EELb0ELb1ELb0ELb0ELb0ELb0ELb1EEEvNS_16Flash_bwd_paramsE,"",@"SHT_CUDA_INFO"
	.sectionflags	@""
	.align	4


	//----- nvinfo : EIATTR_CUDA_API_VERSION
	.align		4
        /*0000*/ 	.byte	0x04, 0x37
        /*0002*/ 	.short	(.L_236 - .L_235)
.L_235:
        /*0004*/ 	.word	0x00000082


	//----- nvinfo : EIATTR_SW2861232_WAR
	.align		4
.L_236:
        /*0008*/ 	.byte	0x01, 0x35
	.zero		2


	//----- nvinfo : EIATTR_PARAM_CBANK
	.align		4
        /*000c*/ 	.byte	0x04, 0x0a
        /*000e*/ 	.short	(.L_238 - .L_237)
	.align		4
.L_237:
        /*0010*/ 	.word	index@(.nv.constant0._ZN5flash44flash_bwd_dq_dk_dv_loop_seqk_parallel_kernelI23Flash_bwd_kernel_traitsILi32ELi128ELi128ELi8ELi4ELi4ELi4ELb1ELb0EN7cutlass6half_tE19Flash_kernel_traitsILi32ELi128ELi128ELi8ES3_EELb0ELb1ELb0ELb0ELb0ELb0ELb1EEEvNS_16Flash_bwd_paramsE)
        /*0014*/ 	.short	0x0160
        /*0016*/ 	.short	0x0280


	//----- nvinfo : EIATTR_CBANK_PARAM_SIZE
	.align		4
.L_238:
        /*0018*/ 	.byte	0x03, 0x19
        /*001a*/ 	.short	0x0280


	//----- nvinfo : EIATTR_KPARAM_INFO
	.align		4
        /*001c*/ 	.byte	0x04, 0x17
        /*001e*/ 	.short	(.L_240 - .L_239)
.L_239:
        /*0020*/ 	.word	0x00000000
        /*0024*/ 	.short	0x0000
        /*0026*/ 	.short	0x0000
        /*0028*/ 	.byte	0x00, 0xf0, 0x01, 0x0a


	//----- nvinfo : EIATTR_MAXREG_COUNT
	.align		4
.L_240:
        /*002c*/ 	.byte	0x03, 0x1b
        /*002e*/ 	.short	0x00ff


	//----- nvinfo : EIATTR_NUM_BARRIERS
	.align		4
        /*0030*/ 	.byte	0x02, 0x4c
        /*0032*/ 	.byte	0x01
	.zero		1


	//----- nvinfo : EIATTR_ANNOTATIONS
	.align		4
        /*0034*/ 	.byte	0x04, 0x55
        /*0036*/ 	.short	(.L_242 - .L_241)


	//   ....[0]....
.L_241:
        /* <DEDUP_REMOVED lines=83> */


	//----- nvinfo : EIATTR_MERCURY_ISA_VERSION
	.align		4
.L_242:
        /*0550*/ 	.byte	0x03, 0x5f
        /*0552*/ 	.short	0x0000


	//----- nvinfo : EIATTR_EXIT_INSTR_OFFSETS
	.align		4
        /*0554*/ 	.byte	0x04, 0x1c
        /*0556*/ 	.short	(.L_244 - .L_243)


	//   ....[0]....
.L_243:
        /*0558*/ 	.word	0x000000a0


	//   ....[1]....
        /*055c*/ 	.word	0x0000a610


	//----- nvinfo : EIATTR_CTAIDZ_USED
	.align		4
.L_244:
        /*0560*/ 	.byte	0x01, 0x04
	.zero		2


	//----- nvinfo : EIATTR_CRS_STACK_SIZE
	.align		4
        /*0564*/ 	.byte	0x04, 0x1e
        /*0566*/ 	.short	(.L_246 - .L_245)
.L_245:
        /*0568*/ 	.word	0x00000000
.L_246:


//--------------------- .nv.info._ZN5flash44flash_bwd_dq_dk_dv_loop_seqk_parallel_kernelI23Flash_bwd_kernel_traitsILi32ELi128ELi128ELi8ELi4ELi4ELi4ELb1ELb0EN7cutlass6half_tE19Flash_kernel_traitsILi32ELi128ELi128ELi8ES3_EELb1ELb1ELb0ELb0ELb1ELb1ELb0EEEvNS_16Flash_bwd_paramsE --------------------------
	.section	.nv.info._ZN5flash44flash_bwd_dq_dk_dv_loop_seqk_parallel_kernelI23Flash_bwd_kernel_traitsILi32ELi128ELi128ELi8ELi4ELi4ELi4ELb1ELb0EN7cutlass6half_tE19Flash_kernel_traitsILi32ELi128ELi128ELi8ES3_EELb1ELb1ELb0ELb0ELb1ELb1ELb0EEEvNS_16Flash_bwd_paramsE,"",@"SHT_CUDA_INFO"
	.sectionflags	@""
	.align	4


	//----- nvinfo : EIATTR_CUDA_API_VERSION
	.align		4
        /*0000*/ 	.byte	0x04, 0x37
        /*0002*/ 	.short	(.L_248 - .L_247)
.L_247:
        /*0004*/ 	.word	0x00000082


	//----- nvinfo : EIATTR_SW2861232_WAR
	.align		4
.L_248:
        /*0008*/ 	.byte	0x01, 0x35
	.zero		2


	//----- nvinfo : EIATTR_PARAM_CBANK
	.align		4
        /*000c*/ 	.byte	0x04, 0x0a
        /*000e*/ 	.short	(.L_250 - .L_249)
	.align		4
.L_249:
        /*0010*/ 	.word	index@(.nv.constant0._ZN5flash44flash_bwd_dq_dk_dv_loop_seqk_parallel_kernelI23Flash_bwd_kernel_traitsILi32ELi128ELi128ELi8ELi4ELi4ELi4ELb1ELb0EN7cutlass6half_tE19Flash_kernel_traitsILi32ELi128ELi128ELi8ES3_EELb1ELb1ELb0ELb0ELb1ELb1ELb0EEEvNS_16Flash_bwd_paramsE)
        /*0014*/ 	.short	0x0160
        /*0016*/ 	.short	0x0280


	//----- nvinfo : EIATTR_CBANK_PARAM_SIZE
	.align		4
.L_250:
        /*0018*/ 	.byte	0x03, 0x19
        /*001a*/ 	.short	0x0280


	//----- nvinfo : EIATTR_KPARAM_INFO
	.align		4
        /*001c*/ 	.byte	0x04, 0x17
        /*001e*/ 	.short	(.L_252 - .L_251)
.L_251:
        /*0020*/ 	.word	0x00000000
        /*0024*/ 	.short	0x0000
        /*0026*/ 	.short	0x0000
        /*0028*/ 	.byte	0x00, 0xf0, 0x01, 0x0a


	//----- nvinfo : EIATTR_MAXREG_COUNT
	.align		4
.L_252:
        /*002c*/ 	.byte	0x03, 0x1b
        /*002e*/ 	.short	0x00ff


	//----- nvinfo : EIATTR_NUM_BARRIERS
	.align		4
        /*0030*/ 	.byte	0x02, 0x4c
        /*0032*/ 	.byte	0x01
	.zero		1


	//----- nvinfo : EIATTR_MERCURY_ISA_VERSION
	.align		4
        /*0034*/ 	.byte	0x03, 0x5f
        /*0036*/ 	.short	0x0000


	//----- nvinfo : EIATTR_EXIT_INSTR_OFFSETS
	.align		4
        /*0038*/ 	.byte	0x04, 0x1c
        /*003a*/ 	.short	(.L_254 - .L_253)


	//   ....[0]....
.L_253:
        /*003c*/ 	.word	0x00000090


	//   ....[1]....
        /*0040*/ 	.word	0x000085c0


	//----- nvinfo : EIATTR_CTAIDZ_USED
	.align		4
.L_254:
        /*0044*/ 	.byte	0x01, 0x04
	.zero		2


//--------------------- .nv.info._ZN5flash44flash_bwd_dq_dk_dv_loop_seqk_parallel_kernelI23Flash_bwd_kernel_traitsILi32ELi128ELi128ELi8ELi4ELi4ELi4ELb1ELb0EN7cutlass6half_tE19Flash_kernel_traitsILi32ELi128ELi128ELi8ES3_EELb0ELb1ELb0ELb0ELb1ELb1ELb1EEEvNS_16Flash_bwd_paramsE --------------------------
	.section	.nv.info._ZN5flash44flash_bwd_dq_dk_dv_loop_seqk_parallel_kernelI23Flash_bwd_kernel_traitsILi32ELi128ELi128ELi8ELi4ELi4ELi4ELb1ELb0EN7cutlass6half_tE19Flash_kernel_traitsILi32ELi128ELi128ELi8ES3_EELb0ELb1ELb0ELb0ELb1ELb1ELb1EEEvNS_16Flash_bwd_paramsE,"",@"SHT_CUDA_INFO"
	.sectionflags	@""
	.align	4


	//----- nvinfo : EIATTR_CUDA_API_VERSION
	.align		4
        /*0000*/ 	.byte	0x04, 0x37
        /*0002*/ 	.short	(.L_256 - .L_255)
.L_255:
        /*0004*/ 	.word	0x00000082


	//----- nvinfo : EIATTR_SW2861232_WAR
	.align		4
.L_256:
        /*0008*/ 	.byte	0x01, 0x35
	.zero		2


	//----- nvinfo : EIATTR_PARAM_CBANK
	.align		4
        /*000c*/ 	.byte	0x04, 0x0a
        /*000e*/ 	.short	(.L_258 - .L_257)
	.align		4
.L_257:
        /*0010*/ 	.word	index@(.nv.constant0._ZN5flash44flash_bwd_dq_dk_dv_loop_seqk_parallel_kernelI23Flash_bwd_kernel_traitsILi32ELi128ELi128ELi8ELi4ELi4ELi4ELb1ELb0EN7cutlass6half_tE19Flash_kernel_traitsILi32ELi128ELi128ELi8ES3_EELb0ELb1ELb0ELb0ELb1ELb1ELb1EEEvNS_16Flash_bwd_paramsE)
        /*0014*/ 	.short	0x0160
        /*0016*/ 	.short	0x0280


	//----- nvinfo : EIATTR_CBANK_PARAM_SIZE
	.align		4
.L_258:
        /*0018*/ 	.byte	0x03, 0x19
        /*001a*/ 	.short	0x0280


	//----- nvinfo : EIATTR_KPARAM_INFO
	.align		4
        /*001c*/ 	.byte	0x04, 0x17
        /*001e*/ 	.short	(.L_260 - .L_259)
.L_259:
        /*0020*/ 	.word	0x00000000
        /*0024*/ 	.short	0x0000
        /*0026*/ 	.short	0x0000
        /*0028*/ 	.byte	0x00, 0xf0, 0x01, 0x0a


	//----- nvinfo : EIATTR_MAXREG_COUNT
	.align		4
.L_260:
        /*002c*/ 	.byte	0x03, 0x1b
        /*002e*/ 	.short	0x00ff


	//----- nvinfo : EIATTR_NUM_BARRIERS
	.align		4
        /*0030*/ 	.byte	0x02, 0x4c
        /*0032*/ 	.byte	0x01
	.zero		1


	//----- nvinfo : EIATTR_ANNOTATIONS
	.align		4
        /*0034*/ 	.byte	0x04, 0x55
        /*0036*/ 	.short	(.L_262 - .L_261)


	//   ....[0]....
.L_261:
        /* <DEDUP_REMOVED lines=68> */


	//----- nvinfo : EIATTR_MERCURY_ISA_VERSION
	.align		4
.L_262:
        /*0468*/ 	.byte	0x03, 0x5f
        /*046a*/ 	.short	0x0000


	//----- nvinfo : EIATTR_EXIT_INSTR_OFFSETS
	.align		4
        /*046c*/ 	.byte	0x04, 0x1c
        /*046e*/ 	.short	(.L_264 - .L_263)


	//   ....[0]....
.L_263:
        /*0470*/ 	.word	0x000000a0


	//   ....[1]....
        /*0474*/ 	.word	0x000086b0


	//----- nvinfo : EIATTR_CTAIDZ_USED
	.align		4
.L_264:
        /*0478*/ 	.byte	0x01, 0x04
	.zero		2


//--------------------- .nv.info._ZN5flash44flash_bwd_dq_dk_dv_loop_seqk_parallel_kernelI23Flash_bwd_kernel_traitsILi32ELi128ELi128ELi8ELi4ELi4ELi4ELb1ELb0EN7cutlass6half_tE19Flash_kernel_traitsILi32ELi128ELi128ELi8ES3_EELb1ELb1ELb0ELb0ELb0ELb1ELb0EEEvNS_16Flash_bwd_paramsE --------------------------
	.section	.nv.info._ZN5flash44flash_bwd_dq_dk_dv_loop_seqk_parallel_kernelI23Flash_bwd_kernel_traitsILi32ELi128ELi128ELi8ELi4ELi4ELi4ELb1ELb0EN7cutlass6half_tE19Flash_kernel_traitsILi32ELi128ELi128ELi8ES3_EELb1ELb1ELb0ELb0ELb0ELb1ELb0EEEvNS_16Flash_bwd_paramsE,"",@"SHT_CUDA_INFO"
	.sectionflags	@""
	.align	4


	//----- nvinfo : EIATTR_CUDA_API_VERSION
	.align		4
        /*0000*/ 	.byte	0x04, 0x37
        /*0002*/ 	.short	(.L_266 - .L_265)
.L_265:
        /*0004*/ 	.word	0x00000082


	//----- nvinfo : EIATTR_SW2861232_WAR
	.align		4
.L_266:
        /*0008*/ 	.byte	0x01, 0x35
	.zero		2


	//----- nvinfo : EIATTR_PARAM_CBANK
	.align		4
        /*000c*/ 	.byte	0x04, 0x0a
        /*000e*/ 	.short	(.L_268 - .L_267)
	.align		4
.L_267:
        /*0010*/ 	.word	index@(.nv.constant0._ZN5flash44flash_bwd_dq_dk_dv_loop_seqk_parallel_kernelI23Flash_bwd_kernel_traitsILi32ELi128ELi128ELi8ELi4ELi4ELi4ELb1ELb0EN7cutlass6half_tE19Flash_kernel_traitsILi32ELi128ELi128ELi8ES3_EELb1ELb1ELb0ELb0ELb0ELb1ELb0EEEvNS_16Flash_bwd_paramsE)
        /*0014*/ 	.short	0x0160
        /*0016*/ 	.short	0x0280


	//----- nvinfo : EIATTR_CBANK_PARAM_SIZE
	.align		4
.L_268:
        /*0018*/ 	.byte	0x03, 0x19
        /*001a*/ 	.short	0x0280


	//----- nvinfo : EIATTR_KPARAM_INFO
	.align		4
        /*001c*/ 	.byte	0x04, 0x17
        /*001e*/ 	.short	(.L_270 - .L_269)
.L_269:
        /*0020*/ 	.word	0x00000000
        /*0024*/ 	.short	0x0000
        /*0026*/ 	.short	0x0000
        /*0028*/ 	.byte	0x00, 0xf0, 0x01, 0x0a


	//----- nvinfo : EIATTR_MAXREG_COUNT
	.align		4
.L_270:
        /*002c*/ 	.byte	0x03, 0x1b
        /*002e*/ 	.short	0x00ff


	//----- nvinfo : EIATTR_NUM_BARRIERS
	.align		4
        /*0030*/ 	.byte	0x02, 0x4c
        /*0032*/ 	.byte	0x01
	.zero		1


	//----- nvinfo : EIATTR_ANNOTATIONS
	.align		4
        /*0034*/ 	.byte	0x04, 0x55
        /*0036*/ 	.short	(.L_272 - .L_271)


	//   ....[0]....
.L_271:
        /* <DEDUP_REMOVED lines=14> */


	//----- nvinfo : EIATTR_MERCURY_ISA_VERSION
	.align		4
.L_272:
        /*0108*/ 	.byte	0x03, 0x5f
        /*010a*/ 	.short	0x0000


	//----- nvinfo : EIATTR_EXIT_INSTR_OFFSETS
	.align		4
        /*010c*/ 	.byte	0x04, 0x1c
        /*010e*/ 	.short	(.L_274 - .L_273)


	//   ....[0]....
.L_273:
        /*0110*/ 	.word	0x000000a0


	//   ....[1]....
        /*0114*/ 	.word	0x00009f70


	//----- nvinfo : EIATTR_CTAIDZ_USED
	.align		4
.L_274:
        /*0118*/ 	.byte	0x01, 0x04
	.zero		2


	//----- nvinfo : EIATTR_CRS_STACK_SIZE
	.align		4
        /*011c*/ 	.byte	0x04, 0x1e
        /*011e*/ 	.short	(.L_276 - .L_275)
.L_275:
        /*0120*/ 	.word	0x00000000
.L_276:


//--------------------- .nv.info._ZN5flash44flash_bwd_dq_dk_dv_loop_seqk_parallel_kernelI23Flash_bwd_kernel_traitsILi32ELi128ELi128ELi8ELi4ELi4ELi4ELb1ELb0EN7cutlass6half_tE19Flash_kernel_traitsILi32ELi128ELi128ELi8ES3_EELb0ELb1ELb0ELb0ELb0ELb1ELb1EEEvNS_16Flash_bwd_paramsE --------------------------
	.section	.nv.info._ZN5flash44flash_bwd_dq_dk_dv_loop_seqk_parallel_kernelI23Flash_bwd_kernel_traitsILi32ELi128ELi128ELi8ELi4ELi4ELi4ELb1ELb0EN7cutlass6half_tE19Flash_kernel_traitsILi32ELi128ELi128ELi8ES3_EELb0ELb1ELb0ELb0ELb0ELb1ELb1EEEvNS_16Flash_bwd_paramsE,"",@"SHT_CUDA_INFO"
	.sectionflags	@""
	.align	4


	//----- nvinfo : EIATTR_CUDA_API_VERSION
	.align		4
        /*0000*/ 	.byte	0x04, 0x37
        /*0002*/ 	.short	(.L_278 - .L_277)
.L_277:
        /*0004*/ 	.word	0x00000082


	//----- nvinfo : EIATTR_SW2861232_WAR
	.align		4
.L_278:
        /*0008*/ 	.byte	0x01, 0x35
	.zero		2


	//----- nvinfo : EIATTR_PARAM_CBANK
	.align		4
        /*000c*/ 	.byte	0x04, 0x0a
        /*000e*/ 	.short	(.L_280 - .L_279)
	.align		4
.L_279:
        /*0010*/ 	.word	index@(.nv.constant0._ZN5flash44flash_bwd_dq_dk_dv_loop_seqk_parallel_kernelI23Flash_bwd_kernel_traitsILi32ELi128ELi128ELi8ELi4ELi4ELi4ELb1ELb0EN7cutlass6half_tE19Flash_kernel_traitsILi32ELi128ELi128ELi8ES3_EELb0ELb1ELb0ELb0ELb0ELb1ELb1EEEvNS_16Flash_bwd_paramsE)
        /*0014*/ 	.short	0x0160
        /*0016*/ 	.short	0x0280


	//----- nvinfo : EIATTR_CBANK_PARAM_SIZE
	.align		4
.L_280:
        /*0018*/ 	.byte	0x03, 0x19
        /*001a*/ 	.short	0x0280


	//----- nvinfo : EIATTR_KPARAM_INFO
	.align		4
        /*001c*/ 	.byte	0x04, 0x17
        /*001e*/ 	.short	(.L_282 - .L_281)
.L_281:
        /*0020*/ 	.word	0x00000000
        /*0024*/ 	.short	0x0000
        /*0026*/ 	.short	0x0000
        /*0028*/ 	.byte	0x00, 0xf0, 0x01, 0x0a


	//----- nvinfo : EIATTR_MAXREG_COUNT
	.align		4
.L_282:
        /*002c*/ 	.byte	0x03, 0x1b
        /*002e*/ 	.short	0x00ff


	//----- nvinfo : EIATTR_NUM_BARRIERS
	.align		4
        /*0030*/ 	.byte	0x02, 0x4c
        /*0032*/ 	.byte	0x01
	.zero		1


	//----- nvinfo : EIATTR_ANNOTATIONS
	.align		4
        /*0034*/ 	.byte	0x04, 0x55
        /*0036*/ 	.short	(.L_284 - .L_283)


	//   ....[0]....
.L_283:
        /* <DEDUP_REMOVED lines=80> */


	//----- nvinfo : EIATTR_MERCURY_ISA_VERSION
	.align		4
.L_284:
        /*0520*/ 	.byte	0x03, 0x5f
        /*0522*/ 	.short	0x0000


	//----- nvinfo : EIATTR_EXIT_INSTR_OFFSETS
	.align		4
        /*0524*/ 	.byte	0x04, 0x1c
        /*0526*/ 	.short	(.L_286 - .L_285)


	//   ....[0]....
.L_285:
        /*0528*/ 	.word	0x000000a0


	//   ....[1]....
        /*052c*/ 	.word	0x0000a030


	//----- nvinfo : EIATTR_CTAIDZ_USED
	.align		4
.L_286:
        /*0530*/ 	.byte	0x01, 0x04
	.zero		2


	//----- nvinfo : EIATTR_CRS_STACK_SIZE
	.align		4
        /*0534*/ 	.byte	0x04, 0x1e
        /*0536*/ 	.short	(.L_288 - .L_287)
.L_287:
        /*0538*/ 	.word	0x00000000
.L_288:


//--------------------- .nv.info._ZN5flash44flash_bwd_dq_dk_dv_loop_seqk_parallel_kernelI23Flash_bwd_kernel_traitsILi32ELi128ELi128ELi8ELi4ELi4ELi4ELb1ELb0EN7cutlass6half_tE19Flash_kernel_traitsILi32ELi128ELi128ELi8ES3_EELb1ELb1ELb0ELb1ELb0ELb0ELb0EEEvNS_16Flash_bwd_paramsE --------------------------
	.section	.nv.info._ZN5flash44flash_bwd_dq_dk_dv_loop_seqk_parallel_kernelI23Flash_bwd_kernel_traitsILi32ELi128ELi128ELi8ELi4ELi4ELi4ELb1ELb0EN7cutlass6half_tE19Flash_kernel_traitsILi32ELi128ELi128ELi8ES3_EELb1ELb1ELb0ELb1ELb0ELb0ELb0EEEvNS_16Flash_bwd_paramsE,"",@"SHT_CUDA_INFO"
	.sectionflags	@""
	.align	4


	//----- nvinfo : EIATTR_CUDA_API_VERSION
	.align		4
        /*0000*/ 	.byte	0x04, 0x37
        /*0002*/ 	.short	(.L_290 - .L_289)
.L_289:
        /*0004*/ 	.word	0x00000082


	//----- nvinfo : EIATTR_SW2861232_WAR
	.align		4
.L_290:
        /*0008*/ 	.byte	0x01, 0x35
	.zero		2


	//----- nvinfo : EIATTR_PARAM_CBANK
	.align		4
        /*000c*/ 	.byte	0x04, 0x0a
        /*000e*/ 	.short	(.L_292 - .L_291)
	.align		4
.L_291:
        /*0010*/ 	.word	index@(.nv.constant0._ZN5flash44flash_bwd_dq_dk_dv_loop_seqk_parallel_kernelI23Flash_bwd_kernel_traitsILi32ELi128ELi128ELi8ELi4ELi4ELi4ELb1ELb0EN7cutlass6half_tE19Flash_kernel_traitsILi32ELi128ELi128ELi8ES3_EELb1ELb1ELb0ELb1ELb0ELb0ELb0EEEvNS_16Flash_bwd_paramsE)
        /*0014*/ 	.short	0x0160
        /*0016*/ 	.short	0x0280


	//----- nvinfo : EIATTR_CBANK_PARAM_SIZE
	.align		4
.L_292:
        /*0018*/ 	.byte	0x03, 0x19
        /*001a*/ 	.short	0x0280


	//----- nvinfo : EIATTR_KPARAM_INFO
	.align		4
        /*001c*/ 	.byte	0x04, 0x17
        /*001e*/ 	.short	(.L_294 - .L_293)
.L_293:
        /*0020*/ 	.word	0x00000000
        /*0024*/ 	.short	0x0000
        /*0026*/ 	.short	0x0000
        /*0028*/ 	.byte	0x00, 0xf0, 0x01, 0x0a


	//----- nvinfo : EIATTR_MAXREG_COUNT
	.align		4
.L_294:
        /*002c*/ 	.byte	0x03, 0x1b
        /*002e*/ 	.short	0x00ff


	//----- nvinfo : EIATTR_NUM_BARRIERS
	.align		4
        /*0030*/ 	.byte	0x02, 0x4c
        /*0032*/ 	.byte	0x01
	.zero		1


	//----- nvinfo : EIATTR_ANNOTATIONS
	.align		4
        /*0034*/ 	.byte	0x04, 0x55
        /*0036*/ 	.short	(.L_296 - .L_295)


	//   ....[0]....
.L_295:
        /* <DEDUP_REMOVED lines=48> */


	//----- nvinfo : EIATTR_MERCURY_ISA_VERSION
	.align		4
.L_296:
        /*0320*/ 	.byte	0x03, 0x5f
        /*0322*/ 	.short	0x0000


	//----- nvinfo : EIATTR_EXIT_INSTR_OFFSETS
	.align		4
        /*0324*/ 	.byte	0x04, 0x1c
        /*0326*/ 	.short	(.L_298 - .L_297)


	//   ....[0]....
.L_297:
        /*0328*/ 	.word	0x000000a0


	//   ....[1]....
        /*032c*/ 	.word	0x0000b050


	//----- nvinfo : EIATTR_CTAIDZ_USED
	.align		4
.L_298:
        /*0330*/ 	.byte	0x01, 0x04
	.zero		2


	//----- nvinfo : EIATTR_CRS_STACK_SIZE
	.align		4
        /*0334*/ 	.byte	0x04, 0x1e
        /*0336*/ 	.short	(.L_300 - .L_299)
.L_299:
        /*0338*/ 	.word	0x00000000
.L_300:


//--------------------- .nv.info._ZN5flash44flash_bwd_dq_dk_dv_loop_seqk_parallel_kernelI23Flash_bwd_kernel_traitsILi32ELi128ELi128ELi8ELi4ELi4ELi4ELb1ELb0EN7cutlass6half_tE19Flash_kernel_traitsILi32ELi128ELi128ELi8ES3_EELb0ELb1ELb0ELb1ELb0ELb0ELb1EEEvNS_16Flash_bwd_paramsE --------------------------
	.section	.nv.info._ZN5flash44flash_bwd_dq_dk_dv_loop_seqk_parallel_kernelI23Flash_bwd_kernel_traitsILi32ELi128ELi128ELi8ELi4ELi4ELi4ELb1ELb0EN7cutlass6half_tE19Flash_kernel_traitsILi32ELi128ELi128ELi8ES3_EELb0ELb1ELb0ELb1ELb0ELb0ELb1EEEvNS_16Flash_bwd_paramsE,"",@"SHT_CUDA_INFO"
	.sectionflags	@""
	.align	4


	//----- nvinfo : EIATTR_CUDA_API_VERSION
	.align		4
        /*0000*/ 	.byte	0x04, 0x37
        /*0002*/ 	.short	(.L_302 - .L_301)
.L_301:
        /*0004*/ 	.word	0x00000082


	//----- nvinfo : EIATTR_SW2861232_WAR
	.align		4
.L_302:
        /*0008*/ 	.byte	0x01, 0x35
	.zero		2


	//----- nvinfo : EIATTR_PARAM_CBANK
	.align		4
        /*000c*/ 	.byte	0x04, 0x0a
        /*000e*/ 	.short	(.L_304 - .L_303)
	.align		4
.L_303:
        /*0010*/ 	.word	index@(.nv.constant0._ZN5flash44flash_bwd_dq_dk_dv_loop_seqk_parallel_kernelI23Flash_bwd_kernel_traitsILi32ELi128ELi128ELi8ELi4ELi4ELi4ELb1ELb0EN7cutlass6half_tE19Flash_kernel_traitsILi32ELi128ELi128ELi8ES3_EELb0ELb1ELb0ELb1ELb0ELb0ELb1EEEvNS_16Flash_bwd_paramsE)
        /*0014*/ 	.short	0x0160
        /*0016*/ 	.short	0x0280


	//----- nvinfo : EIATTR_CBANK_PARAM_SIZE
	.align		4
.L_304:
        /*0018*/ 	.byte	0x03, 0x19
        /*001a*/ 	.short	0x0280


	//----- nvinfo : EIATTR_KPARAM_INFO
	.align		4
        /*001c*/ 	.byte	0x04, 0x17
        /*001e*/ 	.short	(.L_306 - .L_305)
.L_305:
        /*0020*/ 	.word	0x00000000
        /*0024*/ 	.short	0x0000
        /*0026*/ 	.short	0x0000
        /*0028*/ 	.byte	0x00, 0xf0, 0x01, 0x0a


	//----- nvinfo : EIATTR_MAXREG_COUNT
	.align		4
.L_306:
        /*002c*/ 	.byte	0x03, 0x1b
        /*002e*/ 	.short	0x00ff


	//----- nvinfo : EIATTR_NUM_BARRIERS
	.align		4
        /*0030*/ 	.byte	0x02, 0x4c
        /*0032*/ 	.byte	0x01
	.zero		1


	//----- nvinfo : EIATTR_ANNOTATIONS
	.align		4
        /*0034*/ 	.byte	0x04, 0x55
        /*0036*/ 	.short	(.L_308 - .L_307)


	//   ....[0]....
.L_307:
        /* <DEDUP_REMOVED lines=85> */


	//----- nvinfo : EIATTR_MERCURY_ISA_VERSION
	.align		4
.L_308:
        /*0570*/ 	.byte	0x03, 0x5f
        /*0572*/ 	.short	0x0000


	//----- nvinfo : EIATTR_EXIT_INSTR_OFFSETS
	.align		4
        /*0574*/ 	.byte	0x04, 0x1c
        /*0576*/ 	.short	(.L_310 - .L_309)


	//   ....[0]....
.L_309:
        /*0578*/ 	.word	0x000000a0


	//   ....[1]....
        /*057c*/ 	.word	0x0000a8c0


	//----- nvinfo : EIATTR_CTAIDZ_USED
	.align		4
.L_310:
        /*0580*/ 	.byte	0x01, 0x04
	.zero		2


	//----- nvinfo : EIATTR_CRS_STACK_SIZE
	.align		4
        /*0584*/ 	.byte	0x04, 0x1e
        /*0586*/ 	.short	(.L_312 - .L_311)
.L_311:
        /*0588*/ 	.word	0x00000000
.L_312:


//--------------------- .nv.info._ZN5flash25flash_bwd_dot_do_o_kernelILb0E23Flash_bwd_kernel_traitsILi32ELi128ELi128ELi8ELi4ELi4ELi4ELb1ELb0EN7cutlass6half_tE19Flash_kernel_traitsILi32ELi128ELi128ELi8ES3_EEEEvNS_16Flash_bwd_paramsE --------------------------
	.section	.nv.info._ZN5flash25flash_bwd_dot_do_o_kernelILb0E23Flash_bwd_kernel_traitsILi32ELi128ELi128ELi8ELi4ELi4ELi4ELb1ELb0EN7cutlass6half_tE19Flash_kernel_traitsILi32ELi128ELi128ELi8ES3_EEEEvNS_16Flash_bwd_paramsE,"",@"SHT_CUDA_INFO"
	.sectionflags	@""
	.align	4


	//----- nvinfo : EIATTR_CUDA_API_VERSION
	.align		4
        /*0000*/ 	.byte	0x04, 0x37
        /*0002*/ 	.short	(.L_314 - .L_313)
.L_313:
        /*0004*/ 	.word	0x00000082


	//----- nvinfo : EIATTR_SW2861232_WAR
	.align		4
.L_314:
        /*0008*/ 	.byte	0x01, 0x35
	.zero		2


	//----- nvinfo : EIATTR_PARAM_CBANK
	.align		4
        /*000c*/ 	.byte	0x04, 0x0a
        /*000e*/ 	.short	(.L_316 - .L_315)
	.align		4
.L_315:
        /*0010*/ 	.word	index@(.nv.constant0._ZN5flash25flash_bwd_dot_do_o_kernelILb0E23Flash_bwd_kernel_traitsILi32ELi128ELi128ELi8ELi4ELi4ELi4ELb1ELb0EN7cutlass6half_tE19Flash_kernel_traitsILi32ELi128ELi128ELi8ES3_EEEEvNS_16Flash_bwd_paramsE)
        /*0014*/ 	.short	0x0160
        /*0016*/ 	.short	0x0280


	//----- nvinfo : EIATTR_CBANK_PARAM_SIZE
	.align		4
.L_316:
        /*0018*/ 	.byte	0x03, 0x19
        /*001a*/ 	.short	0x0280


	//----- nvinfo : EIATTR_KPARAM_INFO
	.align		4
        /*001c*/ 	.byte	0x04, 0x17
        /*001e*/ 	.short	(.L_318 - .L_317)
.L_317:
        /*0020*/ 	.word	0x00000000
        /*0024*/ 	.short	0x0000
        /*0026*/ 	.short	0x0000
        /*0028*/ 	.byte	0x00, 0xf0, 0x01, 0x0a


	//----- nvinfo : EIATTR_MAXREG_COUNT
	.align		4
.L_318:
        /*002c*/ 	.byte	0x03, 0x1b
        /*002e*/ 	.short	0x00ff


	//----- nvinfo : EIATTR_MERCURY_ISA_VERSION
	.align		4
        /*0030*/ 	.byte	0x03, 0x5f
        /*0032*/ 	.short	0x0000


	//----- nvinfo : EIATTR_COOP_GROUP_MASK_REGIDS
	.align		4
        /*0034*/ 	.byte	0x04, 0x29
        /*0036*/ 	.short	(.L_320 - .L_319)


	//   ....[0]....
.L_319:
        /*0038*/ 	.word	0xffffffff


	//   ....[1]....
        /*003c*/ 	.word	0xffffffff


	//   ....[2]....
        /*0040*/ 	.word	0xffffffff


	//   ....[3]....
        /*0044*/ 	.word	0xffffffff


	//----- nvinfo : EIATTR_COOP_GROUP_INSTR_OFFSETS
	.align		4
.L_320:
        /*0048*/ 	.byte	0x04, 0x28
        /*004a*/ 	.short	(.L_322 - .L_321)


	//   ....[0]....
.L_321:
        /*004c*/ 	.word	0x00000aa0


	//   ....[1]....
        /*0050*/ 	.word	0x00000ad0


	//   ....[2]....
        /*0054*/ 	.word	0x00000af0


	//   ....[3]....
        /*0058*/ 	.word	0x00000b20


	//----- nvinfo : EIATTR_EXIT_INSTR_OFFSETS
	.align		4
.L_322:
        /*005c*/ 	.byte	0x04, 0x1c
        /*005e*/ 	.short	(.L_324 - .L_323)


	//   ....[0]....
.L_323:
        /*0060*/ 	.word	0x000000f0


	//   ....[1]....
        /*0064*/ 	.word	0x00000bc0


	//   ....[2]....
        /*0068*/ 	.word	0x00000bf0


	//----- nvinfo : EIATTR_CTAIDZ_USED
	.align		4
.L_324:
        /*006c*/ 	.byte	0x01, 0x04
	.zero		2


//--------------------- .nv.info._ZN5flash25flash_bwd_dot_do_o_kernelILb1E23Flash_bwd_kernel_traitsILi32ELi128ELi128ELi8ELi4ELi4ELi4ELb1ELb0EN7cutlass6half_tE19Flash_kernel_traitsILi32ELi128ELi128ELi8ES3_EEEEvNS_16Flash_bwd_paramsE --------------------------
	.section	.nv.info._ZN5flash25flash_bwd_dot_do_o_kernelILb1E23Flash_bwd_kernel_traitsILi32ELi128ELi128ELi8ELi4ELi4ELi4ELb1ELb0EN7cutlass6half_tE19Flash_kernel_traitsILi32ELi128ELi128ELi8ES3_EEEEvNS_16Flash_bwd_paramsE,"",@"SHT_CUDA_INFO"
	.sectionflags	@""
	.align	4


	//----- nvinfo : EIATTR_CUDA_API_VERSION
	.align		4
        /*0000*/ 	.byte	0x04, 0x37
        /*0002*/ 	.short	(.L_326 - .L_325)
.L_325:
        /*0004*/ 	.word	0x00000082


	//----- nvinfo : EIATTR_SW2861232_WAR
	.align		4
.L_326:
        /*0008*/ 	.byte	0x01, 0x35
	.zero		2


	//----- nvinfo : EIATTR_PARAM_CBANK
	.align		4
        /*000c*/ 	.byte	0x04, 0x0a
        /*000e*/ 	.short	(.L_328 - .L_327)
	.align		4
.L_327:
        /*0010*/ 	.word	index@(.nv.constant0._ZN5flash25flash_bwd_dot_do_o_kernelILb1E23Flash_bwd_kernel_traitsILi32ELi128ELi128ELi8ELi4ELi4ELi4ELb1ELb0EN7cutlass6half_tE19Flash_kernel_traitsILi32ELi128ELi128ELi8ES3_EEEEvNS_16Flash_bwd_paramsE)
        /*0014*/ 	.short	0x0160
        /*0016*/ 	.short	0x0280


	//----- nvinfo : EIATTR_CBANK_PARAM_SIZE
	.align		4
.L_328:
        /*0018*/ 	.byte	0x03, 0x19
        /*001a*/ 	.short	0x0280


	//----- nvinfo : EIATTR_KPARAM_INFO
	.align		4
        /*001c*/ 	.byte	0x04, 0x17
        /*001e*/ 	.short	(.L_330 - .L_329)
.L_329:
        /*0020*/ 	.word	0x00000000
        /*0024*/ 	.short	0x0000
        /*0026*/ 	.short	0x0000
        /*0028*/ 	.byte	0x00, 0xf0, 0x01, 0x0a


	//----- nvinfo : EIATTR_MAXREG_COUNT
	.align		4
.L_330:
        /*002c*/ 	.byte	0x03, 0x1b
        /*002e*/ 	.short	0x00ff


	//----- nvinfo : EIATTR_MERCURY_ISA_VERSION
	.align		4
        /*0030*/ 	.byte	0x03, 0x5f
        /*0032*/ 	.short	0x0000


	//----- nvinfo : EIATTR_COOP_GROUP_MASK_REGIDS
	.align		4
        /*0034*/ 	.byte	0x04, 0x29
        /*0036*/ 	.short	(.L_332 - .L_331)


	//   ....[0]....
.L_331:
        /*0038*/ 	.word	0xffffffff


	//   ....[1]....
        /*003c*/ 	.word	0xffffffff


	//   ....[2]....
        /*0040*/ 	.word	0xffffffff


	//   ....[3]....
        /*0044*/ 	.word	0xffffffff


	//----- nvinfo : EIATTR_COOP_GROUP_INSTR_OFFSETS
	.align		4
.L_332:
        /*0048*/ 	.byte	0x04, 0x28
        /*004a*/ 	.short	(.L_334 - .L_333)


	//   ....[0]....
.L_333:
        /*004c*/ 	.word	0x00000d50


	//   ....[1]....
        /*0050*/ 	.word	0x00000d60


	//   ....[2]....
        /*0054*/ 	.word	0x00000da0


	//   ....[3]....
        /*0058*/ 	.word	0x00000dd0


	//----- nvinfo : EIATTR_EXIT_INSTR_OFFSETS
	.align		4
.L_334:
        /*005c*/ 	.byte	0x04, 0x1c
        /*005e*/ 	.short	(.L_336 - .L_335)


	//   ....[0]....
.L_335:
        /*0060*/ 	.word	0x000000f0


	//   ....[1]....
        /*0064*/ 	.word	0x00000f50


	//----- nvinfo : EIATTR_CTAIDZ_USED
	.align		4
.L_336:
        /*0068*/ 	.byte	0x01, 0x04
	.zero		2


//--------------------- .nv.info._ZN5flash27flash_bwd_convert_dq_kernelI23Flash_bwd_kernel_traitsILi32ELi128ELi128ELi8ELi4ELi4ELi4ELb0ELb0EN7cutlass6half_tE19Flash_kernel_traitsILi32ELi128ELi128ELi8ES3_EEEEvNS_16Flash_bwd_paramsEi --------------------------
	.section	.nv.info._ZN5flash27flash_bwd_convert_dq_kernelI23Flash_bwd_kernel_traitsILi32ELi128ELi128ELi8ELi4ELi4ELi4ELb0ELb0EN7cutlass6half_tE19Flash_kernel_traitsILi32ELi128ELi128ELi8ES3_EEEEvNS_16Flash_bwd_paramsEi,"",@"SHT_CUDA_INFO"
	.sectionflags	@""
	.align	4


	//----- nvinfo : EIATTR_CUDA_API_VERSION
	.align		4
        /*0000*/ 	.byte	0x04, 0x37
        /*0002*/ 	.short	(.L_338 - .L_337)
.L_337:
        /*0004*/ 	.word	0x00000082


	//----- nvinfo : EIATTR_SW2861232_WAR
	.align		4
.L_338:
        /*0008*/ 	.byte	0x01, 0x35
	.zero		2


	//----- nvinfo : EIATTR_PARAM_CBANK
	.align		4
        /*000c*/ 	.byte	0x04, 0x0a
        /*000e*/ 	.short	(.L_340 - .L_339)
	.align		4
.L_339:
        /*0010*/ 	.word	index@(.nv.constant0._ZN5flash27flash_bwd_convert_dq_kernelI23Flash_bwd_kernel_traitsILi32ELi128ELi128ELi8ELi4ELi4ELi4ELb0ELb0EN7cutlass6half_tE19Flash_kernel_traitsILi32ELi128ELi128ELi8ES3_EEEEvNS_16Flash_bwd_paramsEi)
        /*0014*/ 	.short	0x0160
        /*0016*/ 	.short	0x0284


	//----- nvinfo : EIATTR_CBANK_PARAM_SIZE
	.align		4
.L_340:
        /*0018*/ 	.byte	0x03, 0x19
        /*001a*/ 	.short	0x0284


	//----- nvinfo : EIATTR_KPARAM_INFO
	.align		4
        /*001c*/ 	.byte	0x04, 0x17
        /*001e*/ 	.short	(.L_342 - .L_341)
.L_341:
        /*0020*/ 	.word	0x00000000
        /*0024*/ 	.short	0x0001
        /*0026*/ 	.short	0x0280
        /*0028*/ 	.byte	0x00, 0xf0, 0x11, 0x00


	//----- nvinfo : EIATTR_KPARAM_INFO
	.align		4
.L_342:
        /*002c*/ 	.byte	0x04, 0x17
        /*002e*/ 	.short	(.L_344 - .L_343)
.L_343:
        /*0030*/ 	.word	0x00000000
        /*0034*/ 	.short	0x0000
        /*0036*/ 	.short	0x0000
        /*0038*/ 	.byte	0x00, 0xf0, 0x01, 0x0a


	//----- nvinfo : EIATTR_MAXREG_COUNT
	.align		4
.L_344:
        /*003c*/ 	.byte	0x03, 0x1b
        /*003e*/ 	.short	0x00ff


	//----- nvinfo : EIATTR_NUM_BARRIERS
	.align		4
        /*0040*/ 	.byte	0x02, 0x4c
        /*0042*/ 	.byte	0x01
	.zero		1


	//----- nvinfo : EIATTR_MERCURY_ISA_VERSION
	.align		4
        /*0044*/ 	.byte	0x03, 0x5f
        /*0046*/ 	.short	0x0000


	//----- nvinfo : EIATTR_EXIT_INSTR_OFFSETS
	.align		4
        /*0048*/ 	.byte	0x04, 0x1c
        /*004a*/ 	.short	(.L_346 - .L_345)


	//   ....[0]....
.L_345:
        /*004c*/ 	.word	0x000000f0


	//   ....[1]....
        /*0050*/ 	.word	0x00001770


	//   ....[2]....
        /*0054*/ 	.word	0x00001830


	//----- nvinfo : EIATTR_CTAIDZ_USED
	.align		4
.L_346:
        /*0058*/ 	.byte	0x01, 0x04
	.zero		2


	//----- nvinfo : EIATTR_CRS_STACK_SIZE
	.align		4
        /*005c*/ 	.byte	0x04, 0x1e
        /*005e*/ 	.short	(.L_348 - .L_347)
.L_347:
        /*0060*/ 	.word	0x00000000
.L_348:


//--------------------- .nv.info._ZN5flash44flash_bwd_dq_dk_dv_loop_seqk_parallel_kernelI23Flash_bwd_kernel_traitsILi32ELi128ELi128ELi8ELi4ELi4ELi4ELb0ELb0EN7cutlass6half_tE19Flash_kernel_traitsILi32ELi128ELi128ELi8ES3_EELb1ELb1ELb0ELb0ELb0ELb0ELb0EEEvNS_16Flash_bwd_paramsE --------------------------
	.section	.nv.info._ZN5flash44flash_bwd_dq_dk_dv_loop_seqk_parallel_kernelI23Flash_bwd_kernel_traitsILi32ELi128ELi128ELi8ELi4ELi4ELi4ELb0ELb0EN7cutlass6half_tE19Flash_kernel_traitsILi32ELi128ELi128ELi8ES3_EELb1ELb1ELb0ELb0ELb0ELb0ELb0EEEvNS_16Flash_bwd_paramsE,"",@"SHT_CUDA_INFO"
	.sectionflags	@""
	.align	4


	//----- nvinfo : EIATTR_CUDA_API_VERSION
	.align		4
        /*0000*/ 	.byte	0x04, 0x37
        /*0002*/ 	.short	(.L_350 - .L_349)
.L_349:
        /*0004*/ 	.word	0x00000082


	//----- nvinfo : EIATTR_SW2861232_WAR
	.align		4
.L_350:
        /*0008*/ 	.byte	0x01, 0x35
	.zero		2


	//----- nvinfo : EIATTR_PARAM_CBANK
	.align		4
        /*000c*/ 	.byte	0x04, 0x0a
        /*000e*/ 	.short	(.L_352 - .L_351)
	.align		4
.L_351:
        /*0010*/ 	.word	index@(.nv.constant0._ZN5flash44flash_bwd_dq_dk_dv_loop_seqk_parallel_kernelI23Flash_bwd_kernel_traitsILi32ELi128ELi128ELi8ELi4ELi4ELi4ELb0ELb0EN7cutlass6half_tE19Flash_kernel_traitsILi32ELi128ELi128ELi8ES3_EELb1ELb1ELb0ELb0ELb0ELb0ELb0EEEvNS_16Flash_bwd_paramsE)
        /*0014*/ 	.short	0x0160
        /*0016*/ 	.short	0x0280


	//----- nvinfo : EIATTR_CBANK_PARAM_SIZE
	.align		4
.L_352:
        /*0018*/ 	.byte	0x03, 0x19
        /*001a*/ 	.short	0x0280


	//----- nvinfo : EIATTR_KPARAM_INFO
	.align		4
        /*001c*/ 	.byte	0x04, 0x17
        /*001e*/ 	.short	(.L_354 - .L_353)
.L_353:
        /*0020*/ 	.word	0x00000000
        /*0024*/ 	.short	0x0000
        /*0026*/ 	.short	0x0000
        /*0028*/ 	.byte	0x00, 0xf0, 0x01, 0x0a


	//----- nvinfo : EIATTR_MAXREG_COUNT
	.align		4
.L_354:
        /*002c*/ 	.byte	0x03, 0x1b
        /*002e*/ 	.short	0x00ff


	//----- nvinfo : EIATTR_NUM_BARRIERS
	.align		4
        /*0030*/ 	.byte	0x02, 0x4c
        /*0032*/ 	.byte	0x01
	.zero		1


	//----- nvinfo : EIATTR_MERCURY_ISA_VERSION
	.align		4
        /*0034*/ 	.byte	0x03, 0x5f
        /*0036*/ 	.short	0x0000


	//----- nvinfo : EIATTR_EXIT_INSTR_OFFSETS
	.align		4
        /*0038*/ 	.byte	0x04, 0x1c
        /*003a*/ 	.short	(.L_356 - .L_355)


	//   ....[0]....
.L_355:
        /*003c*/ 	.word	0x00000090


	//   ....[1]....
        /*0040*/ 	.word	0x0000a310


	//----- nvinfo : EIATTR_CTAIDZ_USED
	.align		4
.L_356:
        /*0044*/ 	.byte	0x01, 0x04
	.zero		2


	//----- nvinfo : EIATTR_CRS_STACK_SIZE
	.align		4
        /*0048*/ 	.byte	0x04, 0x1e
        /*004a*/ 	.short	(.L_358 - .L_357)
.L_357:
        /*004c*/ 	.word	0x00000000
.L_358:


//--------------------- .nv.info._ZN5flash44flash_bwd_dq_dk_dv_loop_seqk_parallel_kernelI23Flash_bwd_kernel_traitsILi32ELi128ELi128ELi8ELi4ELi4ELi4ELb0ELb0EN7cutlass6half_tE19Flash_kernel_traitsILi32ELi128ELi128ELi8ES3_EELb0ELb1ELb0ELb0ELb0ELb0ELb1EEEvNS_16Flash_bwd_paramsE --------------------------
	.section	.nv.info._ZN5flash44flash_bwd_dq_dk_dv_loop_seqk_parallel_kernelI23Flash_bwd_kernel_traitsILi32ELi128ELi128ELi8ELi4ELi4ELi4ELb0ELb0EN7cutlass6half_tE19Flash_kernel_traitsILi32ELi128ELi128ELi8ES3_EELb0ELb1ELb0ELb0ELb0ELb0ELb1EEEvNS_16Flash_bwd_paramsE,"",@"SHT_CUDA_INFO"
	.sectionflags	@""
	.align	4


	//----- nvinfo : EIATTR_CUDA_API_VERSION
	.align		4
        /*0000*/ 	.byte	0x04, 0x37
        /*0002*/ 	.short	(.L_360 - .L_359)
.L_359:
        /*0004*/ 	.word	0x00000082


	//----- nvinfo : EIATTR_SW2861232_WAR
	.align		4
.L_360:
        /*0008*/ 	.byte	0x01, 0x35
	.zero		2


	//----- nvinfo : EIATTR_PARAM_CBANK
	.align		4
        /*000c*/ 	.byte	0x04, 0x0a
        /*000e*/ 	.short	(.L_362 - .L_361)
	.align		4
.L_361:
        /*0010*/ 	.word	index@(.nv.constant0._ZN5flash44flash_bwd_dq_dk_dv_loop_seqk_parallel_kernelI23Flash_bwd_kernel_traitsILi32ELi128ELi128ELi8ELi4ELi4ELi4ELb0ELb0EN7cutlass6half_tE19Flash_kernel_traitsILi32ELi128ELi128ELi8ES3_EELb0ELb1ELb0ELb0ELb0ELb0ELb1EEEvNS_16Flash_bwd_paramsE)
        /*0014*/ 	.short	0x0160
        /*0016*/ 	.short	0x0280


	//----- nvinfo : EIATTR_CBANK_PARAM_SIZE
	.align		4
.L_362:
        /*0018*/ 	.byte	0x03, 0x19
        /*001a*/ 	.short	0x0280


	//----- nvinfo : EIATTR_KPARAM_INFO
	.align		4
        /*001c*/ 	.byte	0x04, 0x17
        /*001e*/ 	.short	(.L_364 - .L_363)
.L_363:
        /*0020*/ 	.word	0x00000000
        /*0024*/ 	.short	0x0000
        /*0026*/ 	.short	0x0000
        /*0028*/ 	.byte	0x00, 0xf0, 0x01, 0x0a


	//----- nvinfo : EIATTR_MAXREG_COUNT
	.align		4
.L_364:
        /*002c*/ 	.byte	0x03, 0x1b
        /*002e*/ 	.short	0x00ff


	//----- nvinfo : EIATTR_NUM_BARRIERS
	.align		4
        /*0030*/ 	.byte	0x02, 0x4c
        /*0032*/ 	.byte	0x01
	.zero		1


	//----- nvinfo : EIATTR_ANNOTATIONS
	.align		4
        /*0034*/ 	.byte	0x04, 0x55
        /*0036*/ 	.short	(.L_366 - .L_365)


	//   ....[0]....
.L_365:
        /* <DEDUP_REMOVED lines=57> */


	//----- nvinfo : EIATTR_MERCURY_ISA_VERSION
	.align		4
.L_366:
        /*03b0*/ 	.byte	0x03, 0x5f
        /*03b2*/ 	.short	0x0000


	//----- nvinfo : EIATTR_EXIT_INSTR_OFFSETS
	.align		4
        /*03b4*/ 	.byte	0x04, 0x1c
        /*03b6*/ 	.short	(.L_368 - .L_367)


	//   ....[0]....
.L_367:
        /*03b8*/ 	.word	0x000000a0


	//   ....[1]....
        /*03bc*/ 	.word	0x0000a2c0


	//----- nvinfo : EIATTR_CTAIDZ_USED
	.align		4
.L_368:
        /*03c0*/ 	.byte	0x01, 0x04
	.zero		2


	//----- nvinfo : EIATTR_CRS_STACK_SIZE
	.align		4
        /*03c4*/ 	.byte	0x04, 0x1e
        /*03c6*/ 	.short	(.L_370 - .L_369)
.L_369:
        /*03c8*/ 	.word	0x00000000
.L_370:


//--------------------- .nv.info._ZN5flash44flash_bwd_dq_dk_dv_loop_seqk_parallel_kernelI23Flash_bwd_kernel_traitsILi32ELi128ELi128ELi8ELi4ELi4ELi4ELb0ELb0EN7cutlass6half_tE19Flash_kernel_traitsILi32ELi128ELi128ELi8ES3_EELb1ELb1ELb0ELb0ELb1ELb1ELb0EEEvNS_16Flash_bwd_paramsE --------------------------
	.section	.nv.info._ZN5flash44flash_bwd_dq_dk_dv_loop_seqk_parallel_kernelI23Flash_bwd_kernel_traitsILi32ELi128ELi128ELi8ELi4ELi4ELi4ELb0ELb0EN7cutlass6half_tE19Flash_kernel_traitsILi32ELi128ELi128ELi8ES3_EELb1ELb1ELb0ELb0ELb1ELb1ELb0EEEvNS_16Flash_bwd_paramsE,"",@"SHT_CUDA_INFO"
	.sectionflags	@""
	.align	4


	//----- nvinfo : EIATTR_CUDA_API_VERSION
	.align		4
        /*0000*/ 	.byte	0x04, 0x37
        /*0002*/ 	.short	(.L_372 - .L_371)
.L_371:
        /*0004*/ 	.word	0x00000082


	//----- nvinfo : EIATTR_SW2861232_WAR
	.align		4
.L_372:
        /*0008*/ 	.byte	0x01, 0x35
	.zero		2


	//----- nvinfo : EIATTR_PARAM_CBANK
	.align		4
        /*000c*/ 	.byte	0x04, 0x0a
        /*000e*/ 	.short	(.L_374 - .L_373)
	.align		4
.L_373:
        /*0010*/ 	.word	index@(.nv.constant0._ZN5flash44flash_bwd_dq_dk_dv_loop_seqk_parallel_kernelI23Flash_bwd_kernel_traitsILi32ELi128ELi128ELi8ELi4ELi4ELi4ELb0ELb0EN7cutlass6half_tE19Flash_kernel_traitsILi32ELi128ELi128ELi8ES3_EELb1ELb1ELb0ELb0ELb1ELb1ELb0EEEvNS_16Flash_bwd_paramsE)
        /*0014*/ 	.short	0x0160
        /*0016*/ 	.short	0x0280


	//----- nvinfo : EIATTR_CBANK_PARAM_SIZE
	.align		4
.L_374:
        /*0018*/ 	.byte	0x03, 0x19
        /*001a*/ 	.short	0x0280


	//----- nvinfo : EIATTR_KPARAM_INFO
	.align		4
        /*001c*/ 	.byte	0x04, 0x17
        /*001e*/ 	.short	(.L_376 - .L_375)
.L_375:
        /*0020*/ 	.word	0x00000000
        /*0024*/ 	.short	0x0000
        /*0026*/ 	.short	0x0000
        /*0028*/ 	.byte	0x00, 0xf0, 0x01, 0x0a


	//----- nvinfo : EIATTR_MAXREG_COUNT
	.align		4
.L_376:
        /*002c*/ 	.byte	0x03, 0x1b
        /*002e*/ 	.short	0x00ff


	//----- nvinfo : EIATTR_NUM_BARRIERS
	.align		4
        /*0030*/ 	.byte	0x02, 0x4c
        /*0032*/ 	.byte	0x01
	.zero		1


	//----- nvinfo : EIATTR_MERCURY_ISA_VERSION
	.align		4
        /*0034*/ 	.byte	0x03, 0x5f
        /*0036*/ 	.short	0x0000


	//----- nvinfo : EIATTR_EXIT_INSTR_OFFSETS
	.align		4
        /*0038*/ 	.byte	0x04, 0x1c
        /*003a*/ 	.short	(.L_378 - .L_377)


	//   ....[0]....
.L_377:
        /*003c*/ 	.word	0x00000090


	//   ....[1]....
        /*0040*/ 	.word	0x000083a0


	//----- nvinfo : EIATTR_CTAIDZ_USED
	.align		4
.L_378:
        /*0044*/ 	.byte	0x01, 0x04
	.zero		2


//--------------------- .nv.info._ZN5flash44flash_bwd_dq_dk_dv_loop_seqk_parallel_kernelI23Flash_bwd_kernel_traitsILi32ELi128ELi128ELi8ELi4ELi4ELi4ELb0ELb0EN7cutlass6half_tE19Flash_kernel_traitsILi32ELi128ELi128ELi8ES3_EELb0ELb1ELb0ELb0ELb1ELb1ELb1EEEvNS_16Flash_bwd_paramsE --------------------------
	.section	.nv.info._ZN5flash44flash_bwd_dq_dk_dv_loop_seqk_parallel_kernelI23Flash_bwd_kernel_traitsILi32ELi128ELi128ELi8ELi4ELi4ELi4ELb0ELb0EN7cutlass6half_tE19Flash_kernel_traitsILi32ELi128ELi128ELi8ES3_EELb0ELb1ELb0ELb0ELb1ELb1ELb1EEEvNS_16Flash_bwd_paramsE,"",@"SHT_CUDA_INFO"
	.sectionflags	@""
	.align	4


	//----- nvinfo : EIATTR_CUDA_API_VERSION
	.align		4
        /*0000*/ 	.byte	0x04, 0x37
        /*0002*/ 	.short	(.L_380 - .L_379)
.L_379:
        /*0004*/ 	.word	0x00000082


	//----- nvinfo : EIATTR_SW2861232_WAR
	.align		4
.L_380:
        /*0008*/ 	.byte	0x01, 0x35
	.zero		2


	//----- nvinfo : EIATTR_PARAM_CBANK
	.align		4
        /*000c*/ 	.byte	0x04, 0x0a
        /*000e*/ 	.short	(.L_382 - .L_381)
	.align		4
.L_381:
        /*0010*/ 	.word	index@(.nv.constant0._ZN5flash44flash_bwd_dq_dk_dv_loop_seqk_parallel_kernelI23Flash_bwd_kernel_traitsILi32ELi128ELi128ELi8ELi4ELi4ELi4ELb0ELb0EN7cutlass6half_tE19Flash_kernel_traitsILi32ELi128ELi128ELi8ES3_EELb0ELb1ELb0ELb0ELb1ELb1ELb1EEEvNS_16Flash_bwd_paramsE)
        /*0014*/ 	.short	0x0160
        /*0016*/ 	.short	0x0280


	//----- nvinfo : EIATTR_CBANK_PARAM_SIZE
	.align		4
.L_382:
        /*0018*/ 	.byte	0x03, 0x19
        /*001a*/ 	.short	0x0280


	//----- nvinfo : EIATTR_KPARAM_INFO
	.align		4
        /*001c*/ 	.byte	0x04, 0x17
        /*001e*/ 	.short	(.L_384 - .L_383)
.L_383:
        /*0020*/ 	.word	0x00000000
        /*0024*/ 	.short	0x0000
        /*0026*/ 	.short	0x0000
        /*0028*/ 	.byte	0x00, 0xf0, 0x01, 0x0a


	//----- nvinfo : EIATTR_MAXREG_COUNT
	.align		4
.L_384:
        /*002c*/ 	.byte	0x03, 0x1b
        /*002e*/ 	.short	0x00ff


	//----- nvinfo : EIATTR_NUM_BARRIERS
	.align		4
        /*0030*/ 	.byte	0x02, 0x4c
        /*0032*/ 	.byte	0x01
	.zero		1


	//----- nvinfo : EIATTR_ANNOTATIONS
	.align		4
        /*0034*/ 	.byte	0x04, 0x55
        /*0036*/ 	.short	(.L_386 - .L_385)


	//   ....[0]....
.L_385:
        /* <DEDUP_REMOVED lines=39> */


	//----- nvinfo : EIATTR_MERCURY_ISA_VERSION
	.align		4
.L_386:
        /*0298*/ 	.byte	0x03, 0x5f
        /*029a*/ 	.short	0x0000


	//----- nvinfo : EIATTR_EXIT_INSTR_OFFSETS
	.align		4
        /*029c*/ 	.byte	0x04, 0x1c
        /*029e*/ 	.short	(.L_388 - .L_387)


	//   ....[0]....
.L_387:
        /*02a0*/ 	.word	0x000000a0


	//   ....[1]....
        /*02a4*/ 	.word	0x00008360


	//----- nvinfo : EIATTR_CTAIDZ_USED
	.align		4
.L_388:
        /*02a8*/ 	.byte	0x01, 0x04
	.zero		2


//--------------------- .nv.info._ZN5flash44flash_bwd_dq_dk_dv_loop_seqk_parallel_kernelI23Flash_bwd_kernel_traitsILi32ELi128ELi128ELi8ELi4ELi4ELi4ELb0ELb0EN7cutlass6half_tE19Flash_kernel_traitsILi32ELi128ELi128ELi8ES3_EELb1ELb1ELb0ELb0ELb0ELb1ELb0EEEvNS_16Flash_bwd_paramsE --------------------------
	.section	.nv.info._ZN5flash44flash_bwd_dq_dk_dv_loop_seqk_parallel_kernelI23Flash_bwd_kernel_traitsILi32ELi128ELi128ELi8ELi4ELi4ELi4ELb0ELb0EN7cutlass6half_tE19Flash_kernel_traitsILi32ELi128ELi128ELi8ES3_EELb1ELb1ELb0ELb0ELb0ELb1ELb0EEEvNS_16Flash_bwd_paramsE,"",@"SHT_CUDA_INFO"
	.sectionflags	@""
	.align	4


	//----- nvinfo : EIATTR_CUDA_API_VERSION
	.align		4
        /*0000*/ 	.byte	0x04, 0x37
        /*0002*/ 	.short	(.L_390 - .L_389)
.L_389:
        /*0004*/ 	.word	0x00000082


	//----- nvinfo : EIATTR_SW2861232_WAR
	.align		4
.L_390:
        /*0008*/ 	.byte	0x01, 0x35
	.zero		2


	//----- nvinfo : EIATTR_PARAM_CBANK
	.align		4
        /*000c*/ 	.byte	0x04, 0x0a
        /*000e*/ 	.short	(.L_392 - .L_391)
	.align		4
.L_391:
        /*0010*/ 	.word	index@(.nv.constant0._ZN5flash44flash_bwd_dq_dk_dv_loop_seqk_parallel_kernelI23Flash_bwd_kernel_traitsILi32ELi128ELi128ELi8ELi4ELi4ELi4ELb0ELb0EN7cutlass6half_tE19Flash_kernel_traitsILi32ELi128ELi128ELi8ES3_EELb1ELb1ELb0ELb0ELb0ELb1ELb0EEEvNS_16Flash_bwd_paramsE)
        /*0014*/ 	.short	0x0160
        /*0016*/ 	.short	0x0280


	//----- nvinfo : EIATTR_CBANK_PARAM_SIZE
	.align		4
.L_392:
        /*0018*/ 	.byte	0x03, 0x19
        /*001a*/ 	.short	0x0280


	//----- nvinfo : EIATTR_KPARAM_INFO
	.align		4
        /*001c*/ 	.byte	0x04, 0x17
        /*001e*/ 	.short	(.L_394 - .L_393)
.L_393:
        /*0020*/ 	.word	0x00000000
        /*0024*/ 	.short	0x0000
        /*0026*/ 	.short	0x0000
        /*0028*/ 	.byte	0x00, 0xf0, 0x01, 0x0a


	//----- nvinfo : EIATTR_MAXREG_COUNT
	.align		4
.L_394:
        /*002c*/ 	.byte	0x03, 0x1b
        /*002e*/ 	.short	0x00ff


	//----- nvinfo : EIATTR_NUM_BARRIERS
	.align		4
        /*0030*/ 	.byte	0x02, 0x4c
        /*0032*/ 	.byte	0x01
	.zero		1


	//----- nvinfo : EIATTR_MERCURY_ISA_VERSION
	.align		4
        /*0034*/ 	.byte	0x03, 0x5f
        /*0036*/ 	.short	0x0000


	//----- nvinfo : EIATTR_EXIT_INSTR_OFFSETS
	.align		4
        /*0038*/ 	.byte	0x04, 0x1c
        /*003a*/ 	.short	(.L_396 - .L_395)


	//   ....[0]....
.L_395:
        /*003c*/ 	.word	0x00000090


	//   ....[1]....
        /*0040*/ 	.word	0x00009db0


	//----- nvinfo : EIATTR_CTAIDZ_USED
	.align		4
.L_396:
        /*0044*/ 	.byte	0x01, 0x04
	.zero		2


	//----- nvinfo : EIATTR_CRS_STACK_SIZE
	.align		4
        /*0048*/ 	.byte	0x04, 0x1e
        /*004a*/ 	.short	(.L_398 - .L_397)
.L_397:
        /*004c*/ 	.word	0x00000000
.L_398:


//--------------------- .nv.info._ZN5flash44flash_bwd_dq_dk_dv_loop_seqk_parallel_kernelI23Flash_bwd_kernel_traitsILi32ELi128ELi128ELi8ELi4ELi4ELi4ELb0ELb0EN7cutlass6half_tE19Flash_kernel_traitsILi32ELi128ELi128ELi8ES3_EELb0ELb1ELb0ELb0ELb0ELb1ELb1EEEvNS_16Flash_bwd_paramsE --------------------------
	.section	.nv.info._ZN5flash44flash_bwd_dq_dk_dv_loop_seqk_parallel_kernelI23Flash_bwd_kernel_traitsILi32ELi128ELi128ELi8ELi4ELi4ELi4ELb0ELb0EN7cutlass6half_tE19Flash_kernel_traitsILi32ELi128ELi128ELi8ES3_EELb0ELb1ELb0ELb0ELb0ELb1ELb1EEEvNS_16Flash_bwd_paramsE,"",@"SHT_CUDA_INFO"
	.sectionflags	@""
	.align	4


	//----- nvinfo : EIATTR_CUDA_API_VERSION
	.align		4
        /*0000*/ 	.byte	0x04, 0x37
        /*0002*/ 	.short	(.L_400 - .L_399)
.L_399:
        /*0004*/ 	.word	0x00000082


	//----- nvinfo : EIATTR_SW2861232_WAR
	.align		4
.L_400:
        /*0008*/ 	.byte	0x01, 0x35
	.zero		2


	//----- nvinfo : EIATTR_PARAM_CBANK
	.align		4
        /*000c*/ 	.byte	0x04, 0x0a
        /*000e*/ 	.short	(.L_402 - .L_401)
	.align		4
.L_401:
        /*0010*/ 	.word	index@(.nv.constant0._ZN5flash44flash_bwd_dq_dk_dv_loop_seqk_parallel_kernelI23Flash_bwd_kernel_traitsILi32ELi128ELi128ELi8ELi4ELi4ELi4ELb0ELb0EN7cutlass6half_tE19Flash_kernel_traitsILi32ELi128ELi128ELi8ES3_EELb0ELb1ELb0ELb0ELb0ELb1ELb1EEEvNS_16Flash_bwd_paramsE)
        /*0014*/ 	.short	0x0160
        /*0016*/ 	.short	0x0280


	//----- nvinfo : EIATTR_CBANK_PARAM_SIZE
	.align		4
.L_402:
        /*0018*/ 	.byte	0x03, 0x19
        /*001a*/ 	.short	0x0280


	//----- nvinfo : EIATTR_KPARAM_INFO
	.align		4
        /*001c*/ 	.byte	0x04, 0x17
        /*001e*/ 	.short	(.L_404 - .L_403)
.L_403:
        /*0020*/ 	.word	0x00000000
        /*0024*/ 	.short	0x0000
        /*0026*/ 	.short	0x0000
        /*0028*/ 	.byte	0x00, 0xf0, 0x01, 0x0a


	//----- nvinfo : EIATTR_MAXREG_COUNT
	.align		4
.L_404:
        /*002c*/ 	.byte	0x03, 0x1b
        /*002e*/ 	.short	0x00ff


	//----- nvinfo : EIATTR_NUM_BARRIERS
	.align		4
        /*0030*/ 	.byte	0x02, 0x4c
        /*0032*/ 	.byte	0x01
	.zero		1


	//----- nvinfo : EIATTR_ANNOTATIONS
	.align		4
        /*0034*/ 	.byte	0x04, 0x55
        /*0036*/ 	.short	(.L_406 - .L_405)


	//   ....[0]....
.L_405:
        /* <DEDUP_REMOVED lines=50> */


	//----- nvinfo : EIATTR_MERCURY_ISA_VERSION
	.align		4
.L_406:
        /*0340*/ 	.byte	0x03, 0x5f
        /*0342*/ 	.short	0x0000


	//----- nvinfo : EIATTR_EXIT_INSTR_OFFSETS
	.align		4
        /*0344*/ 	.byte	0x04, 0x1c
        /*0346*/ 	.short	(.L_408 - .L_407)


	//   ....[0]....
.L_407:
        /*0348*/ 	.word	0x000000a0


	//   ....[1]....
        /*034c*/ 	.word	0x00009c80


	//----- nvinfo : EIATTR_CTAIDZ_USED
	.align		4
.L_408:
        /*0350*/ 	.byte	0x01, 0x04
	.zero		2


	//----- nvinfo : EIATTR_CRS_STACK_SIZE
	.align		4
        /*0354*/ 	.byte	0x04, 0x1e
        /*0356*/ 	.short	(.L_410 - .L_409)
.L_409:
        /*0358*/ 	.word	0x00000000
.L_410:


//--------------------- .nv.info._ZN5flash44flash_bwd_dq_dk_dv_loop_seqk_parallel_kernelI23Flash_bwd_kernel_traitsILi32ELi128ELi128ELi8ELi4ELi4ELi4ELb0ELb0EN7cutlass6half_tE19Flash_kernel_traitsILi32ELi128ELi128ELi8ES3_EELb1ELb1ELb0ELb1ELb0ELb0ELb0EEEvNS_16Flash_bwd_paramsE --------------------------
	.section	.nv.info._ZN5flash44flash_bwd_dq_dk_dv_loop_seqk_parallel_kernelI23Flash_bwd_kernel_traitsILi32ELi128ELi128ELi8ELi4ELi4ELi4ELb0ELb0EN7cutlass6half_tE19Flash_kernel_traitsILi32ELi128ELi128ELi8ES3_EELb1ELb1ELb0ELb1ELb0ELb0ELb0EEEvNS_16Flash_bwd_paramsE,"",@"SHT_CUDA_INFO"
	.sectionflags	@""
	.align	4


	//----- nvinfo : EIATTR_CUDA_API_VERSION
	.align		4
        /*0000*/ 	.byte	0x04, 0x37
        /*0002*/ 	.short	(.L_412 - .L_411)
.L_411:
        /*0004*/ 	.word	0x00000082


	//----- nvinfo : EIATTR_SW2861232_WAR
	.align		4
.L_412:
        /*0008*/ 	.byte	0x01, 0x35
	.zero		2


	//----- nvinfo : EIATTR_PARAM_CBANK
	.align		4
        /*000c*/ 	.byte	0x04, 0x0a
        /*000e*/ 	.short	(.L_414 - .L_413)
	.align		4
.L_413:
        /*0010*/ 	.word	index@(.nv.constant0._ZN5flash44flash_bwd_dq_dk_dv_loop_seqk_parallel_kernelI23Flash_bwd_kernel_traitsILi32ELi128ELi128ELi8ELi4ELi4ELi4ELb0ELb0EN7cutlass6half_tE19Flash_kernel_traitsILi32ELi128ELi128ELi8ES3_EELb1ELb1ELb0ELb1ELb0ELb0ELb0EEEvNS_16Flash_bwd_paramsE)
        /*0014*/ 	.short	0x0160
        /*0016*/ 	.short	0x0280


	//----- nvinfo : EIATTR_CBANK_PARAM_SIZE
	.align		4
.L_414:
        /*0018*/ 	.byte	0x03, 0x19
        /*001a*/ 	.short	0x0280


	//----- nvinfo : EIATTR_KPARAM_INFO
	.align		4
        /*001c*/ 	.byte	0x04, 0x17
        /*001e*/ 	.short	(.L_416 - .L_415)
.L_415:
        /*0020*/ 	.word	0x00000000
        /*0024*/ 	.short	0x0000
        /*0026*/ 	.short	0x0000
        /*0028*/ 	.byte	0x00, 0xf0, 0x01, 0x0a


	//----- nvinfo : EIATTR_MAXREG_COUNT
	.align		4
.L_416:
        /*002c*/ 	.byte	0x03, 0x1b
        /*002e*/ 	.short	0x00ff


	//----- nvinfo : EIATTR_NUM_BARRIERS
	.align		4
        /*0030*/ 	.byte	0x02, 0x4c
        /*0032*/ 	.byte	0x01
	.zero		1


	//----- nvinfo : EIATTR_ANNOTATIONS
	.align		4
        /*0034*/ 	.byte	0x04, 0x55
        /*0036*/ 	.short	(.L_418 - .L_417)


	//   ....[0]....
.L_417:
        /* <DEDUP_REMOVED lines=12> */


	//----- nvinfo : EIATTR_MERCURY_ISA_VERSION
	.align		4
.L_418:
        /*00e8*/ 	.byte	0x03, 0x5f
        /*00ea*/ 	.short	0x0000


	//----- nvinfo : EIATTR_EXIT_INSTR_OFFSETS
	.align		4
        /*00ec*/ 	.byte	0x04, 0x1c
        /*00ee*/ 	.short	(.L_420 - .L_419)


	//   ....[0]....
.L_419:
        /*00f0*/ 	.word	0x000000a0


	//   ....[1]....
        /*00f4*/ 	.word	0x0000ab00


	//----- nvinfo : EIATTR_CTAIDZ_USED
	.align		4
.L_420:
        /*00f8*/ 	.byte	0x01, 0x04
	.zero		2


	//----- nvinfo : EIATTR_CRS_STACK_SIZE
	.align		4
        /*00fc*/ 	.byte	0x04, 0x1e
        /*00fe*/ 	.short	(.L_422 - .L_421)
.L_421:
        /*0100*/ 	.word	0x00000000
.L_422:


//--------------------- .nv.info._ZN5flash44flash_bwd_dq_dk_dv_loop_seqk_parallel_kernelI23Flash_bwd_kernel_traitsILi32ELi128ELi128ELi8ELi4ELi4ELi4ELb0ELb0EN7cutlass6half_tE19Flash_kernel_traitsILi32ELi128ELi128ELi8ES3_EELb0ELb1ELb0ELb1ELb0ELb0ELb1EEEvNS_16Flash_bwd_paramsE --------------------------
	.section	.nv.info._ZN5flash44flash_bwd_dq_dk_dv_loop_seqk_parallel_kernelI23Flash_bwd_kernel_traitsILi32ELi128ELi128ELi8ELi4ELi4ELi4ELb0ELb0EN7cutlass6half_tE19Flash_kernel_traitsILi32ELi128ELi128ELi8ES3_EELb0ELb1ELb0ELb1ELb0ELb0ELb1EEEvNS_16Flash_bwd_paramsE,"",@"SHT_CUDA_INFO"
	.sectionflags	@""
	.align	4


	//----- nvinfo : EIATTR_CUDA_API_VERSION
	.align		4
        /*0000*/ 	.byte	0x04, 0x37
        /*0002*/ 	.short	(.L_424 - .L_423)
.L_423:
        /*0004*/ 	.word	0x00000082


	//----- nvinfo : EIATTR_SW2861232_WAR
	.align		4
.L_424:
        /*0008*/ 	.byte	0x01, 0x35
	.zero		2


	//----- nvinfo : EIATTR_PARAM_CBANK
	.align		4
        /*000c*/ 	.byte	0x04, 0x0a
        /*000e*/ 	.short	(.L_426 - .L_425)
	.align		4
.L_425:
        /*0010*/ 	.word	index@(.nv.constant0._ZN5flash44flash_bwd_dq_dk_dv_loop_seqk_parallel_kernelI23Flash_bwd_kernel_traitsILi32ELi128ELi128ELi8ELi4ELi4ELi4ELb0ELb0EN7cutlass6half_tE19Flash_kernel_traitsILi32ELi128ELi128ELi8ES3_EELb0ELb1ELb0ELb1ELb0ELb0ELb1EEEvNS_16Flash_bwd_paramsE)
        /*0014*/ 	.short	0x0160
        /*0016*/ 	.short	0x0280


	//----- nvinfo : EIATTR_CBANK_PARAM_SIZE
	.align		4
.L_426:
        /*0018*/ 	.byte	0x03, 0x19
        /*001a*/ 	.short	0x0280


	//----- nvinfo : EIATTR_KPARAM_INFO
	.align		4
        /*001c*/ 	.byte	0x04, 0x17
        /*001e*/ 	.short	(.L_428 - .L_427)
.L_427:
        /*0020*/ 	.word	0x00000000
        /*0024*/ 	.short	0x0000
        /*0026*/ 	.short	0x0000
        /*0028*/ 	.byte	0x00, 0xf0, 0x01, 0x0a


	//----- nvinfo : EIATTR_MAXREG_COUNT
	.align		4
.L_428:
        /*002c*/ 	.byte	0x03, 0x1b
        /*002e*/ 	.short	0x00ff


	//----- nvinfo : EIATTR_NUM_BARRIERS
	.align		4
        /*0030*/ 	.byte	0x02, 0x4c
        /*0032*/ 	.byte	0x01
	.zero		1


	//----- nvinfo : EIATTR_ANNOTATIONS
	.align		4
        /*0034*/ 	.byte	0x04, 0x55
        /*0036*/ 	.short	(.L_430 - .L_429)


	//   ....[0]....
.L_429:
        /* <DEDUP_REMOVED lines=89> */


	//----- nvinfo : EIATTR_MERCURY_ISA_VERSION
	.align		4
.L_430:
        /*05b8*/ 	.byte	0x03, 0x5f
        /*05ba*/ 	.short	0x0000


	//----- nvinfo : EIATTR_EXIT_INSTR_OFFSETS
	.align		4
        /*05bc*/ 	.byte	0x04, 0x1c
        /*05be*/ 	.short	(.L_432 - .L_431)


	//   ....[0]....
.L_431:
        /*05c0*/ 	.word	0x000000a0


	//   ....[1]....
        /*05c4*/ 	.word	0x0000a960


	//----- nvinfo : EIATTR_CTAIDZ_USED
	.align		4
.L_432:
        /*05c8*/ 	.byte	0x01, 0x04
	.zero		2


	//----- nvinfo : EIATTR_CRS_STACK_SIZE
	.align		4
        /*05cc*/ 	.byte	0x04, 0x1e
        /*05ce*/ 	.short	(.L_434 - .L_433)
.L_433:
        /*05d0*/ 	.word	0x00000000
.L_434:


//--------------------- .nv.info._ZN5flash25flash_bwd_dot_do_o_kernelILb0E23Flash_bwd_kernel_traitsILi32ELi128ELi128ELi8ELi4ELi4ELi4ELb0ELb0EN7cutlass6half_tE19Flash_kernel_traitsILi32ELi128ELi128ELi8ES3_EEEEvNS_16Flash_bwd_paramsE --------------------------
	.section	.nv.info._ZN5flash25flash_bwd_dot_do_o_kernelILb0E23Flash_bwd_kernel_traitsILi32ELi128ELi128ELi8ELi4ELi4ELi4ELb0ELb0EN7cutlass6half_tE19Flash_kernel_traitsILi32ELi128ELi128ELi8ES3_EEEEvNS_16Flash_bwd_paramsE,"",@"SHT_CUDA_INFO"
	.sectionflags	@""
	.align	4


	//----- nvinfo : EIATTR_CUDA_API_VERSION
	.align		4
        /*0000*/ 	.byte	0x04, 0x37
        /*0002*/ 	.short	(.L_436 - .L_435)
.L_435:
        /*0004*/ 	.word	0x00000082


	//----- nvinfo : EIATTR_SW2861232_WAR
	.align		4
.L_436:
        /*0008*/ 	.byte	0x01, 0x35
	.zero		2


	//----- nvinfo : EIATTR_PARAM_CBANK
	.align		4
        /*000c*/ 	.byte	0x04, 0x0a
        /*000e*/ 	.short	(.L_438 - .L_437)
	.align		4
.L_437:
        /*0010*/ 	.word	index@(.nv.constant0._ZN5flash25flash_bwd_dot_do_o_kernelILb0E23Flash_bwd_kernel_traitsILi32ELi128ELi128ELi8ELi4ELi4ELi4ELb0ELb0EN7cutlass6half_tE19Flash_kernel_traitsILi32ELi128ELi128ELi8ES3_EEEEvNS_16Flash_bwd_paramsE)
        /*0014*/ 	.short	0x0160
        /*0016*/ 	.short	0x0280


	//----- nvinfo : EIATTR_CBANK_PARAM_SIZE
	.align		4
.L_438:
        /*0018*/ 	.byte	0x03, 0x19
        /*001a*/ 	.short	0x0280


	//----- nvinfo : EIATTR_KPARAM_INFO
	.align		4
        /*001c*/ 	.byte	0x04, 0x17
        /*001e*/ 	.short	(.L_440 - .L_439)
.L_439:
        /*0020*/ 	.word	0x00000000
        /*0024*/ 	.short	0x0000
        /*0026*/ 	.short	0x0000
        /*0028*/ 	.byte	0x00, 0xf0, 0x01, 0x0a


	//----- nvinfo : EIATTR_MAXREG_COUNT
	.align		4
.L_440:
        /*002c*/ 	.byte	0x03, 0x1b
        /*002e*/ 	.short	0x00ff


	//----- nvinfo : EIATTR_MERCURY_ISA_VERSION
	.align		4
        /*0030*/ 	.byte	0x03, 0x5f
        /*0032*/ 	.short	0x0000


	//----- nvinfo : EIATTR_COOP_GROUP_MASK_REGIDS
	.align		4
        /*0034*/ 	.byte	0x04, 0x29
        /*0036*/ 	.short	(.L_442 - .L_441)


	//   ....[0]....
.L_441:
        /*0038*/ 	.word	0xffffffff


	//   ....[1]....
        /*003c*/ 	.word	0xffffffff


	//   ....[2]....
        /*0040*/ 	.word	0xffffffff


	//   ....[3]....
        /*0044*/ 	.word	0xffffffff


	//----- nvinfo : EIATTR_COOP_GROUP_INSTR_OFFSETS
	.align		4
.L_442:
        /*0048*/ 	.byte	0x04, 0x28
        /*004a*/ 	.short	(.L_444 - .L_443)


	//   ....[0]....
.L_443:
        /*004c*/ 	.word	0x00000aa0


	//   ....[1]....
        /*0050*/ 	.word	0x00000ad0


	//   ....[2]....
        /*0054*/ 	.word	0x00000af0


	//   ....[3]....
        /*0058*/ 	.word	0x00000b20


	//----- nvinfo : EIATTR_EXIT_INSTR_OFFSETS
	.align		4
.L_444:
        /*005c*/ 	.byte	0x04, 0x1c
        /*005e*/ 	.short	(.L_446 - .L_445)


	//   ....[0]....
.L_445:
        /*0060*/ 	.word	0x000000f0


	//   ....[1]....
        /*0064*/ 	.word	0x00000bc0


	//   ....[2]....
        /*0068*/ 	.word	0x00000bf0


	//----- nvinfo : EIATTR_CTAIDZ_USED
	.align		4
.L_446:
        /*006c*/ 	.byte	0x01, 0x04
	.zero		2


//--------------------- .nv.info._ZN5flash25flash_bwd_dot_do_o_kernelILb1E23Flash_bwd_kernel_traitsILi32ELi128ELi128ELi8ELi4ELi4ELi4ELb0ELb0EN7cutlass6half_tE19Flash_kernel_traitsILi32ELi128ELi128ELi8ES3_EEEEvNS_16Flash_bwd_paramsE --------------------------
	.section	.nv.info._ZN5flash25flash_bwd_dot_do_o_kernelILb1E23Flash_bwd_kernel_traitsILi32ELi128ELi128ELi8ELi4ELi4ELi4ELb0ELb0EN7cutlass6half_tE19Flash_kernel_traitsILi32ELi128ELi128ELi8ES3_EEEEvNS_16Flash_bwd_paramsE,"",@"SHT_CUDA_INFO"
	.sectionflags	@""
	.align	4


	//----- nvinfo : EIATTR_CUDA_API_VERSION
	.align		4
        /*0000*/ 	.byte	0x04, 0x37
        /*0002*/ 	.short	(.L_448 - .L_447)
.L_447:
        /*0004*/ 	.word	0x00000082


	//----- nvinfo : EIATTR_SW2861232_WAR
	.align		4
.L_448:
        /*0008*/ 	.byte	0x01, 0x35
	.zero		2


	//----- nvinfo : EIATTR_PARAM_CBANK
	.align		4
        /*000c*/ 	.byte	0x04, 0x0a
        /*000e*/ 	.short	(.L_450 - .L_449)
	.align		4
.L_449:
        /*0010*/ 	.word	index@(.nv.constant0._ZN5flash25flash_bwd_dot_do_o_kernelILb1E23Flash_bwd_kernel_traitsILi32ELi128ELi128ELi8ELi4ELi4ELi4ELb0ELb0EN7cutlass6half_tE19Flash_kernel_traitsILi32ELi128ELi128ELi8ES3_EEEEvNS_16Flash_bwd_paramsE)
        /*0014*/ 	.short	0x0160
        /*0016*/ 	.short	0x0280


	//----- nvinfo : EIATTR_CBANK_PARAM_SIZE
	.align		4
.L_450:
        /*0018*/ 	.byte	0x03, 0x19
        /*001a*/ 	.short	0x0280


	//----- nvinfo : EIATTR_KPARAM_INFO
	.align		4
        /*001c*/ 	.byte	0x04, 0x17
        /*001e*/ 	.short	(.L_452 - .L_451)
.L_451:
        /*0020*/ 	.word	0x00000000
        /*0024*/ 	.short	0x0000
        /*0026*/ 	.short	0x0000
        /*0028*/ 	.byte	0x00, 0xf0, 0x01, 0x0a


	//----- nvinfo : EIATTR_MAXREG_COUNT
	.align		4
.L_452:
        /*002c*/ 	.byte	0x03, 0x1b
        /*002e*/ 	.short	0x00ff


	//----- nvinfo : EIATTR_MERCURY_ISA_VERSION
	.align		4
        /*0030*/ 	.byte	0x03, 0x5f
        /*0032*/ 	.short	0x0000


	//----- nvinfo : EIATTR_COOP_GROUP_MASK_REGIDS
	.align		4
        /*0034*/ 	.byte	0x04, 0x29
        /*0036*/ 	.short	(.L_454 - .L_453)


	//   ....[0]....
.L_453:
        /*0038*/ 	.word	0xffffffff


	//   ....[1]....
        /*003c*/ 	.word	0xffffffff


	//   ....[2]....
        /*0040*/ 	.word	0xffffffff


	//   ....[3]....
        /*0044*/ 	.word	0xffffffff


	//----- nvinfo : EIATTR_COOP_GROUP_INSTR_OFFSETS
	.align		4
.L_454:
        /*0048*/ 	.byte	0x04, 0x28
        /*004a*/ 	.short	(.L_456 - .L_455)


	//   ....[0]....
.L_455:
        /*004c*/ 	.word	0x00000d50


	//   ....[1]....
        /*0050*/ 	.word	0x00000d60


	//   ....[2]....
        /*0054*/ 	.word	0x00000da0


	//   ....[3]....
        /*0058*/ 	.word	0x00000dd0


	//----- nvinfo : EIATTR_EXIT_INSTR_OFFSETS
	.align		4
.L_456:
        /*005c*/ 	.byte	0x04, 0x1c
        /*005e*/ 	.short	(.L_458 - .L_457)


	//   ....[0]....
.L_457:
        /*0060*/ 	.word	0x000000f0


	//   ....[1]....
        /*0064*/ 	.word	0x00000f50


	//----- nvinfo : EIATTR_CTAIDZ_USED
	.align		4
.L_458:
        /*0068*/ 	.byte	0x01, 0x04
	.zero		2


//--------------------- .nv.callgraph             --------------------------
	.section	.nv.callgraph,"",@"SHT_CUDA_CALLGRAPH"
	.align	4
	.sectionentsize	8
	.align		4
        /*0000*/ 	.word	0x00000000
	.align		4
        /*0004*/ 	.word	0xffffffff
	.align		4
        /*0008*/ 	.word	0x00000000
	.align		4
        /*000c*/ 	.word	0xfffffffe
	.align		4
        /*0010*/ 	.word	0x00000000
	.align		4
        /*0014*/ 	.word	0xfffffffd
	.align		4
        /*0018*/ 	.word	0x00000000
	.align		4
        /*001c*/ 	.word	0xfffffffc


//--------------------- .nv.rel.action            --------------------------
	.section	.nv.rel.action,"",@"SHT_CUDA_RELOCINFO"
	.align	8
	.sectionentsize	8
        /*0000*/ 	.byte	0x73, 0x00, 0x00, 0x00, 0x00, 0x00, 0x00, 0x00, 0x00, 0x00, 0x00, 0x11, 0x25, 0x00, 0x05, 0x36


//--------------------- .nv.constant4             --------------------------
	.section	.nv.constant4,"a",@progbits
	.align	8
	.align		8
.nv.constant4:
        /*0000*/ 	.dword	_ZN72_INTERNAL_e66dc272_36_flash_bwd_hdim32_fp16_causal_sm80_cu_ea41c527_33704cuda3std3__45__cpo5beginE
	.align		8
        /*0008*/ 	.dword	_ZN72_INTERNAL_e66dc272_36_flash_bwd_hdim32_fp16_causal_sm80_cu_ea41c527_33704cuda3std3__45__cpo3endE
	.align		8
        /*0010*/ 	.dword	_ZN72_INTERNAL_e66dc272_36_flash_bwd_hdim32_fp16_causal_sm80_cu_ea41c527_33704cuda3std3__45__cpo6cbeginE
	.align		8
        /*0018*/ 	.dword	_ZN72_INTERNAL_e66dc272_36_flash_bwd_hdim32_fp16_causal_sm80_cu_ea41c527_33704cuda3std3__45__cpo4cendE
	.align		8
        /*0020*/ 	.dword	_ZN72_INTERNAL_e66dc272_36_flash_bwd_hdim32_fp16_causal_sm80_cu_ea41c527_33704cuda3std3__474_GLOBAL__N__e66dc272_36_flash_bwd_hdim32_fp16_causal_sm80_cu_ea41c527_33706ignoreE
	.align		8
        /*0028*/ 	.dword	_ZN72_INTERNAL_e66dc272_36_flash_bwd_hdim32_fp16_causal_sm80_cu_ea41c527_33704cuda3std3__419piecewise_constructE
	.align		8
        /*0030*/ 	.dword	_ZN72_INTERNAL_e66dc272_36_flash_bwd_hdim32_fp16_causal_sm80_cu_ea41c527_33704cuda3std3__48in_placeE
	.align		8
        /*0038*/ 	.dword	_ZN72_INTERNAL_e66dc272_36_flash_bwd_hdim32_fp16_causal_sm80_cu_ea41c527_33704cuda3std6ranges3__45__cpo4swapE
	.align		8
        /*0040*/ 	.dword	_ZN72_INTERNAL_e66dc272_36_flash_bwd_hdim32_fp16_causal_sm80_cu_ea41c527_33704cuda3std6ranges3__45__cpo9iter_moveE
	.align		8
        /*0048*/ 	.dword	_ZN72_INTERNAL_e66dc272_36_flash_bwd_hdim32_fp16_causal_sm80_cu_ea41c527_33704cute7productE
	.align		8
        /*0050*/ 	.dword	_ZN72_INTERNAL_e66dc272_36_flash_bwd_hdim32_fp16_causal_sm80_cu_ea41c527_33704cute1_E


//--------------------- .nv.constant0._ZN5flash44flash_bwd_dq_dk_dv_loop_seqk_parallel_kernelI23Flash_bwd_kernel_traitsILi32ELi128ELi128ELi8ELi4ELi4ELi4ELb1ELb0EN7cutlass6half_tE19Flash_kernel_traitsILi32ELi128ELi128ELi8ES3_EELb0ELb1ELb0ELb0ELb0ELb0ELb0EEEvNS_16Flash_bwd_paramsE --------------------------
	.section	.nv.constant0._ZN5flash44flash_bwd_dq_dk_dv_loop_seqk_parallel_kernelI23Flash_bwd_kernel_traitsILi32ELi128ELi128ELi8ELi4ELi4ELi4ELb1ELb0EN7cutlass6half_tE19Flash_kernel_traitsILi32ELi128ELi128ELi8ES3_EELb0ELb1ELb0ELb0ELb0ELb0ELb0EEEvNS_16Flash_bwd_paramsE,"a",@progbits
	.sectionflags	@""
	.align	4
.nv.constant0._ZN5flash44flash_bwd_dq_dk_dv_loop_seqk_parallel_kernelI23Flash_bwd_kernel_traitsILi32ELi128ELi128ELi8ELi4ELi4ELi4ELb1ELb0EN7cutlass6half_tE19Flash_kernel_traitsILi32ELi128ELi128ELi8ES3_EELb0ELb1ELb0ELb0ELb0ELb0ELb0EEEvNS_16Flash_bwd_paramsE:
	.zero		992


//--------------------- .nv.constant0._ZN5flash44flash_bwd_dq_dk_dv_loop_seqk_parallel_kernelI23Flash_bwd_kernel_traitsILi32ELi128ELi128ELi8ELi4ELi4ELi4ELb1ELb0EN7cutlass6half_tE19Flash_kernel_traitsILi32ELi128ELi128ELi8ES3_EELb0ELb1ELb0ELb0ELb1ELb1ELb0EEEvNS_16Flash_bwd_paramsE --------------------------
	.section	.nv.constant0._ZN5flash44flash_bwd_dq_dk_dv_loop_seqk_parallel_kernelI23Flash_bwd_kernel_traitsILi32ELi128ELi128ELi8ELi4ELi4ELi4ELb1ELb0EN7cutlass6half_tE19Flash_kernel_traitsILi32ELi128ELi128ELi8ES3_EELb0ELb1ELb0ELb0ELb1ELb1ELb0EEEvNS_16Flash_bwd_paramsE,"a",@progbits
	.sectionflags	@""
	.align	4
.nv.constant0._ZN5flash44flash_bwd_dq_dk_dv_loop_seqk_parallel_kernelI23Flash_bwd_kernel_traitsILi32ELi128ELi128ELi8ELi4ELi4ELi4ELb1ELb0EN7cutlass6half_tE19Flash_kernel_traitsILi32ELi128ELi128ELi8ES3_EELb0ELb1ELb0ELb0ELb1ELb1ELb0EEEvNS_16Flash_bwd_paramsE:
	.zero		992


//--------------------- .nv.constant0._ZN5flash44flash_bwd_dq_dk_dv_loop_seqk_parallel_kernelI23Flash_bwd_kernel_traitsILi32ELi128ELi128ELi8ELi4ELi4ELi4ELb1ELb0EN7cutlass6half_tE19Flash_kernel_traitsILi32ELi128ELi128ELi8ES3_EELb0ELb1ELb0ELb0ELb0ELb1ELb0EEEvNS_16Flash_bwd_paramsE --------------------------
	.section	.nv.constant0._ZN5flash44flash_bwd_dq_dk_dv_loop_seqk_parallel_kernelI23Flash_bwd_kernel_traitsILi32ELi128ELi128ELi8ELi4ELi4ELi4ELb1ELb0EN7cutlass6half_tE19Flash_kernel_traitsILi32ELi128ELi128ELi8ES3_EELb0ELb1ELb0ELb0ELb0ELb1ELb0EEEvNS_16Flash_bwd_paramsE,"a",@progbits
	.sectionflags	@""
	.align	4
.nv.constant0._ZN5flash44flash_bwd_dq_dk_dv_loop_seqk_parallel_kernelI23Flash_bwd_kernel_traitsILi32ELi128ELi128ELi8ELi4ELi4ELi4ELb1ELb0EN7cutlass6half_tE19Flash_kernel_traitsILi32ELi128ELi128ELi8ES3_EELb0ELb1ELb0ELb0ELb0ELb1ELb0EEEvNS_16Flash_bwd_paramsE:
	.zero		992


//--------------------- .nv.constant0._ZN5flash44flash_bwd_dq_dk_dv_loop_seqk_parallel_kernelI23Flash_bwd_kernel_traitsILi32ELi128ELi128ELi8ELi4ELi4ELi4ELb1ELb0EN7cutlass6half_tE19Flash_kernel_traitsILi32ELi128ELi128ELi8ES3_EELb0ELb1ELb0ELb1ELb0ELb0ELb0EEEvNS_16Flash_bwd_paramsE --------------------------
	.section	.nv.constant0._ZN5flash44flash_bwd_dq_dk_dv_loop_seqk_parallel_kernelI23Flash_bwd_kernel_traitsILi32ELi128ELi128ELi8ELi4ELi4ELi4ELb1ELb0EN7cutlass6half_tE19Flash_kernel_traitsILi32ELi128ELi128ELi8ES3_EELb0ELb1ELb0ELb1ELb0ELb0ELb0EEEvNS_16Flash_bwd_paramsE,"a",@progbits
	.sectionflags	@""
	.align	4
.nv.constant0._ZN5flash44flash_bwd_dq_dk_dv_loop_seqk_parallel_kernelI23Flash_bwd_kernel_traitsILi32ELi128ELi128ELi8ELi4ELi4ELi4ELb1ELb0EN7cutlass6half_tE19Flash_kernel_traitsILi32ELi128ELi128ELi8ES3_EELb0ELb1ELb0ELb1ELb0ELb0ELb0EEEvNS_16Flash_bwd_paramsE:
	.zero		992


//--------------------- .nv.constant0._ZN5flash27flash_bwd_convert_dq_kernelI23Flash_bwd_kernel_traitsILi32ELi128ELi128ELi8ELi4ELi4ELi4ELb1ELb0EN7cutlass6half_tE19Flash_kernel_traitsILi32ELi128ELi128ELi8ES3_EEEEvNS_16Flash_bwd_paramsEi --------------------------
	.section	.nv.constant0._ZN5flash27flash_bwd_convert_dq_kernelI23Flash_bwd_kernel_traitsILi32ELi128ELi128ELi8ELi4ELi4ELi4ELb1ELb0EN7cutlass6half_tE19Flash_kernel_traitsILi32ELi128ELi128ELi8ES3_EEEEvNS_16Flash_bwd_paramsEi,"a",@progbits
	.sectionflags	@""
	.align	4
.nv.constant0._ZN5flash27flash_bwd_convert_dq_kernelI23Flash_bwd_kernel_traitsILi32ELi128ELi128ELi8ELi4ELi4ELi4ELb1ELb0EN7cutlass6half_tE19Flash_kernel_traitsILi32ELi128ELi128ELi8ES3_EEEEvNS_16Flash_bwd_paramsEi:
	.zero		996


//--------------------- .nv.constant0._ZN5flash44flash_bwd_dq_dk_dv_loop_seqk_parallel_kernelI23Flash_bwd_kernel_traitsILi32ELi128ELi128ELi8ELi4ELi4ELi4ELb1ELb0EN7cutlass6half_tE19Flash_kernel_traitsILi32ELi128ELi128ELi8ES3_EELb1ELb1ELb0ELb0ELb0ELb0ELb0EEEvNS_16Flash_bwd_paramsE --------------------------
	.section	.nv.constant0._ZN5flash44flash_bwd_dq_dk_dv_loop_seqk_parallel_kernelI23Flash_bwd_kernel_traitsILi32ELi128ELi128ELi8ELi4ELi4ELi4ELb1ELb0EN7cutlass6half_tE19Flash_kernel_traitsILi32ELi128ELi128ELi8ES3_EELb1ELb1ELb0ELb0ELb0ELb0ELb0EEEvNS_16Flash_bwd_paramsE,"a",@progbits
	.sectionflags	@""
	.align	4
.nv.constant0._ZN5flash44flash_bwd_dq_dk_dv_loop_seqk_parallel_kernelI23Flash_bwd_kernel_traitsILi32ELi128ELi128ELi8ELi4ELi4ELi4ELb1ELb0EN7cutlass6half_tE19Flash_kernel_traitsILi32ELi128ELi128ELi8ES3_EELb1ELb1ELb0ELb0ELb0ELb0ELb0EEEvNS_16Flash_bwd_paramsE:
	.zero		992


//--------------------- .nv.constant0._ZN5flash44flash_bwd_dq_dk_dv_loop_seqk_parallel_kernelI23Flash_bwd_kernel_traitsILi32ELi128ELi128ELi8ELi4ELi4ELi4ELb1ELb0EN7cutlass6half_tE19Flash_kernel_traitsILi32ELi128ELi128ELi8ES3_EELb0ELb1ELb0ELb0ELb0ELb0ELb1EEEvNS_16Flash_bwd_paramsE --------------------------
	.section	.nv.constant0._ZN5flash44flash_bwd_dq_dk_dv_loop_seqk_parallel_kernelI23Flash_bwd_kernel_traitsILi32ELi128ELi128ELi8ELi4ELi4ELi4ELb1ELb0EN7cutlass6half_tE19Flash_kernel_traitsILi32ELi128ELi128ELi8ES3_EELb0ELb1ELb0ELb0ELb0ELb0ELb1EEEvNS_16Flash_bwd_paramsE,"a",@progbits
	.sectionflags	@""
	.align	4
.nv.constant0._ZN5flash44flash_bwd_dq_dk_dv_loop_seqk_parallel_kernelI23Flash_bwd_kernel_traitsILi32ELi128ELi128ELi8ELi4ELi4ELi4ELb1ELb0EN7cutlass6half_tE19Flash_kernel_traitsILi32ELi128ELi128ELi8ES3_EELb0ELb1ELb0ELb0ELb0ELb0ELb1EEEvNS_16Flash_bwd_paramsE:
	.zero		992


//--------------------- .nv.constant0._ZN5flash44flash_bwd_dq_dk_dv_loop_seqk_parallel_kernelI23Flash_bwd_kernel_traitsILi32ELi128ELi128ELi8ELi4ELi4ELi4ELb1ELb0EN7cutlass6half_tE19Flash_kernel_traitsILi32ELi128ELi128ELi8ES3_EELb1ELb1ELb0ELb0ELb1ELb1ELb0EEEvNS_16Flash_bwd_paramsE --------------------------
	.section	.nv.constant0._ZN5flash44flash_bwd_dq_dk_dv_loop_seqk_parallel_kernelI23Flash_bwd_kernel_traitsILi32ELi128ELi128ELi8ELi4ELi4ELi4ELb1ELb0EN7cutlass6half_tE19Flash_kernel_traitsILi32ELi128ELi128ELi8ES3_EELb1ELb1ELb0ELb0ELb1ELb1ELb0EEEvNS_16Flash_bwd_paramsE,"a",@progbits
	.sectionflags	@""
	.align	4
.nv.constant0._ZN5flash44flash_bwd_dq_dk_dv_loop_seqk_parallel_kernelI23Flash_bwd_kernel_traitsILi32ELi128ELi128ELi8ELi4ELi4ELi4ELb1ELb0EN7cutlass6half_tE19Flash_kernel_traitsILi32ELi128ELi128ELi8ES3_EELb1ELb1ELb0ELb0ELb1ELb1ELb0EEEvNS_16Flash_bwd_paramsE:
	.zero		992


//--------------------- .nv.constant0._ZN5flash44flash_bwd_dq_dk_dv_loop_seqk_parallel_kernelI23Flash_bwd_kernel_traitsILi32ELi128ELi128ELi8ELi4ELi4ELi4ELb1ELb0EN7cutlass6half_tE19Flash_kernel_traitsILi32ELi128ELi128ELi8ES3_EELb0ELb1ELb0ELb0ELb1ELb1ELb1EEEvNS_16Flash_bwd_paramsE --------------------------
	.section	.nv.constant0._ZN5flash44flash_bwd_dq_dk_dv_loop_seqk_parallel_kernelI23Flash_bwd_kernel_traitsILi32ELi128ELi128ELi8ELi4ELi4ELi4ELb1ELb0EN7cutlass6half_tE19Flash_kernel_traitsILi32ELi128ELi128ELi8ES3_EELb0ELb1ELb0ELb0ELb1ELb1ELb1EEEvNS_16Flash_bwd_paramsE,"a",@progbits
	.sectionflags	@""
	.align	4
.nv.constant0._ZN5flash44flash_bwd_dq_dk_dv_loop_seqk_parallel_kernelI23Flash_bwd_kernel_traitsILi32ELi128ELi128ELi8ELi4ELi4ELi4ELb1ELb0EN7cutlass6half_tE19Flash_kernel_traitsILi32ELi128ELi128ELi8ES3_EELb0ELb1ELb0ELb0ELb1ELb1ELb1EEEvNS_16Flash_bwd_paramsE:
	.zero		992


//--------------------- .nv.constant0._ZN5flash44flash_bwd_dq_dk_dv_loop_seqk_parallel_kernelI23Flash_bwd_kernel_traitsILi32ELi128ELi128ELi8ELi4ELi4ELi4ELb1ELb0EN7cutlass6half_tE19Flash_kernel_traitsILi32ELi128ELi128ELi8ES3_EELb1ELb1ELb0ELb0ELb0ELb1ELb0EEEvNS_16Flash_bwd_paramsE --------------------------
	.section	.nv.constant0._ZN5flash44flash_bwd_dq_dk_dv_loop_seqk_parallel_kernelI23Flash_bwd_kernel_traitsILi32ELi128ELi128ELi8ELi4ELi4ELi4ELb1ELb0EN7cutlass6half_tE19Flash_kernel_traitsILi32ELi128ELi128ELi8ES3_EELb1ELb1ELb0ELb0ELb0ELb1ELb0EEEvNS_16Flash_bwd_paramsE,"a",@progbits
	.sectionflags	@""
	.align	4
.nv.constant0._ZN5flash44flash_bwd_dq_dk_dv_loop_seqk_parallel_kernelI23Flash_bwd_kernel_traitsILi32ELi128ELi128ELi8ELi4ELi4ELi4ELb1ELb0EN7cutlass6half_tE19Flash_kernel_traitsILi32ELi128ELi128ELi8ES3_EELb1ELb1ELb0ELb0ELb0ELb1ELb0EEEvNS_16Flash_bwd_paramsE:
	.zero		992


//--------------------- .nv.constant0._ZN5flash44flash_bwd_dq_dk_dv_loop_seqk_parallel_kernelI23Flash_bwd_kernel_traitsILi32ELi128ELi128ELi8ELi4ELi4ELi4ELb1ELb0EN7cutlass6half_tE19Flash_kernel_traitsILi32ELi128ELi128ELi8ES3_EELb0ELb1ELb0ELb0ELb0ELb1ELb1EEEvNS_16Flash_bwd_paramsE --------------------------
	.section	.nv.constant0._ZN5flash44flash_bwd_dq_dk_dv_loop_seqk_parallel_kernelI23Flash_bwd_kernel_traitsILi32ELi128ELi128ELi8ELi4ELi4ELi4ELb1ELb0EN7cutlass6half_tE19Flash_kernel_traitsILi32ELi128ELi128ELi8ES3_EELb0ELb1ELb0ELb0ELb0ELb1ELb1EEEvNS_16Flash_bwd_paramsE,"a",@progbits
	.sectionflags	@""
	.align	4
.nv.constant0._ZN5flash44flash_bwd_dq_dk_dv_loop_seqk_parallel_kernelI23Flash_bwd_kernel_traitsILi32ELi128ELi128ELi8ELi4ELi4ELi4ELb1ELb0EN7cutlass6half_tE19Flash_kernel_traitsILi32ELi128ELi128ELi8ES3_EELb0ELb1ELb0ELb0ELb0ELb1ELb1EEEvNS_16Flash_bwd_paramsE:
	.zero		992


//--------------------- .nv.constant0._ZN5flash44flash_bwd_dq_dk_dv_loop_seqk_parallel_kernelI23Flash_bwd_kernel_traitsILi32ELi128ELi128ELi8ELi4ELi4ELi4ELb1ELb0EN7cutlass6half_tE19Flash_kernel_traitsILi32ELi128ELi128ELi8ES3_EELb1ELb1ELb0ELb1ELb0ELb0ELb0EEEvNS_16Flash_bwd_paramsE --------------------------
	.section	.nv.constant0._ZN5flash44flash_bwd_dq_dk_dv_loop_seqk_parallel_kernelI23Flash_bwd_kernel_traitsILi32ELi128ELi128ELi8ELi4ELi4ELi4ELb1ELb0EN7cutlass6half_tE19Flash_kernel_traitsILi32ELi128ELi128ELi8ES3_EELb1ELb1ELb0ELb1ELb0ELb0ELb0EEEvNS_16Flash_bwd_paramsE,"a",@progbits
	.sectionflags	@""
	.align	4
.nv.constant0._ZN5flash44flash_bwd_dq_dk_dv_loop_seqk_parallel_kernelI23Flash_bwd_kernel_traitsILi32ELi128ELi128ELi8ELi4ELi4ELi4ELb1ELb0EN7cutlass6half_tE19Flash_kernel_traitsILi32ELi128ELi128ELi8ES3_EELb1ELb1ELb0ELb1ELb0ELb0ELb0EEEvNS_16Flash_bwd_paramsE:
	.zero		992


//--------------------- .nv.constant0._ZN5flash44flash_bwd_dq_dk_dv_loop_seqk_parallel_kernelI23Flash_bwd_kernel_traitsILi32ELi128ELi128ELi8ELi4ELi4ELi4ELb1ELb0EN7cutlass6half_tE19Flash_kernel_traitsILi32ELi128ELi128ELi8ES3_EELb0ELb1ELb0ELb1ELb0ELb0ELb1EEEvNS_16Flash_bwd_paramsE --------------------------
	.section	.nv.constant0._ZN5flash44flash_bwd_dq_dk_dv_loop_seqk_parallel_kernelI23Flash_bwd_kernel_traitsILi32ELi128ELi128ELi8ELi4ELi4ELi4ELb1ELb0EN7cutlass6half_tE19Flash_kernel_traitsILi32ELi128ELi128ELi8ES3_EELb0ELb1ELb0ELb1ELb0ELb0ELb1EEEvNS_16Flash_bwd_paramsE,"a",@progbits
	.sectionflags	@""
	.align	4
.nv.constant0._ZN5flash44flash_bwd_dq_dk_dv_loop_seqk_parallel_kernelI23Flash_bwd_kernel_traitsILi32ELi128ELi128ELi8ELi4ELi4ELi4ELb1ELb0EN7cutlass6half_tE19Flash_kernel_traitsILi32ELi128ELi128ELi8ES3_EELb0ELb1ELb0ELb1ELb0ELb0ELb1EEEvNS_16Flash_bwd_paramsE:
	.zero		992


//--------------------- .nv.constant0._ZN5flash25flash_bwd_dot_do_o_kernelILb0E23Flash_bwd_kernel_traitsILi32ELi128ELi128ELi8ELi4ELi4ELi4ELb1ELb0EN7cutlass6half_tE19Flash_kernel_traitsILi32ELi128ELi128ELi8ES3_EEEEvNS_16Flash_bwd_paramsE --------------------------
	.section	.nv.constant0._ZN5flash25flash_bwd_dot_do_o_kernelILb0E23Flash_bwd_kernel_traitsILi32ELi128ELi128ELi8ELi4ELi4ELi4ELb1ELb0EN7cutlass6half_tE19Flash_kernel_traitsILi32ELi128ELi128ELi8ES3_EEEEvNS_16Flash_bwd_paramsE,"a",@progbits
	.sectionflags	@""
	.align	4
.nv.constant0._ZN5flash25flash_bwd_dot_do_o_kernelILb0E23Flash_bwd_kernel_traitsILi32ELi128ELi128ELi8ELi4ELi4ELi4ELb1ELb0EN7cutlass6half_tE19Flash_kernel_traitsILi32ELi128ELi128ELi8ES3_EEEEvNS_16Flash_bwd_paramsE:
	.zero		992


//--------------------- .nv.constant0._ZN5flash25flash_bwd_dot_do_o_kernelILb1E23Flash_bwd_kernel_traitsILi32ELi128ELi128ELi8ELi4ELi4ELi4ELb1ELb0EN7cutlass6half_tE19Flash_kernel_traitsILi32ELi128ELi128ELi8ES3_EEEEvNS_16Flash_bwd_paramsE --------------------------
	.section	.nv.constant0._ZN5flash25flash_bwd_dot_do_o_kernelILb1E23Flash_bwd_kernel_traitsILi32ELi128ELi128ELi8ELi4ELi4ELi4ELb1ELb0EN7cutlass6half_tE19Flash_kernel_traitsILi32ELi128ELi128ELi8ES3_EEEEvNS_16Flash_bwd_paramsE,"a",@progbits
	.sectionflags	@""
	.align	4
.nv.constant0._ZN5flash25flash_bwd_dot_do_o_kernelILb1E23Flash_bwd_kernel_traitsILi32ELi128ELi128ELi8ELi4ELi4ELi4ELb1ELb0EN7cutlass6half_tE19Flash_kernel_traitsILi32ELi128ELi128ELi8ES3_EEEEvNS_16Flash_bwd_paramsE:
	.zero		992


//--------------------- .nv.constant0._ZN5flash27flash_bwd_convert_dq_kernelI23Flash_bwd_kernel_traitsILi32ELi128ELi128ELi8ELi4ELi4ELi4ELb0ELb0EN7cutlass6half_tE19Flash_kernel_traitsILi32ELi128ELi128ELi8ES3_EEEEvNS_16Flash_bwd_paramsEi --------------------------
	.section	.nv.constant0._ZN5flash27flash_bwd_convert_dq_kernelI23Flash_bwd_kernel_traitsILi32ELi128ELi128ELi8ELi4ELi4ELi4ELb0ELb0EN7cutlass6half_tE19Flash_kernel_traitsILi32ELi128ELi128ELi8ES3_EEEEvNS_16Flash_bwd_paramsEi,"a",@progbits
	.sectionflags	@""
	.align	4
.nv.constant0._ZN5flash27flash_bwd_convert_dq_kernelI23Flash_bwd_kernel_traitsILi32ELi128ELi128ELi8ELi4ELi4ELi4ELb0ELb0EN7cutlass6half_tE19Flash_kernel_traitsILi32ELi128ELi128ELi8ES3_EEEEvNS_16Flash_bwd_paramsEi:
	.zero		996


//--------------------- .nv.constant0._ZN5flash44flash_bwd_dq_dk_dv_loop_seqk_parallel_kernelI23Flash_bwd_kernel_traitsILi32ELi128ELi128ELi8ELi4ELi4ELi4ELb0ELb0EN7cutlass6half_tE19Flash_kernel_traitsILi32ELi128ELi128ELi8ES3_EELb1ELb1ELb0ELb0ELb0ELb0ELb0EEEvNS_16Flash_bwd_paramsE --------------------------
	.section	.nv.constant0._ZN5flash44flash_bwd_dq_dk_dv_loop_seqk_parallel_kernelI23Flash_bwd_kernel_traitsILi32ELi128ELi128ELi8ELi4ELi4ELi4ELb0ELb0EN7cutlass6half_tE19Flash_kernel_traitsILi32ELi128ELi128ELi8ES3_EELb1ELb1ELb0ELb0ELb0ELb0ELb0EEEvNS_16Flash_bwd_paramsE,"a",@progbits
	.sectionflags	@""
	.align	4
.nv.constant0._ZN5flash44flash_bwd_dq_dk_dv_loop_seqk_parallel_kernelI23Flash_bwd_kernel_traitsILi32ELi128ELi128ELi8ELi4ELi4ELi4ELb0ELb0EN7cutlass6half_tE19Flash_kernel_traitsILi32ELi128ELi128ELi8ES3_EELb1ELb1ELb0ELb0ELb0ELb0ELb0EEEvNS_16Flash_bwd_paramsE:
	.zero		992


//--------------------- .nv.constant0._ZN5flash44flash_bwd_dq_dk_dv_loop_seqk_parallel_kernelI23Flash_bwd_kernel_traitsILi32ELi128ELi128ELi8ELi4ELi4ELi4ELb0ELb0EN7cutlass6half_tE19Flash_kernel_traitsILi32ELi128ELi128ELi8ES3_EELb0ELb1ELb0ELb0ELb0ELb0ELb1EEEvNS_16Flash_bwd_paramsE --------------------------
	.section	.nv.constant0._ZN5flash44flash_bwd_dq_dk_dv_loop_seqk_parallel_kernelI23Flash_bwd_kernel_traitsILi32ELi128ELi128ELi8ELi4ELi4ELi4ELb0ELb0EN7cutlass6half_tE19Flash_kernel_traitsILi32ELi128ELi128ELi8ES3_EELb0ELb1ELb0ELb0ELb0ELb0ELb1EEEvNS_16Flash_bwd_paramsE,"a",@progbits
	.sectionflags	@""
	.align	4
.nv.constant0._ZN5flash44flash_bwd_dq_dk_dv_loop_seqk_parallel_kernelI23Flash_bwd_kernel_traitsILi32ELi128ELi128ELi8ELi4ELi4ELi4ELb0ELb0EN7cutlass6half_tE19Flash_kernel_traitsILi32ELi128ELi128ELi8ES3_EELb0ELb1ELb0ELb0ELb0ELb0ELb1EEEvNS_16Flash_bwd_paramsE:
	.zero		992


//--------------------- .nv.constant0._ZN5flash44flash_bwd_dq_dk_dv_loop_seqk_parallel_kernelI23Flash_bwd_kernel_traitsILi32ELi128ELi128ELi8ELi4ELi4ELi4ELb0ELb0EN7cutlass6half_tE19Flash_kernel_traitsILi32ELi128ELi128ELi8ES3_EELb1ELb1ELb0ELb0ELb1ELb1ELb0EEEvNS_16Flash_bwd_paramsE --------------------------
	.section	.nv.constant0._ZN5flash44flash_bwd_dq_dk_dv_loop_seqk_parallel_kernelI23Flash_bwd_kernel_traitsILi32ELi128ELi128ELi8ELi4ELi4ELi4ELb0ELb0EN7cutlass6half_tE19Flash_kernel_traitsILi32ELi128ELi128ELi8ES3_EELb1ELb1ELb0ELb0ELb1ELb1ELb0EEEvNS_16Flash_bwd_paramsE,"a",@progbits
	.sectionflags	@""
	.align	4
.nv.constant0._ZN5flash44flash_bwd_dq_dk_dv_loop_seqk_parallel_kernelI23Flash_bwd_kernel_traitsILi32ELi128ELi128ELi8ELi4ELi4ELi4ELb0ELb0EN7cutlass6half_tE19Flash_kernel_traitsILi32ELi128ELi128ELi8ES3_EELb1ELb1ELb0ELb0ELb1ELb1ELb0EEEvNS_16Flash_bwd_paramsE:
	.zero		992


//--------------------- .nv.constant0._ZN5flash44flash_bwd_dq_dk_dv_loop_seqk_parallel_kernelI23Flash_bwd_kernel_traitsILi32ELi128ELi128ELi8ELi4ELi4ELi4ELb0ELb0EN7cutlass6half_tE19Flash_kernel_traitsILi32ELi128ELi128ELi8ES3_EELb0ELb1ELb0ELb0ELb1ELb1ELb1EEEvNS_16Flash_bwd_paramsE --------------------------
	.section	.nv.constant0._ZN5flash44flash_bwd_dq_dk_dv_loop_seqk_parallel_kernelI23Flash_bwd_kernel_traitsILi32ELi128ELi128ELi8ELi4ELi4ELi4ELb0ELb0EN7cutlass6half_tE19Flash_kernel_traitsILi32ELi128ELi128ELi8ES3_EELb0ELb1ELb0ELb0ELb1ELb1ELb1EEEvNS_16Flash_bwd_paramsE,"a",@progbits
	.sectionflags	@""
	.align	4
.nv.constant0._ZN5flash44flash_bwd_dq_dk_dv_loop_seqk_parallel_kernelI23Flash_bwd_kernel_traitsILi32ELi128ELi128ELi8ELi4ELi4ELi4ELb0ELb0EN7cutlass6half_tE19Flash_kernel_traitsILi32ELi128ELi128ELi8ES3_EELb0ELb1ELb0ELb0ELb1ELb1ELb1EEEvNS_16Flash_bwd_paramsE:
	.zero		992


//--------------------- .nv.constant0._ZN5flash44flash_bwd_dq_dk_dv_loop_seqk_parallel_kernelI23Flash_bwd_kernel_traitsILi32ELi128ELi128ELi8ELi4ELi4ELi4ELb0ELb0EN7cutlass6half_tE19Flash_kernel_traitsILi32ELi128ELi128ELi8ES3_EELb1ELb1ELb0ELb0ELb0ELb1ELb0EEEvNS_16Flash_bwd_paramsE --------------------------
	.section	.nv.constant0._ZN5flash44flash_bwd_dq_dk_dv_loop_seqk_parallel_kernelI23Flash_bwd_kernel_traitsILi32ELi128ELi128ELi8ELi4ELi4ELi4ELb0ELb0EN7cutlass6half_tE19Flash_kernel_traitsILi32ELi128ELi128ELi8ES3_EELb1ELb1ELb0ELb0ELb0ELb1ELb0EEEvNS_16Flash_bwd_paramsE,"a",@progbits
	.sectionflags	@""
	.align	4
.nv.constant0._ZN5flash44flash_bwd_dq_dk_dv_loop_seqk_parallel_kernelI23Flash_bwd_kernel_traitsILi32ELi128ELi128ELi8ELi4ELi4ELi4ELb0ELb0EN7cutlass6half_tE19Flash_kernel_traitsILi32ELi128ELi128ELi8ES3_EELb1ELb1ELb0ELb0ELb0ELb1ELb0EEEvNS_16Flash_bwd_paramsE:
	.zero		992


//--------------------- .nv.constant0._ZN5flash44flash_bwd_dq_dk_dv_loop_seqk_parallel_kernelI23Flash_bwd_kernel_traitsILi32ELi128ELi128ELi8ELi4ELi4ELi4ELb0ELb0EN7cutlass6half_tE19Flash_kernel_traitsILi32ELi128ELi128ELi8ES3_EELb0ELb1ELb0ELb0ELb0ELb1ELb1EEEvNS_16Flash_bwd_paramsE --------------------------
	.section	.nv.constant0._ZN5flash44flash_bwd_dq_dk_dv_loop_seqk_parallel_kernelI23Flash_bwd_kernel_traitsILi32ELi128ELi128ELi8ELi4ELi4ELi4ELb0ELb0EN7cutlass6half_tE19Flash_kernel_traitsILi32ELi128ELi128ELi8ES3_EELb0ELb1ELb0ELb0ELb0ELb1ELb1EEEvNS_16Flash_bwd_paramsE,"a",@progbits
	.sectionflags	@""
	.align	4
.nv.constant0._ZN5flash44flash_bwd_dq_dk_dv_loop_seqk_parallel_kernelI23Flash_bwd_kernel_traitsILi32ELi128ELi128ELi8ELi4ELi4ELi4ELb0ELb0EN7cutlass6half_tE19Flash_kernel_traitsILi32ELi128ELi128ELi8ES3_EELb0ELb1ELb0ELb0ELb0ELb1ELb1EEEvNS_16Flash_bwd_paramsE:
	.zero		992


//--------------------- .nv.constant0._ZN5flash44flash_bwd_dq_dk_dv_loop_seqk_parallel_kernelI23Flash_bwd_kernel_traitsILi32ELi128ELi128ELi8ELi4ELi4ELi4ELb0ELb0EN7cutlass6half_tE19Flash_kernel_traitsILi32ELi128ELi128ELi8ES3_EELb1ELb1ELb0ELb1ELb0ELb0ELb0EEEvNS_16Flash_bwd_paramsE --------------------------
	.section	.nv.constant0._ZN5flash44flash_bwd_dq_dk_dv_loop_seqk_parallel_kernelI23Flash_bwd_kernel_traitsILi32ELi128ELi128ELi8ELi4ELi4ELi4ELb0ELb0EN7cutlass6half_tE19Flash_kernel_traitsILi32ELi128ELi128ELi8ES3_EELb1ELb1ELb0ELb1ELb0ELb0ELb0EEEvNS_16Flash_bwd_paramsE,"a",@progbits
	.sectionflags	@""
	.align	4
.nv.constant0._ZN5flash44flash_bwd_dq_dk_dv_loop_seqk_parallel_kernelI23Flash_bwd_kernel_traitsILi32ELi128ELi128ELi8ELi4ELi4ELi4ELb0ELb0EN7cutlass6half_tE19Flash_kernel_traitsILi32ELi128ELi128ELi8ES3_EELb1ELb1ELb0ELb1ELb0ELb0ELb0EEEvNS_16Flash_bwd_paramsE:
	.zero		992


//--------------------- .nv.constant0._ZN5flash44flash_bwd_dq_dk_dv_loop_seqk_parallel_kernelI23Flash_bwd_kernel_traitsILi32ELi128ELi128ELi8ELi4ELi4ELi4ELb0ELb0EN7cutlass6half_tE19Flash_kernel_traitsILi32ELi128ELi128ELi8ES3_EELb0ELb1ELb0ELb1ELb0ELb0ELb1EEEvNS_16Flash_bwd_paramsE --------------------------
	.section	.nv.constant0._ZN5flash44flash_bwd_dq_dk_dv_loop_seqk_parallel_kernelI23Flash_bwd_kernel_traitsILi32ELi128ELi128ELi8ELi4ELi4ELi4ELb0ELb0EN7cutlass6half_tE19Flash_kernel_traitsILi32ELi128ELi128ELi8ES3_EELb0ELb1ELb0ELb1ELb0ELb0ELb1EEEvNS_16Flash_bwd_paramsE,"a",@progbits
	.sectionflags	@""
	.align	4
.nv.constant0._ZN5flash44flash_bwd_dq_dk_dv_loop_seqk_parallel_kernelI23Flash_bwd_kernel_traitsILi32ELi128ELi128ELi8ELi4ELi4ELi4ELb0ELb0EN7cutlass6half_tE19Flash_kernel_traitsILi32ELi128ELi128ELi8ES3_EELb0ELb1ELb0ELb1ELb0ELb0ELb1EEEvNS_16Flash_bwd_paramsE:
	.zero		992


//--------------------- .nv.constant0._ZN5flash25flash_bwd_dot_do_o_kernelILb0E23Flash_bwd_kernel_traitsILi32ELi128ELi128ELi8ELi4ELi4ELi4ELb0ELb0EN7cutlass6half_tE19Flash_kernel_traitsILi32ELi128ELi128ELi8ES3_EEEEvNS_16Flash_bwd_paramsE --------------------------
	.section	.nv.constant0._ZN5flash25flash_bwd_dot_do_o_kernelILb0E23Flash_bwd_kernel_traitsILi32ELi128ELi128ELi8ELi4ELi4ELi4ELb0ELb0EN7cutlass6half_tE19Flash_kernel_traitsILi32ELi128ELi128ELi8ES3_EEEEvNS_16Flash_bwd_paramsE,"a",@progbits
	.sectionflags	@""
	.align	4
.nv.constant0._ZN5flash25flash_bwd_dot_do_o_kernelILb0E23Flash_bwd_kernel_traitsILi32ELi128ELi128ELi8ELi4ELi4ELi4ELb0ELb0EN7cutlass6half_tE19Flash_kernel_traitsILi32ELi128ELi128ELi8ES3_EEEEvNS_16Flash_bwd_paramsE:
	.zero		992


//--------------------- .nv.constant0._ZN5flash25flash_bwd_dot_do_o_kernelILb1E23Flash_bwd_kernel_traitsILi32ELi128ELi128ELi8ELi4ELi4ELi4ELb0ELb0EN7cutlass6half_tE19Flash_kernel_traitsILi32ELi128ELi128ELi8ES3_EEEEvNS_16Flash_bwd_paramsE --------------------------
	.section	.nv.constant0._ZN5flash25flash_bwd_dot_do_o_kernelILb1E23Flash_bwd_kernel_traitsILi32ELi128ELi128ELi8ELi4ELi4ELi4ELb0ELb0EN7cutlass6half_tE19Flash_kernel_traitsILi32ELi128ELi128ELi8ES3_EEEEvNS_16Flash_bwd_paramsE,"a",@progbits
	.sectionflags	@""
	.align	4
.nv.constant0._ZN5flash25flash_bwd_dot_do_o_kernelILb1E23Flash_bwd_kernel_traitsILi32ELi128ELi128ELi8ELi4ELi4ELi4ELb0ELb0EN7cutlass6half_tE19Flash_kernel_traitsILi32ELi128ELi128ELi8ES3_EEEEvNS_16Flash_bwd_paramsE:
	.zero		992


//--------------------- .text._ZN5flash44flash_bwd_dq_dk_dv_loop_seqk_parallel_kernelI23Flash_bwd_kernel_traitsILi32ELi128ELi128ELi8ELi4ELi4ELi4ELb1ELb0EN7cutlass6half_tE19Flash_kernel_traitsILi32ELi128ELi128ELi8ES3_EELb0ELb1ELb0ELb0ELb0ELb0ELb0EEEvNS_16Flash_bwd_paramsE --------------------------
	.section	.text._ZN5flash44flash_bwd_dq_dk_dv_loop_seqk_parallel_kernelI23Flash_bwd_kernel_traitsILi32ELi128ELi128ELi8ELi4ELi4ELi4ELb1ELb0EN7cutlass6half_tE19Flash_kernel_traitsILi32ELi128ELi128ELi8ES3_EELb0ELb1ELb0ELb0ELb0ELb0ELb0EEEvNS_16Flash_bwd_paramsE,"ax",@progbits
	.sectioninfo	@"SHI_REGISTERS=255"
	.align	128
        .global         _ZN5flash44flash_bwd_dq_dk_dv_loop_seqk_parallel_kernelI23Flash_bwd_kernel_traitsILi32ELi128ELi128ELi8ELi4ELi4ELi4ELb1ELb0EN7cutlass6half_tE19Flash_kernel_traitsILi32ELi128ELi128ELi8ES3_EELb0ELb1ELb0ELb0ELb0ELb0ELb0EEEvNS_16Flash_bwd_paramsE
        .type           _ZN5flash44flash_bwd_dq_dk_dv_loop_seqk_parallel_kernelI23Flash_bwd_kernel_traitsILi32ELi128ELi128ELi8ELi4ELi4ELi4ELb1ELb0EN7cutlass6half_tE19Flash_kernel_traitsILi32ELi128ELi128ELi8ES3_EELb0ELb1ELb0ELb0ELb0ELb0ELb0EEEvNS_16Flash_bwd_paramsE,@function
        .size           _ZN5flash44flash_bwd_dq_dk_dv_loop_seqk_parallel_kernelI23Flash_bwd_kernel_traitsILi32ELi128ELi128ELi8ELi4ELi4ELi4ELb1ELb0EN7cutlass6half_tE19Flash_kernel_traitsILi32ELi128ELi128ELi8ES3_EELb0ELb1ELb0ELb0ELb0ELb0ELb0EEEvNS_16Flash_bwd_paramsE,(.L_x_684 - _ZN5flash44flash_bwd_dq_dk_dv_loop_seqk_parallel_kernelI23Flash_bwd_kernel_traitsILi32ELi128ELi128ELi8ELi4ELi4ELi4ELb1ELb0EN7cutlass6half_tE19Flash_kernel_traitsILi32ELi128ELi128ELi8ES3_EELb0ELb1ELb0ELb0ELb0ELb0ELb0EEEvNS_16Flash_bwd_paramsE)
        .other          _ZN5flash44flash_bwd_dq_dk_dv_loop_seqk_parallel_kernelI23Flash_bwd_kernel_traitsILi32ELi128ELi128ELi8ELi4ELi4ELi4ELb1ELb0EN7cutlass6half_tE19Flash_kernel_traitsILi32ELi128ELi128ELi8ES3_EELb0ELb1ELb0ELb0ELb0ELb0ELb0EEEvNS_16Flash_bwd_paramsE,@"STO_CUDA_ENTRY STV_DEFAULT"
_ZN5flash44flash_bwd_dq_dk_dv_loop_seqk_parallel_kernelI23Flash_bwd_kernel_traitsILi32ELi128ELi128ELi8ELi4ELi4ELi4ELb1ELb0EN7cutlass6half_tE19Flash_kernel_traitsILi32ELi128ELi128ELi8ES3_EELb0ELb1ELb0ELb0ELb0ELb0ELb0EEEvNS_16Flash_bwd_paramsE:
.text._ZN5flash44flash_bwd_dq_dk_dv_loop_seqk_parallel_kernelI23Flash_bwd_kernel_traitsILi32ELi128ELi128ELi8ELi4ELi4ELi4ELb1ELb0EN7cutlass6half_tE19Flash_kernel_traitsILi32ELi128ELi128ELi8ES3_EELb0ELb1ELb0ELb0ELb0ELb0ELb0EEEvNS_16Flash_bwd_paramsE:
[----:B------:R-:W-:Y:S02]  /*0000*/  MOV R1, c[0x0][0x28] ;  /* 0x00000a0000017a02 */ /* 0x000fe40000000f00 */
[----:B------:R-:W1:Y:S01]  /*0010*/  S2UR UR11, SR_CTAID.X ;  /* 0x00000000000b79c3 */ /* 0x000e620000002500 */
[----:B------:R-:W-:Y:S01]  /*0020*/  ULDC UR4, c[0x0][0x218] ;  /* 0x0000860000047ab9 */ /* 0x000fe20000000800 */
[----:B------:R-:W-:Y:S01]  /*0030*/  IADD3 R1, R1, -0x50, RZ ;  /* 0xffffffb001017810 */ /* 0x000fe20007ffe0ff */
[----:B------:R-:W-:-:S04]  /*0040*/  UIADD3 UR5, UR4, 0x7f, URZ ;  /* 0x0000007f04057890 */ /* 0x000fc8000fffe03f */
[----:B------:R-:W-:-:S04]  /*0050*/  USHF.R.S32.HI UR4, URZ, 0x1f, UR5 ;  /* 0x0000001f3f047899 */ /* 0x000fc80008011405 */
[----:B------:R-:W-:-:S04]  /*0060*/  ULEA.HI UR4, UR4, UR5, URZ, 0x7 ;  /* 0x0000000504047291 */ /* 0x000fc8000f8f383f */
[----:B------:R-:W-:-:S04]  /*0070*/  USHF.R.S32.HI UR4, URZ, 0x7, UR4 ;  /* 0x000000073f047899 */ /* 0x000fc80008011404 */
[----:B-1----:R-:W-:-:S06]  /*0080*/  UISETP.GE.AND UP0, UPT, UR11, UR4, UPT ;  /* 0x000000040b00728c */ /* 0x002fcc000bf06270 */
[----:B------:R-:W-:-:S13]  /*0090*/  PLOP3.LUT P0, PT, PT, PT, UP0, 0x80, 0x0 ;  /* 0x000000000000781c */ /* 0x000fda0003f0f008 */
[----:B------:R-:W-:Y:S05]  /*00a0*/  @P0 EXIT ;  /* 0x000000000000094d */ /* 0x000fea0003800000 */
[----:B------:R-:W1:Y:S01]  /*00b0*/  S2R R19, SR_TID.X ;  /* 0x0000000000137919 */ /* 0x000e620000002100 */
[----:B------:R-:W-:Y:S01]  /*00c0*/  UMOV UR9, 0x80 ;  /* 0x0000008000097882 */ /* 0x000fe20000000000 */
[----:B------:R-:W2:Y:S01]  /*00d0*/  S2UR UR56, SR_CTAID.Z ;  /* 0x00000000003879c3 */ /* 0x000ea20000002700 */
[----:B------:R-:W-:Y:S01]  /*00e0*/  ULDC UR8, c[0x0][0x210] ;  /* 0x0000840000087ab9 */ /* 0x000fe20000000800 */
[----:B------:R-:W-:Y:S01]  /*00f0*/  IMAD.MOV.U32 R177, RZ, RZ, -0x10 ;  /* 0xfffffff0ffb17424 */ /* 0x000fe200078e00ff */
[----:B------:R-:W-:Y:S01]  /*0100*/  ULDC UR4, c[0x0][0x234] ;  /* 0x00008d0000047ab9 */ /* 0x000fe20000000800 */
[----:B------:R-:W-:Y:S01]  /*0110*/  IMAD.MOV.U32 R153, RZ, RZ, 0x20 ;  /* 0x00000020ff997424 */ /* 0x000fe200078e00ff */
[----:B------:R-:W-:Y:S01]  /*0120*/  UIMAD UR4, UR9, UR8, UR4 ;  /* 0x00000008090472a4 */ /* 0x000fe2000f8e0204 */
[----:B------:R-:W-:Y:S01]  /*0130*/  IMAD.MOV.U32 R148, RZ, RZ, 0x40 ;  /* 0x00000040ff947424 */ /* 0x000fe200078e00ff */
[----:B------:R-:W-:Y:S01]  /*0140*/  ULDC UR5, c[0x0][0x22c] ;  /* 0x00008b0000057ab9 */ /* 0x000fe20000000800 */
[----:B------:R-:W3:Y:S01]  /*0150*/  S2UR UR49, SR_CTAID.Y ;  /* 0x00000000003179c3 */ /* 0x000ee20000002600 */
[----:B------:R-:W-:-:S02]  /*0160*/  ULDC UR54, c[0x0][0x1c0] ;  /* 0x0000700000367ab9 */ /* 0x000fc40000000800 */
[----:B------:R-:W-:Y:S02]  /*0170*/  ULDC UR14, c[0x0][0x1c0] ;  /* 0x00007000000e7ab9 */ /* 0x000fe40000000800 */
[----:B------:R-:W-:Y:S02]  /*0180*/  ULDC UR15, c[0x0][0x1c8] ;  /* 0x00007200000f7ab9 */ /* 0x000fe40000000800 */
[----:B------:R-:W-:Y:S02]  /*0190*/  UIMAD.WIDE UR54, UR5, UR54, URZ ;  /* 0x00000036053672a5 */ /* 0x000fe4000f8e023f */
[----:B------:R-:W-:Y:S02]  /*01a0*/  UIMAD UR14, UR5, UR14, URZ ;  /* 0x0000000e050e72a4 */ /* 0x000fe4000f8e023f */
[----:B------:R-:W-:Y:S02]  /*01b0*/  ULDC.U8 UR12, c[0x0][0x328] ;  /* 0x0000ca00000c7ab9 */ /* 0x000fe40000000000 */
[----:B------:R-:W-:Y:S01]  /*01c0*/  UISETP.NE.AND UP5, UPT, UR12, URZ, UPT ;  /* 0x0000003f0c00728c */ /* 0x000fe2000bfa5270 */
[----:B-1----:R-:W-:Y:S01]  /*01d0*/  SHF.R.S32.HI R8, RZ, 0x1f, R19 ;  /* 0x0000001fff087819 */ /* 0x002fe20000011413 */
[----:B------:R-:W-:-:S02]  /*01e0*/  ULDC UR16, c[0x0][0x214] ;  /* 0x0000850000107ab9 */ /* 0x000fc40000000800 */
[----:B--2---:R-:W-:Y:S01]  /*01f0*/  UIMAD UR19, UR56, UR5, URZ ;  /* 0x00000005381372a4 */ /* 0x004fe2000f8e023f */
[CC--:B------:R-:W-:Y:S01]  /*0200*/  LEA.HI R5, R8.reuse, R19.reuse, RZ, 0x5 ;  /* 0x0000001308057211 */ /* 0x0c0fe200078f28ff */
[----:B------:R-:W-:Y:S01]  /*0210*/  ULOP3.LUT UR5, UR56, UR15, URZ, 0x3c, !UPT ;  /* 0x0000000f38057292 */ /* 0x000fe2000f8e3c3f */
[CC--:B------:R-:W-:Y:S01]  /*0220*/  LEA.HI R9, R8.reuse, R19.reuse, RZ, 0x4 ;  /* 0x0000001308097211 */ /* 0x0c0fe200078f20ff */
[----:B------:R-:W-:Y:S01]  /*0230*/  USHF.R.S32.HI UR8, URZ, 0x1f, UR56 ;  /* 0x0000001f3f087899 */ /* 0x000fe20008011438 */
[----:B------:R-:W-:Y:S01]  /*0240*/  LOP3.LUT R0, R5, 0xffffffe0, RZ, 0xc0, !PT ;  /* 0xffffffe005007812 */ /* 0x000fe200078ec0ff */
[----:B------:R-:W-:Y:S01]  /*0250*/  ULDC UR10, c[0x0][0x1c0] ;  /* 0x00007000000a7ab9 */ /* 0x000fe20000000800 */
[----:B------:R-:W-:Y:S01]  /*0260*/  SHF.R.S32.HI R2, RZ, 0x4, R9 ;  /* 0x00000004ff027819 */ /* 0x000fe20000011409 */
[----:B---3--:R-:W-:Y:S01]  /*0270*/  USHF.L.U32 UR9, UR49, 0x7, URZ ;  /* 0x0000000731097899 */ /* 0x008fe2000800063f */
[CC--:B------:R-:W-:Y:S01]  /*0280*/  LEA.HI R6, R8.reuse, R19.reuse, RZ, 0x2 ;  /* 0x0000001308067211 */ /* 0x0c0fe200078f10ff */
[----:B------:R-:W-:Y:S01]  /*0290*/  IMAD.IADD R0, R19, 0x1, -R0 ;  /* 0x0000000113007824 */ /* 0x000fe200078e0a00 */
[----:B------:R-:W-:Y:S01]  /*02a0*/  LEA.HI R4, R9, R2, RZ, 0x1 ;  /* 0x0000000209047211 */ /* 0x000fe200078f08ff */
[----:B------:R-:W-:Y:S01]  /*02b0*/  ULDC UR18, c[0x0][0x224] ;  /* 0x0000890000127ab9 */ /* 0x000fe20000000800 */
[----:B------:R-:W-:Y:S01]  /*02c0*/  SHF.R.S32.HI R7, RZ, 0x2, R6 ;  /* 0x00000002ff077819 */ /* 0x000fe20000011406 */
[----:B------:R-:W-:Y:S01]  /*02d0*/  ULDC UR20, c[0x0][0x224] ;  /* 0x0000890000147ab9 */ /* 0x000fe20000000800 */
[----:B------:R-:W-:Y:S01]  /*02e0*/  SHF.R.S32.HI R3, RZ, 0x1f, R0 ;  /* 0x0000001fff037819 */ /* 0x000fe20000011400 */
[----:B------:R-:W-:Y:S01]  /*02f0*/  ULDC.U8 UR13, c[0x0][0x3d0] ;  /* 0x0000f400000d7ab9 */ /* 0x000fe20000000000 */
[----:B------:R-:W-:Y:S01]  /*0300*/  LEA.HI R20, R8, R19, RZ, 0x3 ;  /* 0x0000001308147211 */ /* 0x000fe200078f18ff */
[----:B------:R-:W-:Y:S01]  /*0310*/  UISETP.NE.AND UP6, UPT, UR13, URZ, UPT ;  /* 0x0000003f0d00728c */ /* 0x000fe2000bfc5270 */
[----:B------:R-:W-:Y:S01]  /*0320*/  LEA.HI R18, R3, R0, RZ, 0x2 ;  /* 0x0000000003127211 */ /* 0x000fe200078f10ff */
[----:B------:R-:W-:Y:S01]  /*0330*/  UIMAD.WIDE.U32 UR12, UR49, UR20, URZ ;  /* 0x00000014310c72a5 */ /* 0x000fe2000f8e003f */
[----:B------:R-:W-:Y:S01]  /*0340*/  LOP3.LUT R0, R4, 0xfffffffe, RZ, 0xc0, !PT ;  /* 0xfffffffe04007812 */ /* 0x000fe200078ec0ff */
[----:B------:R-:W-:Y:S01]  /*0350*/  ULDC UR17, c[0x0][0x1c0] ;  /* 0x0000700000117ab9 */ /* 0x000fe20000000800 */
[----:B------:R-:W-:Y:S01]  /*0360*/  SHF.R.S32.HI R3, RZ, 0x1f, R6 ;  /* 0x0000001fff037819 */ /* 0x000fe20000011406 */
[----:B------:R-:W-:-:S02]  /*0370*/  ULDC.64 UR6, c[0x0][0x118] ;  /* 0x0000460000067ab9 */ /* 0x000fc40000000a00 */
[----:B------:R-:W-:Y:S01]  /*0380*/  IMAD.IADD R15, R2, 0x1, -R0 ;  /* 0x00000001020f7824 */ /* 0x000fe200078e0a00 */
[--C-:B------:R-:W-:Y:S01]  /*0390*/  SHF.R.S32.HI R2, RZ, 0x5, R5.reuse ;  /* 0x00000005ff027819 */ /* 0x100fe20000011405 */
[----:B------:R-:W-:Y:S01]  /*03a0*/  UIMAD.WIDE.U32 UR60, UR54, UR12, URZ ;  /* 0x0000000c363c72a5 */ /* 0x000fe2000f8e003f */
[----:B------:R-:W-:Y:S01]  /*03b0*/  SHF.R.S32.HI R0, RZ, 0x1f, R5 ;  /* 0x0000001fff007819 */ /* 0x000fe20000011405 */
[----:B------:R-:W-:Y:S01]  /*03c0*/  USHF.L.U32 UR31, UR14, 0x3, URZ ;  /* 0x000000030e1f7899 */ /* 0x000fe2000800063f */
[-C--:B------:R-:W-:Y:S01]  /*03d0*/  LEA.HI R5, R6, R7.reuse, RZ, 0x1 ;  /* 0x0000000706057211 */ /* 0x080fe200078f08ff */
[----:B------:R-:W-:Y:S01]  /*03e0*/  USHF.L.U32 UR30, UR14, 0x4, URZ ;  /* 0x000000040e1e7899 */ /* 0x000fe2000800063f */
[----:B------:R-:W-:Y:S01]  /*03f0*/  LEA.HI R0, R0, R2, RZ, 0x2 ;  /* 0x0000000200007211 */ /* 0x000fe200078f10ff */
[----:B------:R-:W-:Y:S01]  /*0400*/  UIMAD UR29, UR14, 0x18, URZ ;  /* 0x000000180e1d78a4 */ /* 0x000fe2000f8e023f */
[----:B------:R-:W-:Y:S01]  /*0410*/  LEA.HI R3, R3, R7, RZ, 0x3 ;  /* 0x0000000703037211 */ /* 0x000fe200078f18ff */
[----:B------:R-:W-:Y:S01]  /*0420*/  USHF.L.U32 UR28, UR14, 0x5, URZ ;  /* 0x000000050e1c7899 */ /* 0x000fe2000800063f */
[----:B------:R-:W-:Y:S01]  /*0430*/  LOP3.LUT R5, R5, 0x7fffffe, RZ, 0xc0, !PT ;  /* 0x07fffffe05057812 */ /* 0x000fe200078ec0ff */
[----:B------:R-:W-:Y:S01]  /*0440*/  UIMAD UR27, UR14, 0x28, URZ ;  /* 0x000000280e1b78a4 */ /* 0x000fe2000f8e023f */
[----:B------:R-:W-:Y:S01]  /*0450*/  LOP3.LUT R0, R0, 0xfffffffc, RZ, 0xc0, !PT ;  /* 0xfffffffc00007812 */ /* 0x000fe200078ec0ff */
[----:B------:R-:W-:Y:S01]  /*0460*/  UIMAD UR26, UR14, 0x30, URZ ;  /* 0x000000300e1a78a4 */ /* 0x000fe2000f8e023f */
[----:B------:R-:W-:Y:S01]  /*0470*/  LOP3.LUT R4, R3, 0xfffffff8, RZ, 0xc0, !PT ;  /* 0xfffffff803047812 */ /* 0x000fe200078ec0ff */
[C---:B------:R-:W-:Y:S01]  /*0480*/  IMAD.IADD R3, R7.reuse, 0x1, -R5 ;  /* 0x0000000107037824 */ /* 0x040fe200078e0a05 */
[----:B------:R-:W-:Y:S01]  /*0490*/  LEA.HI R5, R8, R19, RZ, 0x7 ;  /* 0x0000001308057211 */ /* 0x000fe200078f38ff */
[----:B------:R-:W-:Y:S01]  /*04a0*/  IMAD.IADD R158, R2, 0x1, -R0 ;  /* 0x00000001029e7824 */ /* 0x000fe200078e0a00 */
[----:B------:R-:W-:Y:S01]  /*04b0*/  LOP3.LUT R0, R20, 0xfffffff8, RZ, 0xc0, !PT ;  /* 0xfffffff814007812 */ /* 0x000fe200078ec0ff */
[----:B------:R-:W-:Y:S01]  /*04c0*/  IMAD R12, R2, 0x8, R3 ;  /* 0x00000008020c7824 */ /* 0x000fe200078e0203 */
[----:B------:R-:W-:Y:S01]  /*04d0*/  SHF.R.S32.HI R3, RZ, 0x3, R20 ;  /* 0x00000003ff037819 */ /* 0x000fe20000011414 */
[----:B------:R-:W-:Y:S01]  /*04e0*/  IMAD.IADD R4, R7, 0x1, -R4 ;  /* 0x0000000107047824 */ /* 0x000fe200078e0a04 */
[----:B------:R-:W-:Y:S01]  /*04f0*/  LOP3.LUT R2, R6, 0xfffffffc, RZ, 0xc0, !PT ;  /* 0xfffffffc06027812 */ /* 0x000fe200078ec0ff */
[----:B------:R-:W-:Y:S01]  /*0500*/  IMAD.IADD R7, R19, 0x1, -R0 ;  /* 0x0000000113077824 */ /* 0x000fe200078e0a00 */
[----:B------:R-:W-:Y:S01]  /*0510*/  SHF.R.S32.HI R11, RZ, 0x7, R5 ;  /* 0x00000007ff0b7819 */ /* 0x000fe20000011405 */
[----:B------:R-:W-:Y:S01]  /*0520*/  IMAD.SHL.U32 R0, R3, 0x40, RZ ;  /* 0x0000004003007824 */ /* 0x000fe200078e00ff */
[----:B------:R-:W-:Y:S01]  /*0530*/  LOP3.LUT P5, RZ, R4, 0x2, RZ, 0xc0, !PT ;  /* 0x0000000204ff7812 */ /* 0x000fe200078ac0ff */
[----:B------:R-:W-:Y:S01]  /*0540*/  IMAD.IADD R10, R19, 0x1, -R2 ;  /* 0x00000001130a7824 */ /* 0x000fe200078e0a02 */
[----:B------:R-:W-:Y:S01]  /*0550*/  LEA.HI R8, R7, R7, RZ, 0x1 ;  /* 0x0000000707087211 */ /* 0x000fe200078f08ff */
[----:B------:R-:W-:Y:S01]  /*0560*/  UIMAD UR25, UR14, 0x38, URZ ;  /* 0x000000380e1978a4 */ /* 0x000fe2000f8e023f */
[----:B------:R-:W-:Y:S01]  /*0570*/  LOP3.LUT R0, R0, 0xc0, RZ, 0xc0, !PT ;  /* 0x000000c000007812 */ /* 0x000fe200078ec0ff */
[----:B------:R-:W-:Y:S01]  /*0580*/  IMAD.SHL.U32 R218, R10, 0x8, RZ ;  /* 0x000000080ada7824 */ /* 0x000fe200078e00ff */
[----:B------:R-:W-:Y:S01]  /*0590*/  LOP3.LUT R2, R9, 0xfffffff0, RZ, 0xc0, !PT ;  /* 0xfffffff009027812 */ /* 0x000fe200078ec0ff */
[----:B------:R-:W-:Y:S01]  /*05a0*/  USHF.L.U32 UR24, UR14, 0x6, URZ ;  /* 0x000000060e187899 */ /* 0x000fe2000800063f */
[----:B------:R-:W-:Y:S01]  /*05b0*/  LOP3.LUT R3, R8, 0x3fffffe, RZ, 0xc0, !PT ;  /* 0x03fffffe08037812 */ /* 0x000fe200078ec0ff */
[----:B------:R-:W-:Y:S01]  /*05c0*/  UIMAD UR23, UR14, 0x48, URZ ;  /* 0x000000480e1778a4 */ /* 0x000fe2000f8e023f */
[----:B------:R-:W-:Y:S01]  /*05d0*/  SHF.R.U32.HI R6, RZ, 0x3, R0 ;  /* 0x00000003ff067819 */ /* 0x000fe20000011600 */
[----:B------:R-:W-:Y:S01]  /*05e0*/  UIMAD UR22, UR14, 0x50, URZ ;  /* 0x000000500e1678a4 */ /* 0x000fe2000f8e023f */
[----:B------:R-:W-:Y:S01]  /*05f0*/  LOP3.LUT R5, R0, 0x18, R218, 0xf8, !PT ;  /* 0x0000001800057812 */ /* 0x000fe200078ef8da */
[----:B------:R-:W-:Y:S01]  /*0600*/  IMAD.IADD R0, R19, 0x1, -R2 ;  /* 0x0000000113007824 */ /* 0x000fe200078e0a02 */
[----:B------:R-:W-:Y:S01]  /*0610*/  LOP3.LUT P4, RZ, R4, 0x4, RZ, 0xc0, !PT ;  /* 0x0000000404ff7812 */ /* 0x000fe2000788c0ff */
[----:B------:R-:W-:Y:S01]  /*0620*/  IMAD.IADD R3, R7, 0x1, -R3 ;  /* 0x0000000107037824 */ /* 0x000fe200078e0a03 */
[----:B------:R-:W-:Y:S01]  /*0630*/  LOP3.LUT R5, R5, R6, RZ, 0x3c, !PT ;  /* 0x0000000605057212 */ /* 0x000fe200078e3cff */
[----:B------:R-:W-:Y:S01]  /*0640*/  IMAD R2, R11, 0x8, R15 ;  /* 0x000000080b027824 */ /* 0x000fe200078e020f */
[----:B------:R-:W-:Y:S01]  /*0650*/  SHF.R.S32.HI R9, RZ, 0x1f, R0 ;  /* 0x0000001fff097819 */ /* 0x000fe20000011400 */
[----:B------:R-:W-:Y:S01]  /*0660*/  IMAD.U32 R6, RZ, RZ, UR4 ;  /* 0x00000004ff067e24 */ /* 0x000fe2000f8e00ff */
[----:B------:R-:W-:Y:S01]  /*0670*/  UIMAD UR4, UR49, UR10, UR56 ;  /* 0x0000000a310472a4 */ /* 0x000fe2000f8e0238 */
[----:B------:R-:W-:Y:S01]  /*0680*/  IMAD R146, R2, 0x8, R3 ;  /* 0x0000000802927824 */ /* 0x000fe200078e0203 */
[-C--:B------:R-:W-:Y:S01]  /*0690*/  LEA.HI R2, R0, R0.reuse, RZ, 0x1 ;  /* 0x0000000000027211 */ /* 0x080fe200078f08ff */
[----:B------:R-:W-:Y:S01]  /*06a0*/  IMAD.U32 R3, R12, 0x20, R5 ;  /* 0x000000200c037824 */ /* 0x000fe200078e0005 */
[----:B------:R-:W-:Y:S01]  /*06b0*/  LEA.HI R9, R9, R0, RZ, 0x3 ;  /* 0x0000000009097211 */ /* 0x000fe200078f18ff */
[----:B------:R1:W-:Y:S01]  /*06c0*/  STL [R1+0x48], R6 ;  /* 0x0000480601007387 */ /* 0x0003e20000100800 */
[----:B------:R-:W-:Y:S01]  /*06d0*/  UIMAD UR4, UR4, UR18, URZ ;  /* 0x00000012040472a4 */ /* 0x000fe2000f8e023f */
[----:B------:R-:W-:Y:S01]  /*06e0*/  SEL R178, R153, 0xffffffe0, !P5 ;  /* 0xffffffe099b27807 */ /* 0x000fe20006800000 */
[----:B------:R-:W-:Y:S01]  /*06f0*/  UIMAD UR21, UR14, 0x58, URZ ;  /* 0x000000580e1578a4 */ /* 0x000fe2000f8e023f */
[----:B------:R2:W-:Y:S01]  /*0700*/  STL [R1+0x4], R3 ;  /* 0x0000040301007387 */ /* 0x0005e20000100800 */
[----:B------:R-:W-:Y:S01]  /*0710*/  LOP3.LUT R5, R9, 0xfffffff8, RZ, 0xc0, !PT ;  /* 0xfffffff809057812 */ /* 0x000fe200078ec0ff */
[----:B------:R-:W-:-:S02]  /*0720*/  UIMAD UR18, UR14, 0x70, URZ ;  /* 0x000000700e1278a4 */ /* 0x000fc4000f8e023f */
[----:B------:R-:W-:Y:S02]  /*0730*/  UMOV UR59, 0xffffe000 ;  /* 0xffffe000003b7882 */ /* 0x000fe40000000000 */
[----:B------:R-:W-:Y:S01]  /*0740*/  IMAD.IADD R16, R0, 0x1, -R5 ;  /* 0x0000000100107824 */ /* 0x000fe200078e0a05 */
[----:B-1----:R-:W-:Y:S02]  /*0750*/  LOP3.LUT R6, R2, 0x7fffffe, RZ, 0xc0, !PT ;  /* 0x07fffffe02067812 */ /* 0x002fe400078ec0ff */
[----:B--2---:R-:W-:-:S03]  /*0760*/  SHF.R.S32.HI R3, RZ, 0x1, R2 ;  /* 0x00000001ff037819 */ /* 0x004fc60000011402 */
[----:B------:R-:W-:Y:S01]  /*0770*/  IMAD.IADD R14, R0, 0x1, -R6 ;  /* 0x00000001000e7824 */ /* 0x000fe200078e0a06 */
[----:B------:R-:W-:-:S04]  /*0780*/  SHF.R.S32.HI R2, RZ, 0x1f, R2 ;  /* 0x0000001fff027819 */ /* 0x000fc80000011402 */
[----:B------:R-:W-:Y:S02]  /*0790*/  LEA.HI R0, R2, R3, RZ, 0x2 ;  /* 0x0000000302007211 */ /* 0x000fe400078f10ff */
[----:B------:R-:W-:Y:S02]  /*07a0*/  LOP3.LUT R2, R4, 0x1, RZ, 0xc0, !PT ;  /* 0x0000000104027812 */ /* 0x000fe400078ec0ff */
[----:B------:R-:W-:Y:S02]  /*07b0*/  LOP3.LUT R0, R0, 0xfffffffc, RZ, 0xc0, !PT ;  /* 0xfffffffc00007812 */ /* 0x000fe400078ec0ff */
[----:B------:R-:W-:Y:S01]  /*07c0*/  ISETP.NE.U32.AND P6, PT, R2, 0x1, PT ;  /* 0x000000010200780c */ /* 0x000fe20003fc5070 */
[----:B------:R-:W-:Y:S02]  /*07d0*/  IMAD.SHL.U32 R2, R7, 0x40, RZ ;  /* 0x0000004007027824 */ /* 0x000fe400078e00ff */
[----:B------:R-:W-:Y:S01]  /*07e0*/  IMAD.IADD R13, R3, 0x1, -R0 ;  /* 0x00000001030d7824 */ /* 0x000fe200078e0a00 */
[----:B------:R-:W-:Y:S01]  /*07f0*/  SEL R177, R177, 0x10, !P6 ;  /* 0x00000010b1b17807 */ /* 0x000fe20007000000 */
[----:B------:R-:W-:-:S02]  /*0800*/  IMAD.U32 R0, RZ, RZ, UR19 ;  /* 0x00000013ff007e24 */ /* 0x000fc4000f8e00ff */
[----:B------:R-:W-:Y:S02]  /*0810*/  IMAD.U32 R3, RZ, RZ, UR14 ;  /* 0x0000000eff037e24 */ /* 0x000fe4000f8e00ff */
[----:B------:R-:W-:Y:S01]  /*0820*/  IMAD.SHL.U32 R7, R10, 0x2, RZ ;  /* 0x000000020a077824 */ /* 0x000fe200078e00ff */
[----:B------:R1:W-:Y:S01]  /*0830*/  STL [R1+0x1c], R0 ;  /* 0x00001c0001007387 */ /* 0x0003e20000100800 */
[C---:B------:R-:W-:Y:S02]  /*0840*/  LEA.HI R10, R4.reuse, R4, RZ, 0x1 ;  /* 0x00000004040a7211 */ /* 0x040fe400078f08ff */
[----:B------:R-:W-:Y:S01]  /*0850*/  IMAD R17, R11, 0x2000, R7 ;  /* 0x000020000b117824 */ /* 0x000fe200078e0207 */
[----:B------:R2:W-:Y:S01]  /*0860*/  STL [R1+0x24], R3 ;  /* 0x0000240301007387 */ /* 0x0005e20000100800 */
[----:B-1----:R-:W-:Y:S01]  /*0870*/  IMAD.U32 R0, RZ, RZ, UR5 ;  /* 0x00000005ff007e24 */ /* 0x002fe2000f8e00ff */
[----:B------:R-:W-:Y:S02]  /*0880*/  USHF.R.S32.HI UR5, URZ, 0x1f, UR20 ;  /* 0x0000001f3f057899 */ /* 0x000fe40008011414 */
[----:B------:R-:W-:Y:S01]  /*0890*/  UIMAD UR20, UR14, 0x60, URZ ;  /* 0x000000600e1478a4 */ /* 0x000fe2000f8e023f */
[----:B--2---:R-:W-:Y:S01]  /*08a0*/  IMAD.SHL.U32 R3, R4, 0x40, RZ ;  /* 0x0000004004037824 */ /* 0x004fe200078e00ff */
[----:B------:R1:W-:Y:S01]  /*08b0*/  STL [R1+0x44], R0 ;  /* 0x0000440001007387 */ /* 0x0003e20000100800 */
[----:B------:R-:W-:-:S03]  /*08c0*/  UIMAD UR5, UR5, UR49, URZ ;  /* 0x00000031050572a4 */ /* 0x000fc6000f8e023f */
[----:B------:R-:W-:-:S04]  /*08d0*/  LOP3.LUT R3, R3, 0x1c0, RZ, 0xc0, !PT ;  /* 0x000001c003037812 */ /* 0x000fc800078ec0ff */
[----:B------:R-:W-:Y:S02]  /*08e0*/  LEA.HI R3, R3, R3, RZ, 0x1d ;  /* 0x0000000303037211 */ /* 0x000fe400078fe8ff */
[----:B-1----:R-:W-:Y:S02]  /*08f0*/  SHF.R.S32.HI R0, RZ, 0x1, R8 ;  /* 0x00000001ff007819 */ /* 0x002fe40000011408 */
[----:B------:R-:W-:Y:S02]  /*0900*/  LOP3.LUT R8, R2, 0x1c0, RZ, 0xc0, !PT ;  /* 0x000001c002087812 */ /* 0x000fe400078ec0ff */
[----:B------:R-:W-:Y:S01]  /*0910*/  LOP3.LUT R2, R10, 0x3fffffe, RZ, 0xc0, !PT ;  /* 0x03fffffe0a027812 */ /* 0x000fe200078ec0ff */
[C---:B------:R-:W-:Y:S01]  /*0920*/  IMAD.SHL.U32 R6, R0.reuse, 0x40, RZ ;  /* 0x0000004000067824 */ /* 0x040fe200078e00ff */
[----:B------:R-:W-:Y:S01]  /*0930*/  LOP3.LUT P0, RZ, R0, 0x2, RZ, 0xc0, !PT ;  /* 0x0000000200ff7812 */ /* 0x000fe2000780c0ff */
[----:B------:R-:W-:Y:S02]  /*0940*/  IMAD.SHL.U32 R0, R158, 0x10, RZ ;  /* 0x000000109e007824 */ /* 0x000fe400078e00ff */
[----:B------:R-:W-:Y:S01]  /*0950*/  IMAD.IADD R12, R4, 0x1, -R2 ;  /* 0x00000001040c7824 */ /* 0x000fe200078e0a02 */
[----:B------:R-:W-:Y:S01]  /*0960*/  SHF.R.S32.HI R4, RZ, 0x3, R9 ;  /* 0x00000003ff047819 */ /* 0x000fe20000011409 */
[----:B------:R-:W-:Y:S01]  /*0970*/  IMAD.SHL.U32 R2, R158, 0x400, RZ ;  /* 0x000004009e027824 */ /* 0x000fe200078e00ff */
[----:B------:R-:W-:Y:S01]  /*0980*/  LEA.HI.SX32 R18, R18, R0, 0x1e ;  /* 0x0000000012127211 */ /* 0x000fe200078ff2ff */
[----:B------:R-:W-:Y:S01]  /*0990*/  IMAD.U32 R9, RZ, RZ, UR13 ;  /* 0x0000000dff097e24 */ /* 0x000fe2000f8e00ff */
[----:B------:R-:W-:Y:S01]  /*09a0*/  LOP3.LUT R5, R8, 0x30, R0, 0xf8, !PT ;  /* 0x0000003008057812 */ /* 0x000fe200078ef800 */
[----:B------:R-:W-:Y:S01]  /*09b0*/  IMAD R14, R4, 0x8, R14 ;  /* 0x00000008040e7824 */ /* 0x000fe200078e020e */
[----:B------:R-:W-:Y:S01]  /*09c0*/  LOP3.LUT R0, R6, 0xc0, RZ, 0xc0, !PT ;  /* 0x000000c006007812 */ /* 0x000fe200078ec0ff */
[--C-:B------:R-:W-:Y:S01]  /*09d0*/  IMAD R147, R4, 0x200, R2.reuse ;  /* 0x0000020004937824 */ /* 0x100fe200078e0202 */
[----:B------:R-:W-:Y:S01]  /*09e0*/  IADD3 R17, R3, R17, R2 ;  /* 0x0000001103117210 */ /* 0x000fe20007ffe002 */
[----:B------:R-:W-:Y:S01]  /*09f0*/  STL [R1+0x10], R18 ;  /* 0x0000101201007387 */ /* 0x000fe20000100800 */
[----:B------:R-:W-:-:S02]  /*0a00*/  LOP3.LUT R4, R0, 0x8, R20, 0xf8, !PT ;  /* 0x0000000800047812 */ /* 0x000fc400078ef814 */
[----:B------:R-:W-:Y:S01]  /*0a10*/  SHF.R.U32.HI R2, RZ, 0x3, R0 ;  /* 0x00000003ff027819 */ /* 0x000fe20000011600 */
[----:B------:R-:W-:Y:S01]  /*0a20*/  IMAD.SHL.U32 R183, R17, 0x2, RZ ;  /* 0x0000000211b77824 */ /* 0x000fe200078e00ff */
[----:B------:R-:W-:Y:S01]  /*0a30*/  LOP3.LUT R3, R5, 0x8, R20, 0xf8, !PT ;  /* 0x0000000805037812 */ /* 0x000fe200078ef814 */
[----:B------:R-:W-:Y:S01]  /*0a40*/  IMAD.U32 R5, RZ, RZ, UR8 ;  /* 0x00000008ff057e24 */ /* 0x000fe2000f8e00ff */
[----:B------:R-:W-:Y:S01]  /*0a50*/  SHF.R.U32.HI R0, RZ, 0x3, R8 ;  /* 0x00000003ff007819 */ /* 0x000fe20000011608 */
[----:B------:R-:W-:Y:S01]  /*0a60*/  USHF.R.S32.HI UR8, URZ, 0x1f, UR49 ;  /* 0x0000001f3f087899 */ /* 0x000fe20008011431 */
[----:B------:R-:W-:Y:S01]  /*0a70*/  LOP3.LUT R4, R4, R2, RZ, 0x3c, !PT ;  /* 0x0000000204047212 */ /* 0x000fe200078e3cff */
[----:B------:R-:W-:Y:S01]  /*0a80*/  IMAD R2, R158, 0x200, R7 ;  /* 0x000002009e027824 */ /* 0x000fe200078e0207 */
[----:B------:R-:W-:Y:S01]  /*0a90*/  LOP3.LUT R5, R3, R0, RZ, 0x3c, !PT ;  /* 0x0000000003057212 */ /* 0x000fe200078e3cff */
[----:B------:R-:W-:Y:S01]  /*0aa0*/  IMAD.U32 R0, RZ, RZ, UR9 ;  /* 0x00000009ff007e24 */ /* 0x000fe2000f8e00ff */
[----:B------:R-:W-:Y:S01]  /*0ab0*/  USHF.R.S32.HI UR9, URZ, 0x1f, UR56 ;  /* 0x0000001f3f097899 */ /* 0x000fe20008011438 */
[----:B------:R-:W-:Y:S01]  /*0ac0*/  IMAD.U32 R3, RZ, RZ, UR8 ;  /* 0x00000008ff037e24 */ /* 0x000fe2000f8e00ff */
[----:B------:R-:W-:Y:S01]  /*0ad0*/  IADD3 R0, R18, -0x80, RZ ;  /* 0xffffff8012007810 */ /* 0x000fe20007ffe0ff */
[----:B------:R-:W-:Y:S01]  /*0ae0*/  IMAD R12, R12, 0x20, R2 ;  /* 0x000000200c0c7824 */ /* 0x000fe200078e0202 */
[----:B------:R-:W-:Y:S01]  /*0af0*/  @!UP5 UIMAD UR8, UR49, UR17, UR56 ;  /* 0x000000113108d2a4 */ /* 0x000fe2000f8e0238 */
[----:B------:R-:W-:Y:S01]  /*0b00*/  IMAD.U32 R146, R146, 0x20, R4 ;  /* 0x0000002092927824 */ /* 0x000fe200078e0004 */
[----:B------:R-:W-:Y:S01]  /*0b10*/  SHF.R.S32.HI R2, RZ, 0x1f, R0 ;  /* 0x0000001fff027819 */ /* 0x000fe20000011400 */
[----:B------:R-:W-:Y:S01]  /*0b20*/  IMAD.U32 R3, RZ, RZ, UR9 ;  /* 0x00000009ff037e24 */ /* 0x000fe2000f8e00ff */
[----:B------:R-:W-:Y:S01]  /*0b30*/  @UP5 UIMAD UR9, UR49, UR16, URZ ;  /* 0x00000010310952a4 */ /* 0x000fe2000f8e023f */
[----:B------:R-:W-:Y:S01]  /*0b40*/  IMAD.U32 R8, RZ, RZ, UR12 ;  /* 0x0000000cff087e24 */ /* 0x000fe2000f8e00ff */
[----:B------:R-:W-:Y:S01]  /*0b50*/  SHF.L.U64.HI R2, R0, 0x2, R2 ;  /* 0x0000000200027819 */ /* 0x000fe20000010202 */
[----:B------:R-:W-:Y:S01]  /*0b60*/  IMAD.U32 R0, RZ, RZ, UR5 ;  /* 0x00000005ff007e24 */ /* 0x000fe2000f8e00ff */
[----:B------:R-:W-:Y:S01]  /*0b70*/  UIMAD UR5, UR55, UR12, URZ ;  /* 0x0000000c370572a4 */ /* 0x000fe2000f8e023f */
[C---:B------:R-:W-:Y:S01]  /*0b80*/  IADD3 R176, R183.reuse, 0x40, RZ ;  /* 0x00000040b7b07810 */ /* 0x040fe20007ffe0ff */
[----:B------:R-:W-:Y:S01]  /*0b90*/  IMAD.U32 R3, RZ, RZ, UR9 ;  /* 0x00000009ff037e24 */ /* 0x000fe2000f8e00ff */
[----:B------:R-:W-:Y:S01]  /*0ba0*/  @!UP5 UIMAD UR8, UR8, UR16, URZ ;  /* 0x000000100808d2a4 */ /* 0x000fe2000f8e023f */
[C---:B------:R-:W-:Y:S01]  /*0bb0*/  @P4 IADD3 R176, R183.reuse, -0x40, RZ ;  /* 0xffffffc0b7b04810 */ /* 0x040fe20007ffe0ff */
[----:B------:R-:W-:Y:S01]  /*0bc0*/  IMAD.IADD R181, R183, 0x1, R177 ;  /* 0x00000001b7b57824 */ /* 0x000fe200078e02b1 */
[----:B------:R-:W-:Y:S01]  /*0bd0*/  SEL R145, R153, 0xffffffe0, !P0 ;  /* 0xffffffe099917807 */ /* 0x000fe20004000000 */
[----:B------:R1:W-:Y:S01]  /*0be0*/  STL [R1+0x40], R3 ;  /* 0x0000400301007387 */ /* 0x0003e20000100800 */
[----:B------:R-:W-:Y:S01]  /*0bf0*/  IMAD.IADD R182, R183, 0x1, R178 ;  /* 0x00000001b7b67824 */ /* 0x000fe200078e02b2 */
[----:B------:R-:W-:Y:S01]  /*0c00*/  UIMAD UR17, UR14, 0x78, URZ ;  /* 0x000000780e1178a4 */ /* 0x000fe2000f8e023f */
[----:B------:R-:W-:-:S02]  /*0c10*/  IMAD.IADD R177, R177, 0x1, R176 ;  /* 0x00000001b1b17824 */ /* 0x000fc400078e02b0 */
[----:B------:R-:W-:Y:S02]  /*0c20*/  IMAD R145, R146, 0x2, R145 ;  /* 0x0000000292917824 */ /* 0x000fe400078e0291 */
[----:B------:R-:W-:Y:S02]  /*0c30*/  IMAD.IADD R180, R181, 0x1, R178 ;  /* 0x00000001b5b47824 */ /* 0x000fe400078e02b2 */
[----:B------:R-:W-:Y:S02]  /*0c40*/  IMAD.IADD R179, R178, 0x1, R176 ;  /* 0x00000001b2b37824 */ /* 0x000fe400078e02b0 */
[----:B------:R-:W-:Y:S02]  /*0c50*/  IMAD.SHL.U32 R146, R146, 0x2, RZ ;  /* 0x0000000292927824 */ /* 0x000fe400078e00ff */
[----:B------:R-:W-:Y:S02]  /*0c60*/  IMAD.IADD R178, R178, 0x1, R177 ;  /* 0x00000001b2b27824 */ /* 0x000fe400078e02b1 */
[----:B-1----:R-:W-:Y:S01]  /*0c70*/  IMAD.U32 R3, RZ, RZ, UR4 ;  /* 0x00000004ff037e24 */ /* 0x002fe2000f8e00ff */
[----:B------:R-:W-:-:S02]  /*0c80*/  USHF.R.S32.HI UR4, URZ, 0x1f, UR19 ;  /* 0x0000001f3f047899 */ /* 0x000fc40008011413 */
[----:B------:R-:W-:Y:S02]  /*0c90*/  UIMAD UR19, UR14, 0x68, URZ ;  /* 0x000000680e1378a4 */ /* 0x000fe4000f8e023f */
[----:B------:R1:W-:Y:S04]  /*0ca0*/  STL [R1+0x3c], R3 ;  /* 0x00003c0301007387 */ /* 0x0003e80000100800 */
[----:B------:R2:W-:Y:S04]  /*0cb0*/  STL [R1+0xc], R2 ;  /* 0x00000c0201007387 */ /* 0x0005e80000100800 */
[----:B------:R3:W-:Y:S01]  /*0cc0*/  STL [R1+0x38], R0 ;  /* 0x0000380001007387 */ /* 0x0007e20000100800 */
[----:B-1----:R-:W-:Y:S01]  /*0cd0*/  IMAD.U32 R3, RZ, RZ, UR4 ;  /* 0x00000004ff037e24 */ /* 0x002fe2000f8e00ff */
[----:B------:R-:W-:Y:S01]  /*0ce0*/  USHF.L.U32 UR4, UR14, 0x7, URZ ;  /* 0x000000070e047899 */ /* 0x000fe2000800063f */
[----:B--2---:R-:W-:-:S03]  /*0cf0*/  IMAD.SHL.U32 R2, R19, 0x2, RZ ;  /* 0x0000000213027824 */ /* 0x004fc600078e00ff */
[----:B------:R1:W-:Y:S01]  /*0d00*/  STL [R1+0x34], R3 ;  /* 0x0000340301007387 */ /* 0x0003e20000100800 */
[----:B------:R-:W-:Y:S01]  /*0d10*/  UIADD3 UR16, -UR4, URZ, URZ ;  /* 0x0000003f04107290 */ /* 0x000fe2000fffe13f */
[----:B---3--:R-:W-:Y:S02]  /*0d20*/  SHF.R.S32.HI R0, RZ, 0x1, R10 ;  /* 0x00000001ff007819 */ /* 0x008fe4000001140a */
[----:B------:R-:W-:Y:S02]  /*0d30*/  LOP3.LUT R2, R2, 0x6, RZ, 0xc0, !PT ;  /* 0x0000000602027812 */ /* 0x000fe400078ec0ff */
[C---:B------:R-:W-:Y:S01]  /*0d40*/  LOP3.LUT P3, RZ, R0.reuse, 0x2, RZ, 0xc0, !PT ;  /* 0x0000000200ff7812 */ /* 0x040fe2000786c0ff */
[----:B------:R-:W-:Y:S02]  /*0d50*/  IMAD.SHL.U32 R0, R0, 0x40, RZ ;  /* 0x0000004000007824 */ /* 0x000fe400078e00ff */
[C---:B------:R-:W-:Y:S01]  /*0d60*/  IMAD R4, R11.reuse, 0x40, R2 ;  /* 0x000000400b047824 */ /* 0x040fe200078e0202 */
[----:B------:R-:W-:Y:S01]  /*0d70*/  R2P PR, R16, 0x6 ;  /* 0x0000000610007804 */ /* 0x000fe20000000000 */
[----:B------:R-:W-:Y:S01]  /*0d80*/  IMAD.SHL.U32 R2, R11, 0x8, RZ ;  /* 0x000000080b027824 */ /* 0x000fe200078e00ff */
[----:B------:R-:W-:-:S02]  /*0d90*/  LOP3.LUT R0, R0, 0xc0, RZ, 0xc0, !PT ;  /* 0x000000c000007812 */ /* 0x000fc400078ec0ff */
[----:B------:R-:W-:Y:S02]  /*0da0*/  LOP3.LUT P0, RZ, R13, 0x2, RZ, 0xc0, !PT ;  /* 0x000000020dff7812 */ /* 0x000fe4000780c0ff */
[----:B------:R-:W-:Y:S02]  /*0db0*/  LOP3.LUT R2, R2, 0x8, RZ, 0xc0, !PT ;  /* 0x0000000802027812 */ /* 0x000fe400078ec0ff */
[----:B------:R-:W-:Y:S02]  /*0dc0*/  SEL R148, R148, 0xffffffc0, !P2 ;  /* 0xffffffc094947807 */ /* 0x000fe40005000000 */
[----:B------:R-:W-:Y:S01]  /*0dd0*/  SEL R153, R153, 0xffffffe0, !P0 ;  /* 0xffffffe099997807 */ /* 0x000fe20004000000 */
[----:B-1----:R-:W-:Y:S01]  /*0de0*/  IMAD.U32 R3, RZ, RZ, UR5 ;  /* 0x00000005ff037e24 */ /* 0x002fe2000f8e00ff */
[----:B------:R-:W-:-:S04]  /*0df0*/  USHF.R.S32.HI UR5, URZ, 0x1f, UR4 ;  /* 0x0000001f3f057899 */ /* 0x000fc80008011404 */
[----:B------:R1:W-:Y:S04]  /*0e00*/  STL [R1+0x30], R3 ;  /* 0x0000300301007387 */ /* 0x0003e80000100800 */
[----:B------:R2:W-:Y:S01]  /*0e10*/  STL [R1+0x8], R4 ;  /* 0x0000080401007387 */ /* 0x0005e20000100800 */
[----:B-1----:R-:W-:Y:S02]  /*0e20*/  IMAD.U32 R3, RZ, RZ, UR4 ;  /* 0x00000004ff037e24 */ /* 0x002fe4000f8e00ff */
[----:B--2---:R-:W-:-:S03]  /*0e30*/  IMAD.SHL.U32 R4, R15, 0x10, RZ ;  /* 0x000000100f047824 */ /* 0x004fc600078e00ff */
[----:B------:R1:W-:Y:S02]  /*0e40*/  STL [R1+0x2c], R3 ;  /* 0x00002c0301007387 */ /* 0x0003e40000100800 */
[----:B------:R-:W-:Y:S02]  /*0e50*/  LOP3.LUT R7, R2, 0x10, R4, 0xf8, !PT ;  /* 0x0000001002077812 */ /* 0x000fe400078ef804 */
[----:B-1----:R-:W-:-:S04]  /*0e60*/  SHF.R.U32.HI R3, RZ, 0x3, R0 ;  /* 0x00000003ff037819 */ /* 0x002fc80000011600 */
[----:B------:R-:W-:Y:S01]  /*0e70*/  LOP3.LUT R8, R3, R0, R2, 0x1e, !PT ;  /* 0x0000000003087212 */ /* 0x000fe200078e1e02 */
[----:B------:R-:W-:Y:S02]  /*0e80*/  IMAD.SHL.U32 R0, R16, 0x40, RZ ;  /* 0x0000004010007824 */ /* 0x000fe400078e00ff */
[----:B------:R-:W-:Y:S02]  /*0e90*/  IMAD.SHL.U32 R2, R13, 0x40, RZ ;  /* 0x000000400d027824 */ /* 0x000fe400078e00ff */
[C---:B------:R-:W-:Y:S01]  /*0ea0*/  IMAD R3, R15.reuse, 0x200, R5 ;  /* 0x000002000f037824 */ /* 0x040fe200078e0205 */
[----:B------:R-:W-:Y:S01]  /*0eb0*/  LOP3.LUT R0, R0, 0x1c0, RZ, 0xc0, !PT ;  /* 0x000001c000007812 */ /* 0x000fe200078ec0ff */
[----:B------:R-:W-:Y:S01]  /*0ec0*/  IMAD.SHL.U32 R5, R15, 0x8, RZ ;  /* 0x000000080f057824 */ /* 0x000fe200078e00ff */
[----:B------:R-:W-:Y:S01]  /*0ed0*/  LOP3.LUT R2, R2, 0xc0, RZ, 0xc0, !PT ;  /* 0x000000c002027812 */ /* 0x000fe200078ec0ff */
[----:B------:R-:W-:Y:S01]  /*0ee0*/  IMAD.IADD R8, R8, 0x1, R12 ;  /* 0x0000000108087824 */ /* 0x000fe200078e020c */
[----:B------:R-:W-:-:S02]  /*0ef0*/  SHF.R.U32.HI R6, RZ, 0x3, R0 ;  /* 0x00000003ff067819 */ /* 0x000fc40000011600 */
[----:B------:R-:W-:Y:S02]  /*0f00*/  LOP3.LUT R5, R5, 0x8, RZ, 0xc0, !PT ;  /* 0x0000000805057812 */ /* 0x000fe400078ec0ff */
[--C-:B------:R-:W-:Y:S02]  /*0f10*/  SHF.R.U32.HI R4, RZ, 0x3, R2.reuse ;  /* 0x00000003ff047819 */ /* 0x100fe40000011602 */
[--C-:B------:R-:W-:Y:S01]  /*0f20*/  LOP3.LUT R6, R6, R0, R5.reuse, 0x1e, !PT ;  /* 0x0000000006067212 */ /* 0x100fe200078e1e05 */
[----:B------:R-:W-:Y:S01]  /*0f30*/  IMAD.SHL.U32 R0, R14, 0x20, RZ ;  /* 0x000000200e007824 */ /* 0x000fe200078e00ff */
[C---:B------:R-:W-:Y:S02]  /*0f40*/  LOP3.LUT R5, R4.reuse, R2, R5, 0x1e, !PT ;  /* 0x0000000204057212 */ /* 0x040fe400078e1e05 */
[----:B------:R-:W-:Y:S01]  /*0f50*/  LOP3.LUT R2, R4, R7, R2, 0x1e, !PT ;  /* 0x0000000704027212 */ /* 0x000fe200078e1e02 */
[----:B------:R-:W-:Y:S01]  /*0f60*/  IMAD R158, R158, 0x200, R0 ;  /* 0x000002009e9e7824 */ /* 0x000fe200078e0200 */
[----:B------:R-:W-:Y:S01]  /*0f70*/  LEA R4, R8, 0x6000, 0x1 ;  /* 0x0000600008047811 */ /* 0x000fe200078e08ff */
[----:B------:R-:W-:-:S02]  /*0f80*/  IMAD.IADD R147, R147, 0x1, R6 ;  /* 0x0000000193937824 */ /* 0x000fc400078e0206 */
[----:B------:R-:W-:Y:S02]  /*0f90*/  IMAD.IADD R152, R0, 0x1, R2 ;  /* 0x0000000100987824 */ /* 0x000fe400078e0202 */
[----:B------:R-:W-:Y:S01]  /*0fa0*/  IMAD.U32 R0, RZ, RZ, UR8 ;  /* 0x00000008ff007e24 */ /* 0x000fe2000f8e00ff */
[----:B------:R-:W-:Y:S01]  /*0fb0*/  LEA R147, R147, 0x8000, 0x1 ;  /* 0x0000800093937811 */ /* 0x000fe200078e08ff */
[----:B------:R-:W-:Y:S02]  /*0fc0*/  IMAD.IADD R158, R158, 0x1, R5 ;  /* 0x000000019e9e7824 */ /* 0x000fe400078e0205 */
[----:B------:R-:W-:Y:S01]  /*0fd0*/  IMAD.SHL.U32 R2, R3, 0x2, RZ ;  /* 0x0000000203027824 */ /* 0x000fe200078e00ff */
[----:B------:R1:W-:Y:S01]  /*0fe0*/  STL [R1+0x20], R0 ;  /* 0x0000200001007387 */ /* 0x0003e20000100800 */
[C---:B------:R-:W-:Y:S01]  /*0ff0*/  IADD3 R154, R147.reuse, 0x20, RZ ;  /* 0x00000020939a7810 */ /* 0x040fe20007ffe0ff */
[C---:B------:R-:W-:Y:S01]  /*1000*/  IMAD.IADD R149, R147.reuse, 0x1, R148 ;  /* 0x0000000193957824 */ /* 0x040fe200078e0294 */
[----:B------:R-:W-:-:S04]  /*1010*/  @P1 IADD3 R154, R147, -0x20, RZ ;  /* 0xffffffe0939a1810 */ /* 0x000fc80007ffe0ff */
[----:B------:R-:W-:Y:S01]  /*1020*/  IADD3 R157, R154, 0x2000, RZ ;  /* 0x000020009a9d7810 */ /* 0x000fe20007ffe0ff */
[----:B------:R-:W-:Y:S01]  /*1030*/  IMAD.IADD R148, R148, 0x1, R154 ;  /* 0x0000000194947824 */ /* 0x000fe200078e029a */
[C---:B------:R-:W-:Y:S02]  /*1040*/  IADD3 R156, R154.reuse, 0x4000, RZ ;  /* 0x000040009a9c7810 */ /* 0x040fe40007ffe0ff */
[----:B------:R-:W-:Y:S01]  /*1050*/  IADD3 R155, R154, 0x6000, RZ ;  /* 0x000060009a9b7810 */ /* 0x000fe20007ffe0ff */
[----:B-1----:R-:W-:-:S05]  /*1060*/  IMAD.U32 R0, RZ, RZ, UR5 ;  /* 0x00000005ff007e24 */ /* 0x002fca000f8e00ff */
[----:B------:R1:W-:Y:S04]  /*1070*/  STL [R1+0x28], R0 ;  /* 0x0000280001007387 */ /* 0x0003e80000100800 */
[----:B------:R2:W-:Y:S01]  /*1080*/  STL [R1+0x14], R4 ;  /* 0x0000140401007387 */ /* 0x0005e20000100800 */
[C---:B-1----:R-:W-:Y:S02]  /*1090*/  IADD3 R0, R4.reuse, 0x20, RZ ;  /* 0x0000002004007810 */ /* 0x042fe40007ffe0ff */
[----:B------:R-:W-:-:S05]  /*10a0*/  @P3 IADD3 R0, R4, -0x20, RZ ;  /* 0xffffffe004003810 */ /* 0x000fca0007ffe0ff */
[----:B------:R2:W-:Y:S02]  /*10b0*/  STL [R1+0x18], R0 ;  /* 0x0000180001007387 */ /* 0x0005e40000100800 */
.L_x_44:
[----:B------:R-:W-:Y:S02]  /*10c0*/  ULDC.64 UR8, c[0x0][0x250] ;  /* 0x0000940000087ab9 */ /* 0x000fe40000000a00 */
[----:B------:R-:W-:Y:S02]  /*10d0*/  UISETP.NE.U32.AND UP3, UPT, URZ, UR8, UPT ;  /* 0x000000083f00728c */ /* 0x000fe4000bf65070 */
[----:B------:R-:W-:Y:S02]  /*10e0*/  USHF.L.U32 UR10, UR49, 0x2, URZ ;  /* 0x00000002310a7899 */ /* 0x000fe4000800063f */
[----:B------:R-:W-:Y:S02]  /*10f0*/  UISETP.NE.AND.EX UP3, UPT, URZ, UR9, UPT, UP3 ;  /* 0x000000093f00728c */ /* 0x000fe4000bf65330 */
[----:B------:R-:W-:Y:S02]  /*1100*/  USHF.R.S32.HI UR58, URZ, 0x1f, UR49 ;  /* 0x0000001f3f3a7899 */ /* 0x000fe40008011431 */
[----:B------:R-:W-:-:S02]  /*1110*/  ULDC.U8 UR4, c[0x0][0x312] ;  /* 0x0000c48000047ab9 */ /* 0x000fc40000000000 */
[----:B------:R-:W-:Y:S01]  /*1120*/  USHF.L.U64.HI UR5, UR49, 0x2, UR58 ;  /* 0x0000000231057899 */ /* 0x000fe2000801023a */
[----:B------:R-:W-:Y:S01]  /*1130*/  PLOP3.LUT P0, PT, PT, PT, UP3, 0x80, 0x0 ;  /* 0x000000000000781c */ /* 0x000fe20003f0f038 */
[----:B------:R-:W-:Y:S02]  /*1140*/  UISETP.NE.AND UP4, UPT, UR4, URZ, UPT ;  /* 0x0000003f0400728c */ /* 0x000fe4000bf85270 */
[----:B------:R-:W-:Y:S02]  /*1150*/  ULDC.64 UR34, c[0x0][0x118] ;  /* 0x0000460000227ab9 */ /* 0x000fe40000000a00 */
[----:B------:R-:W-:-:S04]  /*1160*/  @UP3 UIADD3 UR8, UP0, UR10, UR8, URZ ;  /* 0x000000080a083290 */ /* 0x000fc8000ff1e03f */
[----:B------:R-:W-:Y:S02]  /*1170*/  @UP3 UIADD3.X UR9, UR5, UR9, URZ, UP0, !UPT ;  /* 0x0000000905093290 */ /* 0x000fe400087fe43f */
[----:B-12---:R-:W-:-:S04]  /*1180*/  IMAD.U32 R8, RZ, RZ, UR8 ;  /* 0x00000008ff087e24 */ /* 0x006fc8000f8e00ff */
[----:B------:R-:W-:Y:S01]  /*1190*/  IMAD.U32 R9, RZ, RZ, UR9 ;  /* 0x00000009ff097e24 */ /* 0x000fe2000f8e00ff */
[----:B------:R-:W-:Y:S02]  /*11a0*/  ULDC.64 UR8, c[0x0][0x240] ;  /* 0x0000900000087ab9 */ /* 0x000fe40000000a00 */
[----:B------:R-:W-:Y:S02]  /*11b0*/  UISETP.NE.U32.AND UP1, UPT, URZ, UR8, UPT ;  /* 0x000000083f00728c */ /* 0x000fe4000bf25070 */
[----:B------:R-:W-:Y:S01]  /*11c0*/  UIADD3 UR8, UP0, UR10, UR8, URZ ;  /* 0x000000080a087290 */ /* 0x000fe2000ff1e03f */
[----:B---3--:R-:W3:Y:S01]  /*11d0*/  @P0 LDG.E R8, [R8.64] ;  /* 0x0000002208080981 */ /* 0x008ee2000c1e1900 */
[----:B------:R-:W-:Y:S02]  /*11e0*/  UISETP.NE.AND.EX UP1, UPT, URZ, UR9, UPT, UP1 ;  /* 0x000000093f00728c */ /* 0x000fe4000bf25310 */
[----:B------:R-:W-:Y:S02]  /*11f0*/  UIADD3.X UR4, UR5, UR9, URZ, UP0, !UPT ;  /* 0x0000000905047290 */ /* 0x000fe400087fe43f */
[----:B------:R-:W-:Y:S01]  /*1200*/  IMAD.U32 R6, RZ, RZ, UR8 ;  /* 0x00000008ff067e24 */ /* 0x000fe2000f8e00ff */
[----:B------:R-:W-:Y:S01]  /*1210*/  ULDC.64 UR8, c[0x0][0x248] ;  /* 0x0000920000087ab9 */ /* 0x000fe20000000a00 */
[----:B------:R-:W-:Y:S01]  /*1220*/  PLOP3.LUT P2, PT, PT, PT, UP1, 0x80, 0x0 ;  /* 0x000000000000781c */ /* 0x000fe20003f4f018 */
[----:B------:R-:W-:Y:S01]  /*1230*/  UISETP.EQ.U32.AND UP2, UPT, URZ, UR8, UPT ;  /* 0x000000083f00728c */ /* 0x000fe2000bf42070 */
[----:B------:R-:W-:Y:S01]  /*1240*/  IMAD.U32 R7, RZ, RZ, UR4 ;  /* 0x00000004ff077e24 */ /* 0x000fe2000f8e00ff */
[----:B------:R-:W-:-:S02]  /*1250*/  UIADD3 UR8, UP0, UR10, UR8, URZ ;  /* 0x000000080a087290 */ /* 0x000fc4000ff1e03f */
[----:B------:R-:W-:Y:S02]  /*1260*/  UISETP.EQ.OR.EX UP2, UPT, URZ, UR9, !UP4, UP2 ;  /* 0x000000093f00728c */ /* 0x000fe4000e742720 */
[----:B------:R-:W-:Y:S02]  /*1270*/  UIADD3.X UR9, UR5, UR9, URZ, UP0, !UPT ;  /* 0x0000000905097290 */ /* 0x000fe400087fe43f */
[----:B--2---:R-:W-:Y:S02]  /*1280*/  MOV R4, UR8 ;  /* 0x0000000800047c02 */ /* 0x004fe40008000f00 */
[----:B------:R-:W-:Y:S02]  /*1290*/  PLOP3.LUT P1, PT, PT, PT, UP2, 0x80, 0x0 ;  /* 0x000000000000781c */ /* 0x000fe40003f2f028 */
[----:B------:R1:W2:Y:S01]  /*12a0*/  @P2 LDG.E R3, [R6.64] ;  /* 0x0000002206032981 */ /* 0x0002a2000c1e1900 */
[----:B------:R-:W-:-:S10]  /*12b0*/  MOV R5, UR9 ;  /* 0x0000000900057c02 */ /* 0x000fd40008000f00 */
[----:B----4-:R-:W4:Y:S04]  /*12c0*/  @!P1 LDG.E R0, [R4.64] ;  /* 0x0000002204009981 */ /* 0x010f28000c1e1900 */
[----:B-1---5:R-:W5:Y:S01]  /*12d0*/  @P2 LDG.E R6, [R6.64+0x4] ;  /* 0x0000042206062981 */ /* 0x022f62000c1e1900 */
[----:B------:R-:W-:Y:S02]  /*12e0*/  UMOV UR4, 0xffffffff ;  /* 0xffffffff00047882 */ /* 0x000fe40000000000 */
[----:B------:R-:W-:Y:S02]  /*12f0*/  UMOV UR32, URZ ;  /* 0x0000003f00207c82 */ /* 0x000fe40008000000 */
[----:B------:R-:W-:Y:S02]  /*1300*/  UMOV UR36, 0xffffffff ;  /* 0xffffffff00247882 */ /* 0x000fe40000000000 */
[----:B------:R-:W-:Y:S01]  /*1310*/  ULDC UR8, c[0x0][0x218] ;  /* 0x0000860000087ab9 */ /* 0x000fe20000000800 */
[----:B---3--:R1:W3:Y:S01]  /*1320*/  @P0 R2UR UR32, R8 ;  /* 0x00000000082003c2 */ /* 0x0082e200000e0000 */
[----:B------:R-:W-:-:S07]  /*1330*/  ISETP.NE.U32.AND P0, PT, RZ, c[0x0][0x248], PT ;  /* 0x00009200ff007a0c */ /* 0x000fce0003f05070 */
[----:B--2---:R-:W2:Y:S01]  /*1340*/  @P2 R2UR UR4, R3 ;  /* 0x00000000030423c2 */ /* 0x004ea200000e0000 */
[----:B------:R-:W-:-:S07]  /*1350*/  ISETP.NE.AND.EX P0, PT, RZ, c[0x0][0x24c], PT, P0 ;  /* 0x00009300ff007a0c */ /* 0x000fce0003f05300 */
[----:B-----5:R-:W2:Y:S08]  /*1360*/  @P2 R2UR UR14, R6 ;  /* 0x00000000060e23c2 */ /* 0x020eb000000e0000 */
[----:B----4-:R1:W4:Y:S01]  /*1370*/  @!P1 R2UR UR36, R0 ;  /* 0x00000000002493c2 */ /* 0x01032200000e0000 */
[----:B--2---:R-:W-:-:S07]  /*1380*/  @UP1 UIADD3 UR14, UR14, -UR4, URZ ;  /* 0x800000040e0e1290 */ /* 0x004fce000fffe03f */
[----:B------:R-:W-:Y:S01]  /*1390*/  @!UP1 ULDC UR14, c[0x0][0x214] ;  /* 0x00008500000e9ab9 */ /* 0x000fe20000000800 */
[----:B------:R-:W-:Y:S05]  /*13a0*/  @!P0 BRA `(.L_x_0) ;  /* 0x0000007000008947 */ /* 0x000fea0003800000 */
[----:B-1-34-:R-:W-:-:S13]  /*13b0*/  PLOP3.LUT P0, PT, PT, PT, UP4, 0x80, 0x0 ;  /* 0x000000000000781c */ /* 0x01afda0003f0f048 */
[----:B------:R-:W2:Y:S04]  /*13c0*/  @P0 LDG.E R0, [R4.64+0x4] ;  /* 0x0000042204000981 */ /* 0x000ea8000c1e1900 */
[----:B------:R-:W3:Y:S01]  /*13d0*/  @!P0 LDG.E R4, [R4.64] ;  /* 0x0000002204048981 */ /* 0x000ee2000c1e1900 */
[----:B--2---:R-:W1:Y:S02]  /*13e0*/  @P0 R2UR UR8, R0 ;  /* 0x00000000000803c2 */ /* 0x004e6400000e0000 */
[----:B-1----:R-:W-:-:S11]  /*13f0*/  @UP4 UIADD3 UR8, UR8, -UR36, URZ ;  /* 0x8000002408084290 */ /* 0x002fd6000fffe03f */
[----:B---3--:R1:W2:Y:S01]  /*1400*/  @!P0 R2UR UR8, R4 ;  /* 0x00000000040883c2 */ /* 0x0082a200000e0000 */
[----:B------:R-:W-:-:S07]  /*1410*/  DEPBAR.LE SB1, 0x0, {2} ;  /* 0x000090040000791a */ /* 0x000fce0000000000 */
.L_x_0:
[----:B-1-34-:R-:W-:Y:S02]  /*1420*/  ULDC.64 UR12, c[0x0][0x258] ;  /* 0x00009600000c7ab9 */ /* 0x01afe40000000a00 */
[----:B------:R-:W-:Y:S02]  /*1430*/  UISETP.NE.U32.AND UP2, UPT, URZ, UR12, UPT ;  /* 0x0000000c3f00728c */ /* 0x000fe4000bf45070 */
[----:B------:R-:W-:Y:S02]  /*1440*/  ULDC UR9, c[0x0][0x21c] ;  /* 0x0000870000097ab9 */ /* 0x000fe40000000800 */
[----:B------:R-:W-:-:S06]  /*1450*/  UISETP.NE.AND.EX UP2, UPT, URZ, UR13, UPT, UP2 ;  /* 0x0000000d3f00728c */ /* 0x000fcc000bf45320 */
[----:B------:R-:W-:-:S05]  /*1460*/  PLOP3.LUT P0, PT, PT, PT, UP2, 0x80, 0x0 ;  /* 0x000000000000781c */ /* 0x000fca0003f0f028 */
[----:B------:R-:W-:-:S04]  /*1470*/  @UP2 UIADD3 UR12, UP0, UR10, UR12, URZ ;  /* 0x0000000c0a0c2290 */ /* 0x000fc8000ff1e03f */
[----:B------:R-:W-:Y:S02]  /*1480*/  @UP2 UIADD3.X UR13, UR5, UR13, URZ, UP0, !UPT ;  /* 0x0000000d050d2290 */ /* 0x000fe400087fe43f */
[----:B------:R-:W-:-:S04]  /*1490*/  IMAD.U32 R4, RZ, RZ, UR12 ;  /* 0x0000000cff047e24 */ /* 0x000fc8000f8e00ff */
[----:B------:R-:W-:Y:S01]  /*14a0*/  IMAD.U32 R5, RZ, RZ, UR13 ;  /* 0x0000000dff057e24 */ /* 0x000fe2000f8e00ff */
[----:B------:R-:W-:Y:S02]  /*14b0*/  ULDC.64 UR12, c[0x0][0x268] ;  /* 0x00009a00000c7ab9 */ /* 0x000fe40000000a00 */
[----:B------:R-:W-:Y:S02]  /*14c0*/  @!UP2 UISETP.NE.U32.AND UP0, UPT, URZ, UR12, UPT ;  /* 0x0000000c3f00a28c */ /* 0x000fe4000bf05070 */
[----:B------:R-:W2:Y:S02]  /*14d0*/  @P0 LDG.E R0, [R4.64] ;  /* 0x0000002204000981 */ /* 0x000ea4000c1e1900 */
[----:B------:R-:W-:-:S04]  /*14e0*/  @!UP2 UISETP.NE.AND.EX UP0, UPT, URZ, UR13, UPT, UP0 ;  /* 0x0000000d3f00a28c */ /* 0x000fc8000bf05300 */
[----:B------:R-:W-:Y:S01]  /*14f0*/  @!UP2 USEL UR9, URZ, UR9, !UP0 ;  /* 0x000000093f09a287 */ /* 0x000fe2000c000000 */
[----:B--2---:R-:W1:Y:S02]  /*1500*/  @P0 R2UR UR5, R0 ;  /* 0x00000000000503c2 */ /* 0x004e6400000e0000 */
[----:B-1----:R-:W-:Y:S02]  /*1510*/  @UP2 UIADD3 UR5, UR5, -UR32, URZ ;  /* 0x8000002005052290 */ /* 0x002fe4000fffe03f */
[----:B------:R-:W-:Y:S02]  /*1520*/  @!UP2 UIADD3 UR5, UR9, UR8, -UR32 ;  /* 0x000000080905a290 */ /* 0x000fe4000fffe820 */
[----:B------:R-:W-:-:S04]  /*1530*/  USHF.L.U32 UR8, UR11, 0x7, URZ ;  /* 0x000000070b087899 */ /* 0x000fc8000800063f */
[----:B------:R-:W-:-:S06]  /*1540*/  UISETP.GT.AND UP0, UPT, UR5, UR8, UPT ;  /* 0x000000080500728c */ /* 0x000fcc000bf04270 */
[----:B------:R-:W-:-:S13]  /*1550*/  PLOP3.LUT P0, PT, PT, PT, UP0, 0x80, 0x0 ;  /* 0x000000000000781c */ /* 0x000fda0003f0f008 */
[----:B------:R-:W-:Y:S05]  /*1560*/  @!P0 BRA `(.L_x_1) ;  /* 0x0000703000008947 */ /* 0x000fea0003800000 */
[----:B------:R-:W-:Y:S02]  /*1570*/  ULDC.64 UR38, c[0x0][0x178] ;  /* 0x00005e0000267ab9 */ /* 0x000fe40000000a00 */
[----:B------:R-:W-:Y:S02]  /*1580*/  UIMAD UR9, UR58, UR38, URZ ;  /* 0x000000263a0972a4 */ /* 0x000fe4000f8e023f */
[----:B------:R-:W-:Y:S02]  /*1590*/  UISETP.NE.AND UP2, UPT, UR4, -0x1, UPT ;  /* 0xffffffff0400788c */ /* 0x000fe4000bf45270 */
[----:B------:R-:W-:Y:S02]  /*15a0*/  UIMAD UR9, UR49, UR39, UR9 ;  /* 0x00000027310972a4 */ /* 0x000fe4000f8e0209 */
[----:B------:R-:W-:Y:S02]  /*15b0*/  UIMAD.WIDE.U32 UR38, UR49, UR38, URZ ;  /* 0x00000026312672a5 */ /* 0x000fe4000f8e003f */
[----:B------:R-:W-:-:S02]  /*15c0*/  ULDC.64 UR40, c[0x0][0x190] ;  /* 0x0000640000287ab9 */ /* 0x000fc40000000a00 */
[----:B------:R-:W-:Y:S02]  /*15d0*/  UIADD3 UR53, UR39, UR9, URZ ;  /* 0x0000000927357290 */ /* 0x000fe4000fffe03f */
[----:B------:R-:W-:Y:S02]  /*15e0*/  UIMAD.WIDE.U32 UR12, UR4, UR40, URZ ;  /* 0x00000028040c72a5 */ /* 0x000fe4000f8e003f */
[----:B------:R-:W-:Y:S02]  /*15f0*/  UIMAD UR9, UR4, UR41, URZ ;  /* 0x00000029040972a4 */ /* 0x000fe4000f8e023f */
[----:B------:R-:W-:Y:S02]  /*1600*/  UISETP.NE.AND UP0, UPT, UR36, -0x1, UPT ;  /* 0xffffffff2400788c */ /* 0x000fe4000bf05270 */
[----:B------:R-:W-:Y:S02]  /*1610*/  @UP2 UIADD3 UR53, UR13, UR9, URZ ;  /* 0x000000090d352290 */ /* 0x000fe4000fffe03f */
[----:B------:R-:W-:-:S02]  /*1620*/  UIADD3 UR9, UR14, 0x7f, URZ ;  /* 0x0000007f0e097890 */ /* 0x000fc4000fffe03f */
[----:B------:R-:W-:Y:S01]  /*1630*/  USEL UR57, UR38, UR12, !UP2 ;  /* 0x0000000c26397287 */ /* 0x000fe2000d000000 */
[----:B------:R-:W-:Y:S01]  /*1640*/  PLOP3.LUT P1, PT, PT, PT, UP0, 0x80, 0x0 ;  /* 0x000000000000781c */ /* 0x000fe20003f2f008 */
[----:B------:R-:W-:Y:S02]  /*1650*/  USHF.R.S32.HI UR10, URZ, 0x1f, UR9 ;  /* 0x0000001f3f0a7899 */ /* 0x000fe40008011409 */
[----:B------:R-:W-:Y:S02]  /*1660*/  ULDC.64 UR38, c[0x0][0x198] ;  /* 0x0000660000267ab9 */ /* 0x000fe40000000a00 */
[----:B------:R-:W-:Y:S02]  /*1670*/  ULEA.HI UR10, UR10, UR9, URZ, 0x7 ;  /* 0x000000090a0a7291 */ /* 0x000fe4000f8f383f */
[----:B------:R-:W-:Y:S02]  /*1680*/  @UP0 UIADD3 UR9, UR32, UR36, URZ ;  /* 0x0000002420090290 */ /* 0x000fe4000fffe03f */
[----:B------:R-:W-:-:S02]  /*1690*/  USHF.R.S32.HI UR52, URZ, 0x7, UR10 ;  /* 0x000000073f347899 */ /* 0x000fc4000801140a */
[----:B------:R-:W-:-:S04]  /*16a0*/  @UP0 UIMAD.WIDE.U32 UR12, UR9, UR38, URZ ;  /* 0x00000026090c02a5 */ /* 0x000fc8000f8e003f */
[----:B------:R-:W-:-:S03]  /*16b0*/  @UP0 UIMAD UR43, UR9, UR39, UR13 ;  /* 0x00000027092b02a4 */ /* 0x000fc6000f8e020d */
[----:B------:R-:W-:Y:S02]  /*16c0*/  @UP0 UMOV UR42, UR12 ;  /* 0x0000000c002a0c82 */ /* 0x000fe40008000000 */
[----:B------:R-:W-:-:S04]  /*16d0*/  ULOP3.LUT UR12, UR10, 0xffffff80, URZ, 0xc0, !UPT ;  /* 0xffffff800a0c7892 */ /* 0x000fc8000f8ec03f */
[----:B------:R-:W-:-:S04]  /*16e0*/  UIADD3 UR12, UR12, -0x80, URZ ;  /* 0xffffff800c0c7890 */ /* 0x000fc8000fffe03f */
[----:B------:R-:W-:Y:S01]  /*16f0*/  USHF.R.S32.HI UR46, URZ, 0x1f, UR12 ;  /* 0x0000001f3f2e7899 */ /* 0x000fe2000801140c */
[----:B------:R-:W-:Y:S05]  /*1700*/  @P1 BRA `(.L_x_2) ;  /* 0x000000c000001947 */ /* 0x000fea0003800000 */
[----:B------:R-:W-:Y:S02]  /*1710*/  USHF.R.S32.HI UR9, URZ, 0x1f, UR32 ;  /* 0x0000001f3f097899 */ /* 0x000fe40008011420 */
[----:B------:R-:W-:Y:S02]  /*1720*/  ULDC.64 UR38, c[0x0][0x198] ;  /* 0x0000660000267ab9 */ /* 0x000fe40000000a00 */
[----:B------:R-:W-:Y:S02]  /*1730*/  UIMAD UR9, UR9, UR38, URZ ;  /* 0x00000026090972a4 */ /* 0x000fe4000f8e023f */
[----:B------:R-:W-:Y:S02]  /*1740*/  ULDC.64 UR40, c[0x0][0x180] ;  /* 0x0000600000287ab9 */ /* 0x000fe40000000a00 */
[----:B------:R-:W-:Y:S02]  /*1750*/  UIMAD UR10, UR32, UR39, UR9 ;  /* 0x00000027200a72a4 */ /* 0x000fe4000f8e0209 */
[----:B------:R-:W-:-:S02]  /*1760*/  UIMAD.WIDE.U32 UR38, UR32, UR38, URZ ;  /* 0x00000026202672a5 */ /* 0x000fc4000f8e003f */
[----:B------:R-:W-:Y:S02]  /*1770*/  UIMAD UR9, UR58, UR40, URZ ;  /* 0x000000283a0972a4 */ /* 0x000fe4000f8e023f */
[----:B------:R-:W-:Y:S02]  /*1780*/  UIADD3 UR39, UR39, UR10, URZ ;  /* 0x0000000a27277290 */ /* 0x000fe4000fffe03f */
[----:B------:R-:W-:Y:S02]  /*1790*/  UIMAD UR9, UR49, UR41, UR9 ;  /* 0x00000029310972a4 */ /* 0x000fe4000f8e0209 */
[----:B------:R-:W-:-:S04]  /*17a0*/  UIMAD.WIDE.U32 UR38, UR49, UR40, UR38 ;  /* 0x00000028312672a5 */ /* 0x000fc8000f8e0026 */
[----:B------:R-:W-:-:S03]  /*17b0*/  UIADD3 UR43, UR39, UR9, URZ ;  /* 0x00000009272b7290 */ /* 0x000fc6000fffe03f */
[----:B------:R-:W-:Y:S02]  /*17c0*/  UMOV UR42, UR38 ;  /* 0x00000026002a7c82 */ /* 0x000fe40008000000 */
.L_x_2:
[----:B------:R-:W-:Y:S02]  /*17d0*/  @UP0 UIADD3 UR9, UR32, UR36, URZ ;  /* 0x0000002420090290 */ /* 0x000fe4000fffe03f */
[----:B------:R-:W-:Y:S02]  /*17e0*/  ULDC.64 UR40, c[0x0][0x1a0] ;  /* 0x0000680000287ab9 */ /* 0x000fe40000000a00 */
[----:B------:R-:W-:-:S04]  /*17f0*/  @UP0 UIMAD.WIDE.U32 UR38, UR9, UR40, URZ ;  /* 0x00000028092602a5 */ /* 0x000fc8000f8e003f */
[----:B------:R-:W-:-:S03]  /*1800*/  @UP0 UIMAD UR51, UR9, UR41, UR39 ;  /* 0x00000029093302a4 */ /* 0x000fc6000f8e0227 */
[----:B------:R-:W-:Y:S01]  /*1810*/  @UP0 UMOV UR50, UR38 ;  /* 0x0000002600320c82 */ /* 0x000fe20008000000 */
        /* <DEDUP_REMOVED lines=13> */
.L_x_3:
[----:B------:R-:W2:Y:S01]  /*18f0*/  LDL R0, [R1+0x30] ;  /* 0x0000300001007983 */ /* 0x000ea20000100800 */
[----:B------:R-:W-:-:S03]  /*1900*/  ULDC.64 UR40, c[0x0][0x370] ;  /* 0x0000dc0000287ab9 */ /* 0x000fc60000000a00 */
[----:B------:R-:W3:Y:S04]  /*1910*/  LDL R5, [R1+0x38] ;  /* 0x0000380001057983 */ /* 0x000ee80000100800 */
[----:B------:R-:W4:Y:S04]  /*1920*/  LDL R4, [R1+0x44] ;  /* 0x0000440001047983 */ /* 0x000f280000100800 */
[----:B------:R-:W2:Y:S01]  /*1930*/  LDL R3, [R1+0x40] ;  /* 0x0000400001037983 */ /* 0x000ea20000100800 */
[----:B------:R-:W-:-:S04]  /*1940*/  @UP2 UIMAD.WIDE.U32 UR38, UR4, UR40, URZ ;  /* 0x00000028042622a5 */ /* 0x000fc8000f8e003f */
[----:B------:R-:W-:-:S03]  /*1950*/  @UP2 UIMAD UR47, UR4, UR41, UR39 ;  /* 0x00000029042f22a4 */ /* 0x000fc6000f8e0227 */
[----:B------:R-:W-:Y:S02]  /*1960*/  @UP2 UMOV UR44, UR38 ;  /* 0x00000026002c2c82 */ /* 0x000fe40008000000 */
[----:B------:R-:W-:Y:S02]  /*1970*/  ULDC.64 UR38, c[0x0][0x368] ;  /* 0x0000da0000267ab9 */ /* 0x000fe40000000a00 */
[----:B------:R-:W-:-:S04]  /*1980*/  @!UP2 UIMAD UR9, UR58, UR38, URZ ;  /* 0x000000263a09a2a4 */ /* 0x000fc8000f8e023f */
[----:B------:R-:W-:Y:S02]  /*1990*/  @!UP2 UIMAD UR9, UR49, UR39, UR9 ;  /* 0x000000273109a2a4 */ /* 0x000fe4000f8e0209 */
[----:B------:R-:W-:Y:S02]  /*19a0*/  @!UP2 UIMAD.WIDE.U32 UR38, UR49, UR38, URZ ;  /* 0x000000263126a2a5 */ /* 0x000fe4000f8e003f */
[----:B------:R-:W-:Y:S02]  /*19b0*/  ULDC UR13, c[0x0][0x224] ;  /* 0x00008900000d7ab9 */ /* 0x000fe40000000800 */
[----:B------:R-:W-:Y:S02]  /*19c0*/  @!UP2 UIADD3 UR47, UR39, UR9, URZ ;  /* 0x00000009272fa290 */ /* 0x000fe4000fffe03f */
[----:B------:R-:W-:Y:S02]  /*19d0*/  UIMAD.WIDE.U32 UR40, UR49, UR13, URZ ;  /* 0x0000000d312872a5 */ /* 0x000fe4000f8e003f */
[----:B------:R-:W-:-:S02]  /*19e0*/  @!UP2 UMOV UR44, UR38 ;  /* 0x00000026002cac82 */ /* 0x000fc40008000000 */
[----:B------:R-:W-:Y:S01]  /*19f0*/  UIMAD.WIDE.U32 UR38, UR54, UR4, URZ ;  /* 0x00000004362672a5 */ /* 0x000fe2000f8e003f */
[----:B------:R-:W-:-:S03]  /*1a00*/  IABS R6, c[0x0][0x1c8] ;  /* 0x0000720000067a13 */ /* 0x000fc60000000000 */
[----:B------:R-:W-:Y:S01]  /*1a10*/  USEL UR33, UR60, UR38, !UP2 ;  /* 0x000000263c217287 */ /* 0x000fe2000d000000 */
[----:B--2---:R1:W2:Y:S02]  /*1a20*/  R2UR UR10, R0 ;  /* 0x00000000000a73c2 */ /* 0x0042a400000e0000 */
[----:B-1----:R-:W5:Y:S06]  /*1a30*/  LDL R0, [R1+0x20] ;  /* 0x0000200001007983 */ /* 0x002f6c0000100800 */
[----:B---3--:R-:W1:Y:S02]  /*1a40*/  R2UR UR15, R5 ;  /* 0x00000000050f73c2 */ /* 0x008e6400000e0000 */
[----:B-1----:R-:W-:-:S04]  /*1a50*/  UIMAD UR9, UR58, UR13, UR15 ;  /* 0x0000000d3a0972a4 */ /* 0x002fc8000f8e020f */
[----:B------:R-:W-:-:S03]  /*1a60*/  UIADD3 UR9, UR41, UR9, URZ ;  /* 0x0000000929097290 */ /* 0x000fc6000fffe03f */
[----:B------:R-:W-:Y:S02]  /*1a70*/  ULDC.64 UR40, c[0x0][0x3d8] ;  /* 0x0000f60000287ab9 */ /* 0x000fe40000000a00 */
[----:B--2---:R-:W-:Y:S01]  /*1a80*/  UIMAD UR9, UR54, UR9, UR10 ;  /* 0x00000009360972a4 */ /* 0x004fe2000f8e020a */
[----:B------:R-:W1:Y:S03]  /*1a90*/  S2UR UR10, SR_CTAID.X ;  /* 0x00000000000a79c3 */ /* 0x000e660000002500 */
[----:B------:R-:W-:Y:S02]  /*1aa0*/  UIADD3 UR13, UR61, UR9, URZ ;  /* 0x000000093d0d7290 */ /* 0x000fe4000fffe03f */
[----:B------:R-:W-:-:S04]  /*1ab0*/  UIMAD UR9, UR55, UR4, URZ ;  /* 0x00000004370972a4 */ /* 0x000fc8000f8e023f */
[----:B------:R-:W-:Y:S02]  /*1ac0*/  @UP2 UIADD3 UR13, UR39, UR9, URZ ;  /* 0x00000009270d2290 */ /* 0x000fe4000fffe03f */
[----:B-1----:R-:W-:Y:S01]  /*1ad0*/  UIMAD.WIDE.U32 UR38, UR10, UR40, URZ ;  /* 0x000000280a2672a5 */ /* 0x002fe2000f8e003f */
[----:B----4-:R1:W2:Y:S02]  /*1ae0*/  R2UR UR40, R4 ;  /* 0x00000000042873c2 */ /* 0x0102a400000e0000 */
[----:B-1----:R-:W1:Y:S08]  /*1af0*/  I2F.RP R4, R6 ;  /* 0x0000000600047306 */ /* 0x002e700000209400 */
[----:B-1----:R-:W1:Y:S02]  /*1b00*/  MUFU.RCP R4, R4 ;  /* 0x0000000400047308 */ /* 0x002e640000001000 */
[----:B-1----:R-:W-:-:S06]  /*1b10*/  IADD3 R4, R4, 0xffffffe, RZ ;  /* 0x0ffffffe04047810 */ /* 0x002fcc0007ffe0ff */
[----:B------:R1:W3:Y:S01]  /*1b20*/  F2I.FTZ.U32.TRUNC.NTZ R5, R4 ;  /* 0x0000000400057305 */ /* 0x0002e2000021f000 */
[----:B------:R4:W2:Y:S01]  /*1b30*/  R2UR UR45, R3 ;  /* 0x00000000032d73c2 */ /* 0x0008a200000e0000 */
[----:B-1----:R-:W-:Y:S01]  /*1b40*/  IMAD.MOV.U32 R4, RZ, RZ, RZ ;  /* 0x000000ffff047224 */ /* 0x002fe200078e00ff */
[----:B----4-:R-:W-:Y:S01]  /*1b50*/  IABS R3, UR56 ;  /* 0x0000003800037c13 */ /* 0x010fe20008000000 */
[----:B------:R-:W-:Y:S02]  /*1b60*/  UIMAD UR41, UR10, UR41, UR39 ;  /* 0x000000290a2972a4 */ /* 0x000fe4000f8e0227 */
[----:B------:R-:W-:Y:S02]  /*1b70*/  USHF.L.U32 UR10, UR49, 0x7, URZ ;  /* 0x00000007310a7899 */ /* 0x000fe4000800063f */
[----:B------:R-:W-:Y:S02]  /*1b80*/  USEL UR15, UR38, URZ, UP6 ;  /* 0x0000003f260f7287 */ /* 0x000fe4000b000000 */
[----:B------:R-:W-:-:S02]  /*1b90*/  USHF.L.U64.HI UR9, UR49, 0x7, UR58 ;  /* 0x0000000731097899 */ /* 0x000fc4000801023a */
[----:B------:R-:W-:Y:S02]  /*1ba0*/  USEL UR38, UR10, URZ, UP1 ;  /* 0x0000003f0a267287 */ /* 0x000fe40008800000 */
[----:B------:R-:W-:Y:S02]  /*1bb0*/  USEL UR9, UR9, URZ, UP1 ;  /* 0x0000003f09097287 */ /* 0x000fe40008800000 */
[----:B------:R-:W-:-:S04]  /*1bc0*/  UIADD3 UR38, UP1, UR12, UR38, URZ ;  /* 0x000000260c267290 */ /* 0x000fc8000ff3e03f */
[----:B------:R-:W-:Y:S02]  /*1bd0*/  UIADD3.X UR10, UR46, UR9, URZ, UP1, !UPT ;  /* 0x000000092e0a7290 */ /* 0x000fe40008ffe43f */
[----:B------:R-:W-:Y:S01]  /*1be0*/  UIMAD UR9, UR55, UR38, URZ ;  /* 0x00000026370972a4 */ /* 0x000fe2000f8e023f */
[----:B------:R-:W-:-:S03]  /*1bf0*/  ISETP.NE.AND P2, PT, RZ, c[0x0][0x1c8], PT ;  /* 0x00007200ff007a0c */ /* 0x000fc60003f45270 */
[----:B------:R-:W-:Y:S02]  /*1c00*/  UIMAD UR10, UR54, UR10, UR9 ;  /* 0x0000000a360a72a4 */ /* 0x000fe4000f8e0209 */
[----:B--2---:R-:W-:Y:S02]  /*1c10*/  @UP5 USEL UR9, UR45, UR4, !UP2 ;  /* 0x000000042d095287 */ /* 0x004fe4000d000000 */
[----:B------:R-:W-:Y:S02]  /*1c20*/  UIMAD.WIDE.U32 UR38, UR54, UR38, URZ ;  /* 0x00000026362672a5 */ /* 0x000fe4000f8e003f */
[----:B------:R-:W-:Y:S02]  /*1c30*/  USEL UR41, UR41, URZ, UP6 ;  /* 0x0000003f29297287 */ /* 0x000fe4000b000000 */
[----:B------:R-:W-:Y:S01]  /*1c40*/  UIADD3 UR10, UR39, UR10, URZ ;  /* 0x0000000a270a7290 */ /* 0x000fe2000fffe03f */
[----:B-----5:R3:W1:Y:S02]  /*1c50*/  R2UR UR37, R0 ;  /* 0x00000000002573c2 */ /* 0x02066400000e0000 */
[----:B---3--:R-:W-:-:S04]  /*1c60*/  IMAD.MOV R0, RZ, RZ, -R5 ;  /* 0x000000ffff007224 */ /* 0x008fc800078e0a05 */
[----:B------:R-:W-:-:S04]  /*1c70*/  IMAD R0, R0, R6, RZ ;  /* 0x0000000600007224 */ /* 0x000fc800078e02ff */
[----:B------:R-:W-:-:S04]  /*1c80*/  IMAD.HI.U32 R4, R5, R0, R4 ;  /* 0x0000000005047227 */ /* 0x000fc800078e0004 */
[----:B------:R-:W-:-:S04]  /*1c90*/  IMAD.MOV.U32 R0, RZ, RZ, R3 ;  /* 0x000000ffff007224 */ /* 0x000fc800078e0003 */
[----:B------:R-:W-:-:S04]  /*1ca0*/  IMAD.HI.U32 R4, R4, R0, RZ ;  /* 0x0000000004047227 */ /* 0x000fc800078e00ff */
[----:B------:R-:W-:-:S04]  /*1cb0*/  IMAD.MOV R3, RZ, RZ, -R4 ;  /* 0x000000ffff037224 */ /* 0x000fc800078e0a04 */
[----:B------:R-:W-:-:S05]  /*1cc0*/  IMAD R0, R6, R3, R0 ;  /* 0x0000000306007224 */ /* 0x000fca00078e0200 */
[----:B------:R-:W-:-:S13]  /*1cd0*/  ISETP.GT.U32.AND P0, PT, R6, R0, PT ;  /* 0x000000000600720c */ /* 0x000fda0003f04070 */
[----:B------:R-:W-:Y:S01]  /*1ce0*/  @!P0 IMAD.IADD R0, R0, 0x1, -R6 ;  /* 0x0000000100008824 */ /* 0x000fe200078e0a06 */
[----:B------:R-:W-:-:S04]  /*1cf0*/  @!P0 IADD3 R4, R4, 0x1, RZ ;  /* 0x0000000104048810 */ /* 0x000fc80007ffe0ff */
[----:B------:R-:W-:Y:S02]  /*1d00*/  ISETP.GE.U32.AND P3, PT, R0, R6, PT ;  /* 0x000000060000720c */ /* 0x000fe40003f66070 */
[----:B------:R-:W-:Y:S01]  /*1d10*/  ISETP.LE.AND P0, PT, RZ, UR40, PT ;  /* 0x00000028ff007c0c */ /* 0x000fe2000bf03270 */
[----:B------:R-:W-:-:S10]  /*1d20*/  ULDC UR40, c[0x0][0x234] ;  /* 0x00008d0000287ab9 */ /* 0x000fd40000000800 */
[----:B------:R-:W-:-:S05]  /*1d30*/  @P3 IADD3 R4, R4, 0x1, RZ ;  /* 0x0000000104043810 */ /* 0x000fca0007ffe0ff */
[----:B------:R-:W-:Y:S01]  /*1d40*/  @!P0 IMAD.MOV R4, RZ, RZ, -R4 ;  /* 0x000000ffff048224 */ /* 0x000fe200078e0a04 */
[----:B------:R-:W-:Y:S01]  /*1d50*/  PLOP3.LUT P0, PT, PT, PT, UP5, 0x80, 0x0 ;  /* 0x000000000000781c */ /* 0x000fe20003f0f058 */
[----:B------:R-:W-:Y:S01]  /*1d60*/  @UP5 UIMAD UR9, UR56, UR40, UR9 ;  /* 0x00000028380952a4 */ /* 0x000fe2000f8e0209 */
[----:B------:R-:W-:-:S06]  /*1d70*/  @!P2 LOP3.LUT R4, RZ, c[0x0][0x1c8], RZ, 0x33, !PT ;  /* 0x00007200ff04aa12 */ /* 0x000fcc00078e33ff */
[----:B-1----:R-:W-:Y:S02]  /*1d80*/  @!UP5 UMOV UR9, UR37 ;  /* 0x000000250009dc82 */ /* 0x002fe40008000000 */
[----:B------:R-:W-:Y:S01]  /*1d90*/  USHF.R.S32.HI UR37, URZ, 0x1f, UR8 ;  /* 0x0000001f3f257899 */ /* 0x000fe20008011408 */
[----:B------:R-:W-:Y:S02]  /*1da0*/  SHF.R.S32.HI R14, RZ, 0x1f, R4 ;  /* 0x0000001fff0e7819 */ /* 0x000fe40000011404 */
[----:B------:R-:W-:Y:S05]  /*1db0*/  @!P0 BRA `(.L_x_4) ;  /* 0x0000007000008947 */ /* 0x000fea0003800000 */
[----:B------:R-:W2:Y:S01]  /*1dc0*/  LDL R7, [R1+0x48] ;  /* 0x0000480001077983 */ /* 0x000ea20000100800 */
[----:B------:R-:W-:Y:S02]  /*1dd0*/  ULDC UR45, c[0x0][0x224] ;  /* 0x00008900002d7ab9 */ /* 0x000fe40000000800 */
[----:B------:R-:W-:-:S04]  /*1de0*/  @!UP2 UIMAD UR4, UR49, UR45, URZ ;  /* 0x0000002d3104a2a4 */ /* 0x000fc8000f8e023f */
[----:B------:R-:W-:Y:S01]  /*1df0*/  ULEA UR4, UR49, UR4, 0x7 ;  /* 0x0000000431047291 */ /* 0x000fe2000f8e383f */
[----:B--2---:R-:W1:Y:S03]  /*1e00*/  R2UR UR40, R7 ;  /* 0x00000000072873c2 */ /* 0x004e6600000e0000 */
[----:B-1----:R-:W-:Y:S01]  /*1e10*/  UIMAD UR4, UR40, UR56, UR4 ;  /* 0x00000038280472a4 */ /* 0x002fe2000f8e0204 */
[----:B------:R-:W-:Y:S05]  /*1e20*/  BRA `(.L_x_5) ;  /* 0x0000003000007947 */ /* 0x000fea0003800000 */
.L_x_4:
[----:B------:R-:W2:Y:S02]  /*1e30*/  LDL R0, [R1+0x3c] ;  /* 0x00003c0001007983 */ /* 0x000ea40000100800 */
[----:B--2---:R1:W2:Y:S01]  /*1e40*/  R2UR UR4, R0 ;  /* 0x00000000000473c2 */ /* 0x0042a200000e0000 */
[----:B------:R-:W-:-:S07]  /*1e50*/  DEPBAR.LE SB1, 0x0, {2} ;  /* 0x000090040000791a */ /* 0x000fce0000000000 */
.L_x_5:
[----:B------:R-:W2:Y:S04]  /*1e60*/  LDL R6, [R1+0x1c] ;  /* 0x00001c0001067983 */ /* 0x000ea80000100800 */
[----:B------:R-:W3:Y:S04]  /*1e70*/  LDL R5, [R1+0x2c] ;  /* 0x00002c0001057983 */ /* 0x000ee80000100800 */
[----:B------:R-:W4:Y:S04]  /*1e80*/  LDL R3, [R1+0x28] ;  /* 0x0000280001037983 */ /* 0x000f280000100800 */
[----:B------:R-:W5:Y:S01]  /*1e90*/  LDL R0, [R1+0x34] ;  /* 0x0000340001007983 */ /* 0x000f620000100800 */
[----:B------:R-:W-:-:S03]  /*1ea0*/  IMAD.U32 R11, RZ, RZ, UR7 ;  /* 0x00000007ff0b7e24 */ /* 0x000fc6000f8e00ff */
[----:B------:R-:W4:Y:S04]  /*1eb0*/  LDL R12, [R1+0x24] ;  /* 0x00002400010c7983 */ /* 0x000f280000100800 */
[----:B------:R-:W1:Y:S01]  /*1ec0*/  S2R R13, SR_TID.X ;  /* 0x00000000000d7919 */ /* 0x000e620000002100 */
[----:B------:R-:W-:Y:S01]  /*1ed0*/  UIADD3 UR9, UR12, UR9, URZ ;  /* 0x000000090c097290 */ /* 0x000fe2000fffe03f */
[----:B------:R-:W-:Y:S01]  /*1ee0*/  IMAD.U32 R10, RZ, RZ, UR6 ;  /* 0x00000006ff0a7e24 */ /* 0x000fe2000f8e00ff */
[----:B------:R-:W-:Y:S02]  /*1ef0*/  SHF.R.S32.HI R219, RZ, 0x1f, R218 ;  /* 0x0000001fffdb7819 */ /* 0x000fe400000114da */
[----:B-1----:R-:W-:Y:S01]  /*1f00*/  SHF.R.S32.HI R16, RZ, 0x1f, R13 ;  /* 0x0000001fff107819 */ /* 0x002fe2000001140d */
[----:B------:R-:W-:Y:S01]  /*1f10*/  BSSY B1, `(.L_x_1) ;  /* 0x0000668000017945 */ /* 0x000fe20003800000 */
[----:B--2---:R-:W1:Y:S08]  /*1f20*/  R2UR UR48, R6 ;  /* 0x00000000063073c2 */ /* 0x004e7000000e0000 */
[----:B---3--:R-:W1:Y:S08]  /*1f30*/  R2UR UR40, R5 ;  /* 0x00000000052873c2 */ /* 0x008e7000000e0000 */
[----:B----4-:R-:W2:Y:S08]  /*1f40*/  R2UR UR45, R3 ;  /* 0x00000000032d73c2 */ /* 0x010eb000000e0000 */
[----:B-----5:R-:W2:Y:S01]  /*1f50*/  R2UR UR7, R0 ;  /* 0x00000000000773c2 */ /* 0x020ea200000e0000 */
[----:B-1----:R-:W-:-:S02]  /*1f60*/  UIADD3 UR38, UP4, UP3, UR38, UR40, UR48 ;  /* 0x0000002826267290 */ /* 0x002fc4000fb9e030 */
[----:B------:R-:W-:Y:S02]  /*1f70*/  USHF.R.S32.HI UR40, URZ, 0x1f, UR56 ;  /* 0x0000001f3f287899 */ /* 0x000fe40008011438 */
[----:B------:R-:W-:-:S03]  /*1f80*/  UIADD3 UR48, UP2, UP1, UR15, UR38, UR33 ;  /* 0x000000260f307290 */ /* 0x000fc6000f95e021 */
[----:B------:R-:W-:Y:S02]  /*1f90*/  ULDC.64 UR38, c[0x0][0x1a8] ;  /* 0x00006a0000267ab9 */ /* 0x000fe40000000a00 */
[----:B--2---:R-:W-:-:S04]  /*1fa0*/  UIADD3.X UR10, UR10, UR45, UR7, UP4, UP3 ;  /* 0x0000002d0a0a7290 */ /* 0x004fc8000a7e6407 */
[----:B------:R-:W-:Y:S02]  /*1fb0*/  UIADD3.X UR45, UR41, UR10, UR13, UP2, UP1 ;  /* 0x0000000a292d7290 */ /* 0x000fe400097e240d */
[----:B------:R-:W-:Y:S01]  /*1fc0*/  UIMAD UR10, UR40, UR38, URZ ;  /* 0x00000026280a72a4 */ /* 0x000fe2000f8e023f */
[----:B------:R-:W-:-:S03]  /*1fd0*/  LEA.HI R3, R16, R13, RZ, 0x2 ;  /* 0x0000000d10037211 */ /* 0x000fc600078f10ff */
[----:B------:R-:W-:-:S03]  /*1fe0*/  UIMAD UR41, UR56, UR39, UR10 ;  /* 0x00000027382972a4 */ /* 0x000fc6000f8e020a */
[----:B------:R-:W-:Y:S01]  /*1ff0*/  ULDC.64 UR38, c[0x0][0x378] ;  /* 0x0000de0000267ab9 */ /* 0x000fe20000000a00 */
[----:B------:R-:W-:Y:S01]  /*2000*/  SHF.R.S32.HI R3, RZ, 0x2, R3 ;  /* 0x00000002ff037819 */ /* 0x000fe20000011403 */
[----:B------:R-:W-:-:S03]  /*2010*/  UIMAD UR10, UR40, UR38, URZ ;  /* 0x00000026280a72a4 */ /* 0x000fc6000f8e023f */
[----:B------:R-:W-:Y:S01]  /*2020*/  SHF.R.S32.HI R15, RZ, 0x1f, R3 ;  /* 0x0000001fff0f7819 */ /* 0x000fe20000011403 */
[----:B------:R-:W-:Y:S01]  /*2030*/  UIMAD UR40, UR56, UR39, UR10 ;  /* 0x00000027382872a4 */ /* 0x000fe2000f8e020a */
[----:B------:R-:W-:Y:S02]  /*2040*/  IADD3 R0, P0, R3, UR12, RZ ;  /* 0x0000000c03007c10 */ /* 0x000fe4000ff1e0ff */
[----:B------:R-:W-:Y:S02]  /*2050*/  ULDC.64 UR38, c[0x0][0x370] ;  /* 0x0000dc0000267ab9 */ /* 0x000fe40000000a00 */
[----:B------:R-:W-:Y:S01]  /*2060*/  UIMAD UR10, UR46, UR38, URZ ;  /* 0x000000262e0a72a4 */ /* 0x000fe2000f8e023f */
[----:B------:R-:W-:Y:S01]  /*2070*/  IADD3.X R5, R15, UR46, RZ, P0, !PT ;  /* 0x0000002e0f057c10 */ /* 0x000fe200087fe4ff */
[----:B------:R-:W-:Y:S02]  /*2080*/  UMOV UR13, 0x4 ;  /* 0x00000004000d7882 */ /* 0x000fe40000000000 */
[----:B------:R-:W-:-:S02]  /*2090*/  ULDC.64 UR6, c[0x0][0x200] ;  /* 0x0000800000067ab9 */ /* 0x000fc40000000a00 */
[----:B------:R-:W-:Y:S01]  /*20a0*/  UIMAD UR33, UR12, UR39, UR10 ;  /* 0x000000270c2172a4 */ /* 0x000fe2000f8e020a */
[----:B------:R1:W2:Y:S01]  /*20b0*/  R2UR UR46, R12 ;  /* 0x000000000c2e73c2 */ /* 0x0002a200000e0000 */
[----:B------:R-:W-:Y:S01]  /*20c0*/  UIMAD.WIDE UR38, UR9, UR13, UR6 ;  /* 0x0000000d092672a5 */ /* 0x000fe2000f8e0206 */
[----:B------:R-:W-:-:S04]  /*20d0*/  IMAD.WIDE.U32 R6, R0, c[0x0][0x190], R218 ;  /* 0x0000640000067a25 */ /* 0x000fc800078e00da */
[----:B------:R-:W-:Y:S01]  /*20e0*/  IMAD R5, R5, c[0x0][0x190], RZ ;  /* 0x0000640005057a24 */ /* 0x000fe200078e02ff */
[----:B------:R-:W-:Y:S01]  /*20f0*/  IADD3 R8, P0, R6, UR57, RZ ;  /* 0x0000003906087c10 */ /* 0x000fe2000ff1e0ff */
[----:B------:R-:W-:Y:S02]  /*2100*/  UMOV UR10, UR38 ;  /* 0x00000026000a7c82 */ /* 0x000fe40008000000 */
[----:B------:R-:W-:Y:S01]  /*2110*/  IMAD R0, R0, c[0x0][0x194], R5 ;  /* 0x0000650000007a24 */ /* 0x000fe200078e0205 */
[----:B------:R-:W-:Y:S02]  /*2120*/  UIADD3 UR38, UR12, UR4, URZ ;  /* 0x000000040c267290 */ /* 0x000fe4000fffe03f */
[----:B------:R-:W-:Y:S02]  /*2130*/  UIADD3 UR4, -UR5, UR14, UR8 ;  /* 0x0000000e05047290 */ /* 0x000fe4000fffe108 */
[----:B------:R-:W-:Y:S01]  /*2140*/  IADD3.X R9, R7, UR53, R0, P0, !PT ;  /* 0x0000003507097c10 */ /* 0x000fe200087fe400 */
[----:B------:R-:W-:Y:S01]  /*2150*/  ULDC UR15, c[0x0][0x2e8] ;  /* 0x0000ba00000f7ab9 */ /* 0x000fe20000000800 */
[----:B------:R-:W-:Y:S01]  /*2160*/  LEA.HI R0, R16, R13, RZ, 0x5 ;  /* 0x0000000d10007211 */ /* 0x000fe200078f28ff */
[----:B------:R-:W-:-:S03]  /*2170*/  UIADD3 UR4, UR4, -UR15, URZ ;  /* 0x8000000f04047290 */ /* 0x000fc6000fffe03f */
[----:B------:R-:W-:Y:S01]  /*2180*/  LOP3.LUT R5, R0, 0xffffffe0, RZ, 0xc0, !PT ;  /* 0xffffffe000057812 */ /* 0x000fe200078ec0ff */
[----:B------:R-:W-:Y:S01]  /*2190*/  USHF.R.S32.HI UR15, URZ, 0x1f, UR4 ;  /* 0x0000001f3f0f7899 */ /* 0x000fe20008011404 */
[----:B------:R-:W-:Y:S02]  /*21a0*/  IADD3 R6, P0, R218, UR44, RZ ;  /* 0x0000002cda067c10 */ /* 0x000fe4000ff1e0ff */
[----:B------:R-:W-:Y:S01]  /*21b0*/  SHF.R.S32.HI R0, RZ, 0x5, R0 ;  /* 0x00000005ff007819 */ /* 0x000fe20000011400 */
[----:B------:R-:W-:Y:S01]  /*21c0*/  ULEA.HI UR15, UR15, UR4, URZ, 0x7 ;  /* 0x000000040f0f7291 */ /* 0x000fe2000f8f383f */
[----:B------:R-:W-:Y:S01]  /*21d0*/  IMAD.IADD R5, R13, 0x1, -R5 ;  /* 0x000000010d057824 */ /* 0x000fe200078e0a05 */
[----:B------:R-:W-:Y:S01]  /*21e0*/  IADD3.X R7, R219, UR47, RZ, P0, !PT ;  /* 0x0000002fdb077c10 */ /* 0x000fe200087fe4ff */
[----:B-1----:R-:W-:Y:S01]  /*21f0*/  IMAD.U32 R12, RZ, RZ, UR12 ;  /* 0x0000000cff0c7e24 */ /* 0x002fe2000f8e00ff */
[----:B------:R-:W-:Y:S01]  /*2200*/  USHF.R.S32.HI UR15, URZ, 0x7, UR15 ;  /* 0x000000073f0f7899 */ /* 0x000fe2000801140f */
[----:B--2---:R-:W-:-:S02]  /*2210*/  IMAD R0, R0, UR46, R5 ;  /* 0x0000002e00007c24 */ /* 0x004fc4000f8e0205 */
[----:B------:R-:W-:Y:S01]  /*2220*/  IMAD.WIDE.U32 R6, R12, c[0x0][0x370], R6 ;  /* 0x0000dc000c067a25 */ /* 0x000fe200078e0006 */
[----:B------:R-:W-:Y:S02]  /*2230*/  UISETP.LT.AND UP1, UPT, URZ, UR15, UPT ;  /* 0x0000000f3f00728c */ /* 0x000fe4000bf21270 */
[C---:B------:R-:W-:Y:S02]  /*2240*/  IADD3 R188, P0, R0.reuse, UR48, RZ ;  /* 0x0000003000bc7c10 */ /* 0x040fe4000ff1e0ff */
[----:B------:R-:W-:Y:S01]  /*2250*/  USEL UR15, URZ, UR15, !UP1 ;  /* 0x0000000f3f0f7287 */ /* 0x000fe2000c800000 */
[----:B------:R-:W-:Y:S02]  /*2260*/  IADD3 R7, R7, UR33, RZ ;  /* 0x0000002107077c10 */ /* 0x000fe4000fffe0ff */
[----:B------:R-:W-:Y:S01]  /*2270*/  LEA.HI.X.SX32 R5, R0, UR45, 0x1, P0 ;  /* 0x0000002d00057c11 */ /* 0x000fe200080f0eff */
[----:B------:R-:W-:Y:S01]  /*2280*/  IMAD.U32 R0, RZ, RZ, UR56 ;  /* 0x00000038ff007e24 */ /* 0x000fe2000f8e00ff */
[----:B------:R-:W-:-:S03]  /*2290*/  UISETP.GT.AND UP1, UPT, UR52, UR15, UPT ;  /* 0x0000000f3400728c */ /* 0x000fc6000bf24270 */
[----:B------:R-:W-:-:S03]  /*22a0*/  IMAD.WIDE.U32 R6, R0, c[0x0][0x378], R6 ;  /* 0x0000de0000067a25 */ /* 0x000fc600078e0006 */
[----:B------:R-:W-:Y:S01]  /*22b0*/  PLOP3.LUT P0, PT, PT, PT, UP1, 0x80, 0x0 ;  /* 0x000000000000781c */ /* 0x000fe20003f0f018 */
[----:B------:R-:W-:Y:S01]  /*22c0*/  IMAD.WIDE.U32 R8, R0, c[0x0][0x1a8], R8 ;  /* 0x00006a0000087a25 */ /* 0x000fe200078e0008 */
[----:B------:R-:W-:Y:S01]  /*22d0*/  IADD3 R7, R7, UR40, RZ ;  /* 0x0000002807077c10 */ /* 0x000fe2000fffe0ff */
[----:B------:R-:W-:Y:S02]  /*22e0*/  ULDC.64 UR6, c[0x0][0x3c8] ;  /* 0x0000f20000067ab9 */ /* 0x000fe40000000a00 */
[----:B------:R-:W-:Y:S01]  /*22f0*/  IMAD R0, R15, c[0x0][0x370], RZ ;  /* 0x0000dc000f007a24 */ /* 0x000fe200078e02ff */
[----:B------:R-:W-:Y:S01]  /*2300*/  UMOV UR9, UR39 ;  /* 0x0000002700097c82 */ /* 0x000fe20008000000 */
[----:B------:R-:W-:Y:S01]  /*2310*/  IMAD.WIDE.U32 R6, R3, c[0x0][0x370], R6 ;  /* 0x0000dc0003067a25 */ /* 0x000fe200078e0006 */
[----:B------:R-:W-:-:S03]  /*2320*/  UIMAD.WIDE UR38, UR38, UR13, UR6 ;  /* 0x0000000d262672a5 */ /* 0x000fc6000f8e0206 */
[----:B------:R-:W-:Y:S01]  /*2330*/  IMAD R0, R3, c[0x0][0x374], R0 ;  /* 0x0000dd0003007a24 */ /* 0x000fe200078e0200 */
[----:B------:R-:W-:Y:S01]  /*2340*/  IADD3 R9, R9, UR41, RZ ;  /* 0x0000002909097c10 */ /* 0x000fe2000fffe0ff */
[----:B------:R1:W2:Y:S01]  /*2350*/  R2UR UR7, R11 ;  /* 0x000000000b0773c2 */ /* 0x0002a200000e0000 */
[----:B------:R-:W-:Y:S01]  /*2360*/  LEA R189, P2, R188, c[0x0][0x350], 0x2 ;  /* 0x0000d400bcbd7a11 */ /* 0x000fe200078410ff */
[----:B------:R-:W-:Y:S01]  /*2370*/  IMAD.IADD R0, R7, 0x1, R0 ;  /* 0x0000000107007824 */ /* 0x000fe200078e0200 */
[----:B------:R-:W-:Y:S01]  /*2380*/  LEA R184, P3, R6, c[0x0][0x330], 0x1 ;  /* 0x0000cc0006b87a11 */ /* 0x000fe200078608ff */
[----:B------:R-:W-:Y:S01]  /*2390*/  UMOV UR13, UR38 ;  /* 0x00000026000d7c82 */ /* 0x000fe20008000000 */
[----:B------:R-:W-:Y:S01]  /*23a0*/  LEA R186, P4, R8, c[0x0][0x160], 0x1 ;  /* 0x0000580008ba7a11 */ /* 0x000fe200078808ff */
[----:B------:R-:W-:Y:S02]  /*23b0*/  UMOV UR12, UR39 ;  /* 0x00000027000c7c82 */ /* 0x000fe40008000000 */
[----:B------:R1:W3:Y:S01]  /*23c0*/  R2UR UR6, R10 ;  /* 0x000000000a0673c2 */ /* 0x0002e200000e0000 */
[----:B------:R-:W-:Y:S01]  /*23d0*/  UIADD3 UR4, UR52, -0x1, URZ ;  /* 0xffffffff34047890 */ /* 0x000fe2000fffe03f */
[----:B------:R-:W-:-:S02]  /*23e0*/  LEA.HI.X R185, R6, c[0x0][0x334], R0, 0x1, P3 ;  /* 0x0000cd0006b97a11 */ /* 0x000fc400018f0c00 */
[----:B------:R-:W-:Y:S02]  /*23f0*/  LEA.HI.X R187, R8, c[0x0][0x164], R9, 0x1, P4 ;  /* 0x0000590008bb7a11 */ /* 0x000fe400020f0c09 */
[----:B------:R-:W-:Y:S01]  /*2400*/  LEA.HI.X R188, R188, c[0x0][0x354], R5, 0x2, P2 ;  /* 0x0000d500bcbc7a11 */ /* 0x000fe200010f1405 */
[----:B-123--:R-:W-:Y:S05]  /*2410*/  @P0 BRA `(.L_x_6) ;  /* 0x0000077000000947 */ /* 0x00efea0003800000 */
        /* <DEDUP_REMOVED lines=18> */
.L_x_7:
        /* <DEDUP_REMOVED lines=18> */
.L_x_8:
[----:B------:R-:W-:Y:S01]  /*2660*/  ULDC.64 UR12, c[0x0][0x3a0] ;  /* 0x0000e800000c7ab9 */ /* 0x000fe20000000a00 */
[----:B------:R-:W-:Y:S01]  /*2670*/  IMAD.U32 R11, RZ, RZ, UR8 ;  /* 0x00000008ff0b7e24 */ /* 0x000fe2000f8e00ff */
[----:B------:R-:W-:Y:S01]  /*2680*/  UIMAD UR10, UR37, UR12, URZ ;  /* 0x0000000c250a72a4 */ /* 0x000fe2000f8e023f */
[----:B------:R-:W-:Y:S01]  /*2690*/  ISETP.GE.AND P2, PT, R218, c[0x0][0x220], PT ;  /* 0x00008800da007a0c */ /* 0x000fe20003f46270 */
[----:B------:R-:W-:Y:S01]  /*26a0*/  UIMAD UR5, UR11, -0x80, UR5 ;  /* 0xffffff800b0578a4 */ /* 0x000fe2000f8e0205 */
[----:B------:R-:W-:Y:S01]  /*26b0*/  IMAD.WIDE.U32 R4, R11, c[0x0][0x3a0], R218 ;  /* 0x0000e8000b047a25 */ /* 0x000fe200078e00da */
[----:B------:R-:W-:Y:S01]  /*26c0*/  UIMAD UR10, UR8, UR13, UR10 ;  /* 0x0000000d080a72a4 */ /* 0x000fe2000f8e020a */
[----:B------:R-:W-:Y:S01]  /*26d0*/  BSSY B0, `(.L_x_9) ;  /* 0x0000016000007945 */ /* 0x000fe20003800000 */
[----:B------:R-:W-:Y:S02]  /*26e0*/  USHF.R.S32.HI UR14, URZ, 0x1f, UR56 ;  /* 0x0000001f3f0e7899 */ /* 0x000fe40008011438 */
[----:B------:R-:W-:Y:S01]  /*26f0*/  IADD3 R4, P0, R4, UR33, RZ ;  /* 0x0000002104047c10 */ /* 0x000fe2000ff1e0ff */
[----:B------:R-:W-:Y:S01]  /*2700*/  ULDC.64 UR12, c[0x0][0x3b8] ;  /* 0x0000ee00000c7ab9 */ /* 0x000fe20000000a00 */
[----:B------:R-:W-:Y:S01]  /*2710*/  IMAD.U32 R0, RZ, RZ, UR10 ;  /* 0x0000000aff007e24 */ /* 0x000fe2000f8e00ff */
[----:B------:R-:W-:Y:S01]  /*2720*/  ISETP.GE.OR P1, PT, R3, UR5, P2 ;  /* 0x0000000503007c0c */ /* 0x000fe20009726670 */
[----:B------:R-:W-:-:S03]  /*2730*/  UIMAD UR10, UR14, UR12, URZ ;  /* 0x0000000c0e0a72a4 */ /* 0x000fc6000f8e023f */
[----:B------:R-:W-:Y:S01]  /*2740*/  IADD3.X R5, R5, UR38, R0, P0, !PT ;  /* 0x0000002605057c10 */ /* 0x000fe200087fe400 */
[----:B------:R-:W-:Y:S01]  /*2750*/  IMAD.U32 R0, RZ, RZ, UR56 ;  /* 0x00000038ff007e24 */ /* 0x000fe2000f8e00ff */
[----:B------:R-:W-:-:S03]  /*2760*/  UIMAD UR10, UR56, UR13, UR10 ;  /* 0x0000000d380a72a4 */ /* 0x000fc6000f8e020a */
[----:B------:R-:W-:-:S05]  /*2770*/  IMAD.WIDE.U32 R4, R0, c[0x0][0x3b8], R4 ;  /* 0x0000ee0000047a25 */ /* 0x000fca00078e0004 */
[----:B------:R-:W-:Y:S01]  /*2780*/  IADD3 R10, R5, UR10, RZ ;  /* 0x0000000a050a7c10 */ /* 0x000fe2000fffe0ff */
[----:B------:R-:W-:Y:S05]  /*2790*/  @P1 BRA `(.L_x_10) ;  /* 0x0000009000001947 */ /* 0x000fea0003800000 */
[----:B------:R-:W-:Y:S01]  /*27a0*/  MOV R6, R4 ;  /* 0x0000000400067202 */ /* 0x000fe20000000f00 */
[----:B------:R-:W-:Y:S01]  /*27b0*/  IMAD R0, R15, c[0x0][0x3a0], RZ ;  /* 0x0000e8000f007a24 */ /* 0x000fe200078e02ff */
[----:B------:R-:W-:-:S03]  /*27c0*/  MOV R7, R10 ;  /* 0x0000000a00077202 */ /* 0x000fc60000000f00 */
[C---:B------:R-:W-:Y:S02]  /*27d0*/  IMAD R0, R3.reuse, c[0x0][0x3a4], R0 ;  /* 0x0000e90003007a24 */ /* 0x040fe400078e0200 */
[----:B------:R-:W-:-:S05]  /*27e0*/  IMAD.WIDE.U32 R6, R3, c[0x0][0x3a0], R6 ;  /* 0x0000e80003067a25 */ /* 0x000fca00078e0006 */
[----:B------:R-:W-:Y:S02]  /*27f0*/  IADD3 R0, R7, R0, RZ ;  /* 0x0000000007007210 */ /* 0x000fe40007ffe0ff */
[----:B------:R-:W-:-:S04]  /*2800*/  LEA R8, P0, R6, c[0x0][0x340], 0x1 ;  /* 0x0000d00006087a11 */ /* 0x000fc800078008ff */
[----:B------:R-:W-:-:S05]  /*2810*/  LEA.HI.X R9, R6, c[0x0][0x344], R0, 0x1, P0 ;  /* 0x0000d10006097a11 */ /* 0x000fca00000f0c00 */
[----:B------:R1:W-:Y:S04]  /*2820*/  STG.E.128 [R8.64], RZ ;  /* 0x000000ff08007986 */ /* 0x0003e8000c101d22 */
.L_x_10:
[----:B------:R-:W-:Y:S05]  /*2830*/  BSYNC B0 ;  /* 0x0000000000007941 */ /* 0x000fea0003800000 */
.L_x_9:
[----:B------:R-:W-:Y:S01]  /*2840*/  IADD3 R0, R3, 0x40, RZ ;  /* 0x0000004003007810 */ /* 0x000fe20007ffe0ff */
[----:B------:R-:W-:Y:S03]  /*2850*/  BSSY B0, `(.L_x_11) ;  /* 0x000000d000007945 */ /* 0x000fe60003800000 */
[----:B------:R-:W-:-:S13]  /*2860*/  ISETP.GE.OR P0, PT, R0, UR5, P2 ;  /* 0x0000000500007c0c */ /* 0x000fda0009706670 */
[----:B------:R-:W-:Y:S05]  /*2870*/  @P0 BRA `(.L_x_12) ;  /* 0x000000a000000947 */ /* 0x000fea0003800000 */
[----:B------:R-:W-:-:S04]  /*2880*/  IADD3 R0, P2, R3, 0x40, RZ ;  /* 0x0000004003007810 */ /* 0x000fc80007f5e0ff */
[----:B------:R-:W-:-:S05]  /*2890*/  IADD3.X R5, RZ, R15, RZ, P2, !PT ;  /* 0x0000000fff057210 */ /* 0x000fca00017fe4ff */
[----:B------:R-:W-:Y:S01]  /*28a0*/  IMAD R6, R5, c[0x0][0x3a0], RZ ;  /* 0x0000e80005067a24 */ /* 0x000fe200078e02ff */
[----:B------:R-:W-:-:S05]  /*28b0*/  MOV R5, R10 ;  /* 0x0000000a00057202 */ /* 0x000fca0000000f00 */
[----:B-1----:R-:W-:-:S04]  /*28c0*/  IMAD.WIDE.U32 R8, R0, c[0x0][0x3a0], R4 ;  /* 0x0000e80000087a25 */ /* 0x002fc800078e0004 */
[----:B------:R-:W-:Y:S01]  /*28d0*/  IMAD R0, R0, c[0x0][0x3a4], R6 ;  /* 0x0000e90000007a24 */ /* 0x000fe200078e0206 */
[----:B------:R-:W-:-:S04]  /*28e0*/  LEA R4, P2, R8, c[0x0][0x340], 0x1 ;  /* 0x0000d00008047a11 */ /* 0x000fc800078408ff */
[----:B------:R-:W-:-:S04]  /*28f0*/  IADD3 R0, R9, R0, RZ ;  /* 0x0000000009007210 */ /* 0x000fc80007ffe0ff */
[----:B------:R-:W-:-:S05]  /*2900*/  LEA.HI.X R5, R8, c[0x0][0x344], R0, 0x1, P2 ;  /* 0x0000d10008057a11 */ /* 0x000fca00010f0c00 */
[----:B------:R1:W-:Y:S02]  /*2910*/  STG.E.128 [R4.64], RZ ;  /* 0x000000ff04007986 */ /* 0x0003e4000c101d22 */
.L_x_12:
[----:B------:R-:W-:Y:S05]  /*2920*/  BSYNC B0 ;  /* 0x0000000000007941 */ /* 0x000fea0003800000 */
.L_x_11:
[----:B------:R-:W-:Y:S01]  /*2930*/  ULDC.64 UR12, c[0x0][0x3a8] ;  /* 0x0000ea00000c7ab9 */ /* 0x000fe20000000a00 */
[----:B-1----:R-:W-:Y:S01]  /*2940*/  IMAD.WIDE.U32 R4, R11, c[0x0][0x3a8], R218 ;  /* 0x0000ea000b047a25 */ /* 0x002fe200078e00da */
[----:B------:R-:W-:Y:S01]  /*2950*/  UIMAD UR37, UR37, UR12, URZ ;  /* 0x0000000c252572a4 */ /* 0x000fe2000f8e023f */
[----:B------:R-:W-:Y:S01]  /*2960*/  BSSY B0, `(.L_x_13) ;  /* 0x0000016000007945 */ /* 0x000fe20003800000 */
[----:B------:R-:W-:Y:S02]  /*2970*/  USHF.R.S32.HI UR5, URZ, 0x1f, UR56 ;  /* 0x0000001f3f057899 */ /* 0x000fe40008011438 */
[----:B------:R-:W-:Y:S01]  /*2980*/  UIMAD UR8, UR8, UR13, UR37 ;  /* 0x0000000d080872a4 */ /* 0x000fe2000f8e0225 */
[----:B------:R-:W-:-:S05]  /*2990*/  IADD3 R4, P2, R4, UR9, RZ ;  /* 0x0000000904047c10 */ /* 0x000fca000ff5e0ff */
[----:B------:R-:W-:Y:S01]  /*29a0*/  IMAD.U32 R0, RZ, RZ, UR8 ;  /* 0x00000008ff007e24 */ /* 0x000fe2000f8e00ff */
[----:B------:R-:W-:Y:S02]  /*29b0*/  ULDC.64 UR8, c[0x0][0x3c0] ;  /* 0x0000f00000087ab9 */ /* 0x000fe40000000a00 */
[----:B------:R-:W-:Y:S02]  /*29c0*/  UIMAD UR5, UR5, UR8, URZ ;  /* 0x00000008050572a4 */ /* 0x000fe4000f8e023f */
[----:B------:R-:W-:Y:S02]  /*29d0*/  IADD3.X R5, R5, UR4, R0, P2, !PT ;  /* 0x0000000405057c10 */ /* 0x000fe400097fe400 */
[----:B------:R-:W-:Y:S01]  /*29e0*/  MOV R0, UR56 ;  /* 0x0000003800007c02 */ /* 0x000fe20008000f00 */
[----:B------:R-:W-:-:S04]  /*29f0*/  UIMAD UR5, UR56, UR9, UR5 ;  /* 0x00000009380572a4 */ /* 0x000fc8000f8e0205 */
        /* <DEDUP_REMOVED lines=12> */
.L_x_14:
[----:B------:R-:W-:Y:S05]  /*2ac0*/  BSYNC B0 ;  /* 0x0000000000007941 */ /* 0x000fea0003800000 */
.L_x_13:
        /* <DEDUP_REMOVED lines=10> */
[----:B------:R1:W-:Y:S01]  /*2b70*/  STG.E.128 [R4.64], RZ ;  /* 0x000000ff04007986 */ /* 0x0003e2000c101d22 */
[----:B------:R-:W-:Y:S05]  /*2b80*/  BRA `(.L_x_15) ;  /* 0x00005a0000007947 */ /* 0x000fea0003800000 */
.L_x_6:
[----:B------:R-:W2:Y:S01]  /*2b90*/  LDL R16, [R1+0x4] ;  /* 0x0000040001107983 */ /* 0x000ea20000100800 */
[----:B------:R-:W-:Y:S01]  /*2ba0*/  ULDC.64 UR38, c[0x0][0x1a0] ;  /* 0x0000680000267ab9 */ /* 0x000fe20000000a00 */
[----:B------:R-:W-:Y:S01]  /*2bb0*/  IMAD.U32 R13, RZ, RZ, UR8 ;  /* 0x00000008ff0d7e24 */ /* 0x000fe2000f8e00ff */
[----:B------:R-:W-:Y:S01]  /*2bc0*/  UIMAD UR33, UR37, UR38, URZ ;  /* 0x00000026252172a4 */ /* 0x000fe2000f8e023f */
[----:B------:R-:W-:Y:S01]  /*2bd0*/  IMAD R5, R14, c[0x0][0x1b8], RZ ;  /* 0x00006e000e057a24 */ /* 0x000fe200078e02ff */
[----:B------:R-:W-:Y:S01]  /*2be0*/  BSSY B0, `(.L_x_16) ;  /* 0x0000027000007945 */ /* 0x000fe20003800000 */
[----:B------:R-:W-:Y:S01]  /*2bf0*/  IMAD.WIDE.U32 R6, R13, c[0x0][0x1a0], R218 ;  /* 0x000068000d067a25 */ /* 0x000fe200078e00da */
[----:B------:R-:W-:-:S03]  /*2c00*/  UIMAD UR33, UR8, UR39, UR33 ;  /* 0x00000027082172a4 */ /* 0x000fc6000f8e0221 */
[----:B------:R-:W-:Y:S01]  /*2c10*/  IMAD R5, R4, c[0x0][0x1bc], R5 ;  /* 0x00006f0004057a24 */ /* 0x000fe200078e0205 */
[----:B------:R-:W-:Y:S02]  /*2c20*/  IADD3 R6, P0, R6, UR50, RZ ;  /* 0x0000003206067c10 */ /* 0x000fe4000ff1e0ff */
[----:B------:R-:W-:Y:S01]  /*2c30*/  IMAD.U32 R0, RZ, RZ, UR33 ;  /* 0x00000021ff007e24 */ /* 0x000fe2000f8e00ff */
[----:B------:R-:W-:-:S04]  /*2c40*/  ULEA.HI UR33, UR4, UR4, URZ, 0x1 ;  /* 0x0000000404217291 */ /* 0x000fc8000f8f083f */
[----:B------:R-:W-:Y:S01]  /*2c50*/  IADD3.X R7, R7, UR51, R0, P0, !PT ;  /* 0x0000003307077c10 */ /* 0x000fe200087fe400 */
[----:B------:R-:W-:Y:S01]  /*2c60*/  ULOP3.LUT UR33, UR33, 0xfffffffe, URZ, 0xc0, !UPT ;  /* 0xfffffffe21217892 */ /* 0x000fe2000f8ec03f */
[----:B------:R-:W-:-:S03]  /*2c70*/  PLOP3.LUT P0, PT, PT, PT, UP6, 0x80, 0x0 ;  /* 0x000000000000781c */ /* 0x000fc60003f0f068 */
[----:B------:R-:W-:Y:S01]  /*2c80*/  UIADD3 UR33, UR4, -UR33, URZ ;  /* 0x8000002104217290 */ /* 0x000fe2000fffe03f */
[----:B------:R-:W-:-:S03]  /*2c90*/  IMAD.WIDE.U32 R6, R4, c[0x0][0x1b8], R6 ;  /* 0x00006e0004067a25 */ /* 0x000fc600078e0006 */
[----:B------:R-:W-:Y:S02]  /*2ca0*/  UISETP.NE.AND UP0, UPT, UR33, 0x1, UPT ;  /* 0x000000012100788c */ /* 0x000fe4000bf05270 */
[----:B------:R-:W-:Y:S01]  /*2cb0*/  UIMAD UR33, UR11, -0x80, UR5 ;  /* 0xffffff800b2178a4 */ /* 0x000fe2000f8e0205 */
[----:B------:R-:W-:-:S03]  /*2cc0*/  IADD3 R12, R7, R5, RZ ;  /* 0x00000005070c7210 */ /* 0x000fc60007ffe0ff */
[----:B------:R-:W-:Y:S02]  /*2cd0*/  @P0 BAR.SYNC.DEFER_BLOCKING 0x0 ;  /* 0x0000000000000b1d */ /* 0x000fe40000010000 */
[----:B------:R-:W-:Y:S02]  /*2ce0*/  ISETP.GE.AND P2, PT, R3, UR33, PT ;  /* 0x0000002103007c0c */ /* 0x000fe4000bf46270 */
[----:B--2---:R-:W-:-:S11]  /*2cf0*/  SHF.L.U32 R0, R16, 0x1, RZ ;  /* 0x0000000110007819 */ /* 0x004fd600000006ff */
[----:B------:R1:W-:Y:S04]  /*2d00*/  @P2 STS [R0+0x8000], RZ ;  /* 0x008000ff00002388 */ /* 0x0003e80000000800 */
[----:B------:R1:W-:Y:S04]  /*2d10*/  @P2 STS [R0+0x8004], RZ ;  /* 0x008004ff00002388 */ /* 0x0003e80000000800 */
[----:B------:R1:W-:Y:S01]  /*2d20*/  @P2 STS.64 [R0+0x8008], RZ ;  /* 0x008008ff00002388 */ /* 0x0003e20000000a00 */
[----:B------:R-:W-:Y:S05]  /*2d30*/  @P2 BRA `(.L_x_17) ;  /* 0x0000011000002947 */ /* 0x000fea0003800000 */
[----:B------:R-:W-:-:S13]  /*2d40*/  ISETP.GE.AND P0, PT, R218, c[0x0][0x220], PT ;  /* 0x00008800da007a0c */ /* 0x000fda0003f06270 */
[----:B------:R2:W-:Y:S04]  /*2d50*/  @P0 STS [R0+0x8000], RZ ;  /* 0x008000ff00000388 */ /* 0x0005e80000000800 */
[----:B------:R2:W-:Y:S04]  /*2d60*/  @P0 STS [R0+0x8004], RZ ;  /* 0x008004ff00000388 */ /* 0x0005e80000000800 */
[----:B------:R2:W-:Y:S01]  /*2d70*/  @P0 STS.64 [R0+0x8008], RZ ;  /* 0x008008ff00000388 */ /* 0x0005e20000000a00 */
        /* <DEDUP_REMOVED lines=9> */
[----:B------:R-:W-:Y:S01]  /*2e10*/  @!PT LDS RZ, [RZ] ;  /* 0x00000000fffff984 */ /* 0x000fe20000000800 */
[----:B------:R-:W-:Y:S01]  /*2e20*/  @!PT LDS RZ, [RZ] ;  /* 0x00000000fffff984 */ /* 0x000fe20000000800 */
[----:B------:R-:W-:Y:S01]  /*2e30*/  @!PT LDS RZ, [RZ] ;  /* 0x00000000fffff984 */ /* 0x000fe20000000800 */
[----:B------:R3:W-:Y:S04]  /*2e40*/  LDGSTS.E.BYPASS.LTC128B.128 [R0+0x8000], [R10.64] ;  /* 0x080000000a007fae */ /* 0x0007e8000b901d62 */
.L_x_17:
[----:B------:R-:W-:Y:S05]  /*2e50*/  BSYNC B0 ;  /* 0x0000000000007941 */ /* 0x000fea0003800000 */
.L_x_16:
[----:B------:R-:W-:Y:S01]  /*2e60*/  IADD3 R9, R3, 0x40, RZ ;  /* 0x0000004003097810 */ /* 0x000fe20007ffe0ff */
[----:B------:R-:W-:Y:S03]  /*2e70*/  BSSY B0, `(.L_x_18) ;  /* 0x0000014000007945 */ /* 0x000fe60003800000 */
[----:B------:R-:W-:-:S13]  /*2e80*/  ISETP.GE.AND P1, PT, R9, UR33, PT ;  /* 0x0000002109007c0c */ /* 0x000fda000bf26270 */
[----:B------:R4:W-:Y:S01]  /*2e90*/  @P1 STS.128 [R0+0x9000], RZ ;  /* 0x009000ff00001388 */ /* 0x0009e20000000c00 */
[----:B------:R-:W-:Y:S05]  /*2ea0*/  @P1 BRA `(.L_x_19) ;  /* 0x0000010000001947 */ /* 0x000fea0003800000 */
[----:B------:R-:W-:-:S13]  /*2eb0*/  ISETP.GE.AND P0, PT, R218, c[0x0][0x220], PT ;  /* 0x00008800da007a0c */ /* 0x000fda0003f06270 */
[----:B------:R1:W-:Y:S01]  /*2ec0*/  @P0 STS.128 [R0+0x9000], RZ ;  /* 0x009000ff00000388 */ /* 0x0003e20000000c00 */
[----:B------:R-:W-:Y:S05]  /*2ed0*/  @P0 BRA `(.L_x_19) ;  /* 0x000000d000000947 */ /* 0x000fea0003800000 */
[----:B------:R-:W-:-:S04]  /*2ee0*/  IADD3 R5, P0, R3, 0x40, RZ ;  /* 0x0000004003057810 */ /* 0x000fc80007f1e0ff */
[----:B------:R-:W-:-:S05]  /*2ef0*/  IADD3.X R7, RZ, R15, RZ, P0, !PT ;  /* 0x0000000fff077210 */ /* 0x000fca00007fe4ff */
[----:B------:R-:W-:Y:S01]  /*2f00*/  IMAD R8, R7, c[0x0][0x1a0], RZ ;  /* 0x0000680007087a24 */ /* 0x000fe200078e02ff */
[----:B------:R-:W-:-:S05]  /*2f10*/  MOV R7, R12 ;  /* 0x0000000c00077202 */ /* 0x000fca0000000f00 */
[----:B---3--:R-:W-:-:S04]  /*2f20*/  IMAD.WIDE.U32 R10, R5, c[0x0][0x1a0], R6 ;  /* 0x00006800050a7a25 */ /* 0x008fc800078e0006 */
[----:B------:R-:W-:Y:S01]  /*2f30*/  IMAD R5, R5, c[0x0][0x1a4], R8 ;  /* 0x0000690005057a24 */ /* 0x000fe200078e0208 */
[----:B------:R-:W-:-:S04]  /*2f40*/  LEA R6, P0, R10, c[0x0][0x170], 0x1 ;  /* 0x00005c000a067a11 */ /* 0x000fc800078008ff */
[----:B------:R-:W-:-:S04]  /*2f50*/  IADD3 R5, R11, R5, RZ ;  /* 0x000000050b057210 */ /* 0x000fc80007ffe0ff */
[----:B------:R-:W-:-:S05]  /*2f60*/  LEA.HI.X R7, R10, c[0x0][0x174], R5, 0x1, P0 ;  /* 0x00005d000a077a11 */ /* 0x000fca00000f0c05 */
[----:B------:R-:W-:Y:S01]  /*2f70*/  @!PT LDS RZ, [RZ] ;  /* 0x00000000fffff984 */ /* 0x000fe20000000800 */
[----:B------:R-:W-:Y:S01]  /*2f80*/  @!PT LDS RZ, [RZ] ;  /* 0x00000000fffff984 */ /* 0x000fe20000000800 */
[----:B------:R-:W-:Y:S01]  /*2f90*/  @!PT LDS RZ, [RZ] ;  /* 0x00000000fffff984 */ /* 0x000fe20000000800 */
[----:B------:R3:W-:Y:S02]  /*2fa0*/  LDGSTS.E.BYPASS.LTC128B.128 [R0+0x9000], [R6.64] ;  /* 0x0900000006007fae */ /* 0x0007e4000b901d62 */
.L_x_19:
[----:B------:R-:W-:Y:S05]  /*2fb0*/  BSYNC B0 ;  /* 0x0000000000007941 */ /* 0x000fea0003800000 */
.L_x_18:
[----:B------:R-:W-:Y:S01]  /*2fc0*/  UIMAD UR33, UR4, -0x80, UR14 ;  /* 0xffffff80042178a4 */ /* 0x000fe2000f8e020e */
[----:B------:R-:W0:Y:S01]  /*2fd0*/  LDGDEPBAR ;  /* 0x00000000000079af */ /* 0x000e220000000000 */
[----:B------:R-:W-:Y:S04]  /*2fe0*/  BSSY B0, `(.L_x_20) ;  /* 0x000000f000007945 */ /* 0x000fe80003800000 */
[----:B------:R-:W-:-:S13]  /*2ff0*/  ISETP.GE.AND P3, PT, R3, UR33, PT ;  /* 0x0000002103007c0c */ /* 0x000fda000bf66270 */
        /* <DEDUP_REMOVED lines=9> */
[----:B------:R-:W-:Y:S01]  /*3090*/  @!PT LDS RZ, [RZ] ;  /* 0x00000000fffff984 */ /* 0x000fe20000000800 */
[----:B------:R-:W-:Y:S01]  /*30a0*/  @!PT LDS RZ, [RZ] ;  /* 0x00000000fffff984 */ /* 0x000fe20000000800 */
[----:B------:R-:W-:Y:S01]  /*30b0*/  @!PT LDS RZ, [RZ] ;  /* 0x00000000fffff984 */ /* 0x000fe20000000800 */
[----:B------:R1:W-:Y:S02]  /*30c0*/  LDGSTS.E.BYPASS.LTC128B.128 [R0+0x4000], [R184.64] ;  /* 0x04000000b8007fae */ /* 0x0003e4000b901d62 */
.L_x_21:
[----:B------:R-:W-:Y:S05]  /*30d0*/  BSYNC B0 ;  /* 0x0000000000007941 */ /* 0x000fea0003800000 */
.L_x_20:
[----:B------:R-:W-:Y:S01]  /*30e0*/  ISETP.GE.AND P4, PT, R9, UR33, PT ;  /* 0x0000002109007c0c */ /* 0x000fe2000bf86270 */
[----:B------:R-:W-:-:S12]  /*30f0*/  BSSY B0, `(.L_x_22) ;  /* 0x000000e000007945 */ /* 0x000fd80003800000 */
[----:B------:R1:W-:Y:S01]  /*3100*/  @P4 STS.128 [R0+0x5000], RZ ;  /* 0x005000ff00004388 */ /* 0x0003e20000000c00 */
[----:B------:R-:W-:Y:S05]  /*3110*/  @P4 BRA `(.L_x_23) ;  /* 0x000000b000004947 */ /* 0x000fea0003800000 */
[----:B------:R-:W-:-:S13]  /*3120*/  ISETP.GE.AND P0, PT, R218, c[0x0][0x220], PT ;  /* 0x00008800da007a0c */ /* 0x000fda0003f06270 */
[----:B------:R1:W-:Y:S01]  /*3130*/  @P0 STS.128 [R0+0x5000], RZ ;  /* 0x005000ff00000388 */ /* 0x0003e20000000c00 */
[----:B------:R-:W-:Y:S05]  /*3140*/  @P0 BRA `(.L_x_23) ;  /* 0x0000008000000947 */ /* 0x000fea0003800000 */
[----:B------:R-:W-:Y:S02]  /*3150*/  IMAD.MOV.U32 R5, RZ, RZ, c[0x0][0x370] ;  /* 0x0000dc00ff057624 */ /* 0x000fe400078e00ff */
[----:B---3--:R-:W-:-:S03]  /*3160*/  IMAD.MOV.U32 R7, RZ, RZ, c[0x0][0x374] ;  /* 0x0000dd00ff077624 */ /* 0x008fc600078e00ff */
[----:B------:R-:W-:-:S04]  /*3170*/  LEA R6, P0, R5, R184, 0x7 ;  /* 0x000000b805067211 */ /* 0x000fc800078038ff */
[----:B------:R-:W-:-:S05]  /*3180*/  LEA.HI.X R7, R5, R185, R7, 0x7, P0 ;  /* 0x000000b905077211 */ /* 0x000fca00000f3c07 */
[----:B------:R-:W-:Y:S01]  /*3190*/  @!PT LDS RZ, [RZ] ;  /* 0x00000000fffff984 */ /* 0x000fe20000000800 */
[----:B------:R-:W-:Y:S01]  /*31a0*/  @!PT LDS RZ, [RZ] ;  /* 0x00000000fffff984 */ /* 0x000fe20000000800 */
[----:B------:R-:W-:Y:S01]  /*31b0*/  @!PT LDS RZ, [RZ] ;  /* 0x00000000fffff984 */ /* 0x000fe20000000800 */
[----:B------:R3:W-:Y:S04]  /*31c0*/  LDGSTS.E.BYPASS.LTC128B.128 [R0+0x5000], [R6.64] ;  /* 0x0500000006007fae */ /* 0x0007e8000b901d62 */
.L_x_23:
[----:B------:R-:W-:Y:S05]  /*31d0*/  BSYNC B0 ;  /* 0x0000000000007941 */ /* 0x000fea0003800000 */
.L_x_22:
[----:B------:R-:W-:Y:S01]  /*31e0*/  PLOP3.LUT P0, PT, PT, PT, UP0, 0x80, 0x0 ;  /* 0x000000000000781c */ /* 0x000fe20003f0f008 */
[----:B------:R-:W-:Y:S01]  /*31f0*/  BSSY B0, `(.L_x_24) ;  /* 0x0000013000007945 */ /* 0x000fe20003800000 */
[----:B------:R-:W-:-:S04]  /*3200*/  IADD3 R5, R16, 0x1000, RZ ;  /* 0x0000100010057810 */ /* 0x000fc80007ffe0ff */
[----:B------:R-:W-:-:S05]  /*3210*/  SEL R5, R5, R16, !P0 ;  /* 0x0000001005057207 */ /* 0x000fca0004000000 */
[----:B------:R-:W-:-:S05]  /*3220*/  IMAD.SHL.U32 R166, R5, 0x2, RZ ;  /* 0x0000000205a67824 */ /* 0x000fca00078e00ff */
[----:B------:R1:W-:Y:S04]  /*3230*/  @P3 STS [R166], RZ ;  /* 0x000000ffa6003388 */ /* 0x0003e80000000800 */
[----:B------:R1:W-:Y:S04]  /*3240*/  @P3 STS [R166+0x4], RZ ;  /* 0x000004ffa6003388 */ /* 0x0003e80000000800 */
[----:B------:R1:W-:Y:S04]  /*3250*/  @P3 STS [R166+0x8], RZ ;  /* 0x000008ffa6003388 */ /* 0x0003e80000000800 */
[----:B------:R1:W-:Y:S01]  /*3260*/  @P3 STS [R166+0xc], RZ ;  /* 0x00000cffa6003388 */ /* 0x0003e20000000800 */
[----:B------:R-:W-:Y:S05]  /*3270*/  @P3 BRA `(.L_x_25) ;  /* 0x000000a000003947 */ /* 0x000fea0003800000 */
[----:B------:R-:W-:-:S13]  /*3280*/  ISETP.GE.AND P3, PT, R218, c[0x0][0x220], PT ;  /* 0x00008800da007a0c */ /* 0x000fda0003f66270 */
[----:B------:R1:W-:Y:S04]  /*3290*/  @P3 STS [R166], RZ ;  /* 0x000000ffa6003388 */ /* 0x0003e80000000800 */
[----:B------:R1:W-:Y:S04]  /*32a0*/  @P3 STS [R166+0x4], RZ ;  /* 0x000004ffa6003388 */ /* 0x0003e80000000800 */
[----:B------:R1:W-:Y:S04]  /*32b0*/  @P3 STS [R166+0x8], RZ ;  /* 0x000008ffa6003388 */ /* 0x0003e80000000800 */
[----:B------:R1:W-:Y:S01]  /*32c0*/  @P3 STS [R166+0xc], RZ ;  /* 0x00000cffa6003388 */ /* 0x0003e20000000800 */
[----:B------:R-:W-:Y:S05]  /*32d0*/  @P3 BRA `(.L_x_25) ;  /* 0x0000004000003947 */ /* 0x000fea0003800000 */
[----:B------:R-:W-:Y:S01]  /*32e0*/  @!PT LDS RZ, [RZ] ;  /* 0x00000000fffff984 */ /* 0x000fe20000000800 */
[----:B------:R-:W-:Y:S01]  /*32f0*/  @!PT LDS RZ, [RZ] ;  /* 0x00000000fffff984 */ /* 0x000fe20000000800 */
[----:B------:R-:W-:Y:S01]  /*3300*/  @!PT LDS RZ, [RZ] ;  /* 0x00000000fffff984 */ /* 0x000fe20000000800 */
[----:B------:R1:W-:Y:S02]  /*3310*/  LDGSTS.E.BYPASS.LTC128B.128 [R166], [R186.64] ;  /* 0x00000000baa67fae */ /* 0x0003e4000b901d62 */
.L_x_25:
[----:B------:R-:W-:Y:S05]  /*3320*/  BSYNC B0 ;  /* 0x0000000000007941 */ /* 0x000fea0003800000 */
.L_x_24:
[----:B------:R1:W-:Y:S01]  /*3330*/  @P4 STS [R166+0x1000], RZ ;  /* 0x001000ffa6004388 */ /* 0x0003e20000000800 */
[----:B------:R-:W-:Y:S03]  /*3340*/  BSSY B0, `(.L_x_26) ;  /* 0x0000013000007945 */ /* 0x000fe60003800000 */
[----:B------:R1:W-:Y:S04]  /*3350*/  @P4 STS [R166+0x1004], RZ ;  /* 0x001004ffa6004388 */ /* 0x0003e80000000800 */
[----:B------:R1:W-:Y:S04]  /*3360*/  @P4 STS [R166+0x1008], RZ ;  /* 0x001008ffa6004388 */ /* 0x0003e80000000800 */
[----:B------:R1:W-:Y:S01]  /*3370*/  @P4 STS [R166+0x100c], RZ ;  /* 0x00100cffa6004388 */ /* 0x0003e20000000800 */
[----:B------:R-:W-:Y:S05]  /*3380*/  @P4 BRA `(.L_x_27) ;  /* 0x000000e000004947 */ /* 0x000fea0003800000 */
[----:B------:R-:W-:-:S13]  /*3390*/  ISETP.GE.AND P3, PT, R218, c[0x0][0x220], PT ;  /* 0x00008800da007a0c */ /* 0x000fda0003f66270 */
[----:B------:R1:W-:Y:S04]  /*33a0*/  @P3 STS [R166+0x1000], RZ ;  /* 0x001000ffa6003388 */ /* 0x0003e80000000800 */
[----:B------:R1:W-:Y:S04]  /*33b0*/  @P3 STS [R166+0x1004], RZ ;  /* 0x001004ffa6003388 */ /* 0x0003e80000000800 */
[----:B------:R1:W-:Y:S04]  /*33c0*/  @P3 STS [R166+0x1008], RZ ;  /* 0x001008ffa6003388 */ /* 0x0003e80000000800 */
[----:B------:R1:W-:Y:S01]  /*33d0*/  @P3 STS [R166+0x100c], RZ ;  /* 0x00100cffa6003388 */ /* 0x0003e20000000800 */
        /* <DEDUP_REMOVED lines=9> */
.L_x_27:
[----:B------:R-:W-:Y:S05]  /*3470*/  BSYNC B0 ;  /* 0x0000000000007941 */ /* 0x000fea0003800000 */
.L_x_26:
[----:B--2---:R-:W2:Y:S01]  /*3480*/  LDL R16, [R1+0x10] ;  /* 0x0000100001107983 */ /* 0x004ea20000100800 */
[----:B------:R-:W-:Y:S01]  /*3490*/  ULDC.64 UR38, c[0x0][0x198] ;  /* 0x0000660000267ab9 */ /* 0x000fe20000000a00 */
[----:B---3--:R-:W-:Y:S01]  /*34a0*/  IMAD.WIDE.U32 R6, R13, c[0x0][0x198], R218 ;  /* 0x000066000d067a25 */ /* 0x008fe200078e00da */
[----:B------:R-:W-:-:S03]  /*34b0*/  UIMAD UR37, UR37, UR38, URZ ;  /* 0x00000026252572a4 */ /* 0x000fc6000f8e023f */
[----:B------:R-:W-:Y:S01]  /*34c0*/  IMAD.MOV.U32 R236, RZ, RZ, 0x7f800000 ;  /* 0x7f800000ffec7424 */ /* 0x000fe200078e00ff */
[----:B------:R-:W-:Y:S01]  /*34d0*/  UIMAD UR37, UR8, UR39, UR37 ;  /* 0x00000027082572a4 */ /* 0x000fe2000f8e0225 */
[----:B------:R-:W-:Y:S01]  /*34e0*/  IADD3 R8, P3, R6, UR42, RZ ;  /* 0x0000002a06087c10 */ /* 0x000fe2000ff7e0ff */
[----:B------:R-:W-:Y:S02]  /*34f0*/  IMAD.MOV.U32 R237, RZ, RZ, 0x7f800000 ;  /* 0x7f800000ffed7424 */ /* 0x000fe400078e00ff */
[----:B------:R-:W-:Y:S02]  /*3500*/  IMAD.MOV.U32 R234, RZ, RZ, 0x7f800000 ;  /* 0x7f800000ffea7424 */ /* 0x000fe400078e00ff */
[----:B------:R-:W-:Y:S02]  /*3510*/  IMAD.U32 R5, RZ, RZ, UR37 ;  /* 0x00000025ff057e24 */ /* 0x000fe4000f8e00ff */
[----:B------:R-:W-:-:S03]  /*3520*/  IMAD.MOV.U32 R235, RZ, RZ, 0x7f800000 ;  /* 0x7f800000ffeb7424 */ /* 0x000fc600078e00ff */
[----:B------:R-:W-:Y:S02]  /*3530*/  IADD3.X R9, R7, UR43, R5, P3, !PT ;  /* 0x0000002b07097c10 */ /* 0x000fe40009ffe405 */
[C---:B--2---:R-:W-:Y:S02]  /*3540*/  IADD3 R5, R16.reuse, 0x48, RZ ;  /* 0x0000004810057810 */ /* 0x044fe40007ffe0ff */
[----:B------:R-:W-:Y:S02]  /*3550*/  IADD3 R6, R16, 0x8, RZ ;  /* 0x0000000810067810 */ /* 0x000fe40007ffe0ff */
[----:B------:R-:W-:Y:S02]  /*3560*/  ISETP.GE.AND P5, PT, R5, UR33, PT ;  /* 0x0000002105007c0c */ /* 0x000fe4000bfa6270 */
[----:B------:R-:W-:Y:S01]  /*3570*/  ISETP.GE.AND P6, PT, R6, UR33, PT ;  /* 0x0000002106007c0c */ /* 0x000fe2000bfc6270 */
[----:B------:R-:W-:Y:S01]  /*3580*/  IMAD.SHL.U32 R6, R16, 0x4, RZ ;  /* 0x0000000410067824 */ /* 0x000fe200078e00ff */
[----:B------:R-:W-:-:S02]  /*3590*/  SHF.R.S32.HI R13, RZ, 0x1f, R16 ;  /* 0x0000001fff0d7819 */ /* 0x000fc40000011410 */
[----:B------:R-:W-:Y:S02]  /*35a0*/  SHF.R.S32.HI R11, RZ, 0x1f, R5 ;  /* 0x0000001fff0b7819 */ /* 0x000fe40000011405 */
[----:B------:R-:W-:Y:S02]  /*35b0*/  IADD3 R6, P4, R6, UR10, RZ ;  /* 0x0000000a06067c10 */ /* 0x000fe4000ff9e0ff */
[C---:B------:R-:W-:Y:S02]  /*35c0*/  SHF.L.U64.HI R7, R16.reuse, 0x2, R13 ;  /* 0x0000000210077819 */ /* 0x040fe4000001020d */
[----:B------:R-:W-:Y:S02]  /*35d0*/  IADD3 R12, R16, 0x40, RZ ;  /* 0x00000040100c7810 */ /* 0x000fe40007ffe0ff */
[----:B------:R-:W-:Y:S02]  /*35e0*/  @!P5 LEA R10, P3, R5, UR10, 0x2 ;  /* 0x0000000a050adc11 */ /* 0x000fe4000f8610ff */
[----:B------:R-:W-:-:S02]  /*35f0*/  IADD3.X R7, R7, UR9, RZ, P4, !PT ;  /* 0x0000000907077c10 */ /* 0x000fc4000a7fe4ff */
[----:B------:R-:W-:Y:S02]  /*3600*/  @!P5 LEA.HI.X R11, R5, UR9, R11, 0x2, P3 ;  /* 0x00000009050bdc11 */ /* 0x000fe400098f140b */
[----:B------:R-:W-:Y:S01]  /*3610*/  ISETP.GE.AND P3, PT, R16, UR33, PT ;  /* 0x0000002110007c0c */ /* 0x000fe2000bf66270 */
[----:B------:R2:W5:Y:S01]  /*3620*/  @!P6 LDG.E R237, [R6.64+0x20] ;  /* 0x0000202206ede981 */ /* 0x000562000c1e1900 */
[----:B------:R-:W-:-:S03]  /*3630*/  ISETP.GE.AND P4, PT, R12, UR33, PT ;  /* 0x000000210c007c0c */ /* 0x000fc6000bf86270 */
[----:B------:R2:W-:Y:S04]  /*3640*/  @P2 STS [R0+0x6000], RZ ;  /* 0x006000ff00002388 */ /* 0x0005e80000000800 */
[----:B------:R2:W-:Y:S04]  /*3650*/  @P2 STS [R0+0x6004], RZ ;  /* 0x006004ff00002388 */ /* 0x0005e80000000800 */
[----:B------:R2:W5:Y:S04]  /*3660*/  @!P3 LDG.E R236, [R6.64] ;  /* 0x0000002206ecb981 */ /* 0x000568000c1e1900 */
[----:B------:R2:W5:Y:S04]  /*3670*/  @!P4 LDG.E R234, [R6.64+0x100] ;  /* 0x0001002206eac981 */ /* 0x000568000c1e1900 */
[----:B------:R2:W-:Y:S01]  /*3680*/  @P2 STS.64 [R0+0x6008], RZ ;  /* 0x006008ff00002388 */ /* 0x0005e20000000a00 */
[----:B------:R-:W-:-:S03]  /*3690*/  IMAD R5, R14, c[0x0][0x1b0], RZ ;  /* 0x00006c000e057a24 */ /* 0x000fc600078e02ff */
[----:B------:R3:W5:Y:S01]  /*36a0*/  @!P5 LDG.E R235, [R10.64] ;  /* 0x000000220aebd981 */ /* 0x000762000c1e1900 */
[----:B------:R-:W-:Y:S01]  /*36b0*/  BSSY B0, `(.L_x_28) ;  /* 0x0000016000007945 */ /* 0x000fe20003800000 */
[C---:B---3--:R-:W-:Y:S02]  /*36c0*/  IMAD R10, R4.reuse, c[0x0][0x1b4], R5 ;  /* 0x00006d00040a7a24 */ /* 0x048fe400078e0205 */
[----:B------:R-:W-:-:S04]  /*36d0*/  IMAD.WIDE.U32 R4, R4, c[0x0][0x1b0], R8 ;  /* 0x00006c0004047a25 */ /* 0x000fc800078e0008 */
[----:B------:R-:W-:Y:S01]  /*36e0*/  IMAD.IADD R10, R5, 0x1, R10 ;  /* 0x00000001050a7824 */ /* 0x000fe200078e020a */
[----:B------:R-:W-:Y:S05]  /*36f0*/  @P2 BRA `(.L_x_29) ;  /* 0x0000011000002947 */ /* 0x000fea0003800000 */
[----:B--2---:R-:W-:-:S13]  /*3700*/  ISETP.GE.AND P2, PT, R218, c[0x0][0x220], PT ;  /* 0x00008800da007a0c */ /* 0x004fda0003f46270 */
        /* <DEDUP_REMOVED lines=16> */
.L_x_29:
[----:B--2---:R-:W-:Y:S05]  /*3810*/  BSYNC B0 ;  /* 0x0000000000007941 */ /* 0x004fea0003800000 */
.L_x_28:
[----:B------:R2:W-:Y:S01]  /*3820*/  @P1 STS.128 [R0+0x7000], RZ ;  /* 0x007000ff00001388 */ /* 0x0005e20000000c00 */
[----:B------:R-:W-:Y:S01]  /*3830*/  BSSY B0, `(.L_x_30) ;  /* 0x0000012000007945 */ /* 0x000fe20003800000 */
        /* <DEDUP_REMOVED lines=17> */
.L_x_31:
[----:B------:R-:W-:Y:S05]  /*3950*/  BSYNC B0 ;  /* 0x0000000000007941 */ /* 0x000fea0003800000 */
.L_x_30:
[----:B------:R-:W0:Y:S01]  /*3960*/  LDGDEPBAR ;  /* 0x00000000000079af */ /* 0x000e220000000000 */
[----:B-1234-:R-:W-:Y:S01]  /*3970*/  IMAD.U32 R0, RZ, RZ, UR14 ;  /* 0x0000000eff007e24 */ /* 0x01efe2000f8e00ff */
[----:B------:R-:W-:Y:S01]  /*3980*/  IADD3 R3, R16, 0x1, RZ ;  /* 0x0000000110037810 */ /* 0x000fe20007ffe0ff */
[C---:B------:R-:W-:Y:S01]  /*3990*/  IMAD.SHL.U32 R150, R158.reuse, 0x2, RZ ;  /* 0x000000029e967824 */ /* 0x040fe200078e00ff */
[----:B------:R-:W-:Y:S01]  /*39a0*/  UIADD3 UR33, UR14, 0x80, UR8 ;  /* 0x000000800e217890 */ /* 0x000fe2000fffe008 */
[----:B------:R-:W-:Y:S01]  /*39b0*/  IMAD.MOV.U32 R207, RZ, RZ, R166 ;  /* 0x000000ffffcf7224 */ /* 0x000fe200078e00a6 */
[----:B------:R-:W-:Y:S01]  /*39c0*/  IADD3 R4, R3, UR5, -R0 ;  /* 0x0000000503047c10 */ /* 0x000fe2000fffe800 */
[----:B------:R-:W-:Y:S01]  /*39d0*/  CS2R R94, SRZ ;  /* 0x00000000005e7805 */ /* 0x000fe2000001ff00 */
[----:B------:R-:W-:Y:S01]  /*39e0*/  IADD3 R3, R158, 0x1000, RZ ;  /* 0x000010009e037810 */ /* 0x000fe20007ffe0ff */
[----:B------:R-:W-:Y:S01]  /*39f0*/  CS2R R92, SRZ ;  /* 0x00000000005c7805 */ /* 0x000fe2000001ff00 */
[----:B------:R-:W-:Y:S01]  /*3a00*/  IADD3 R0, R152, 0x1000, RZ ;  /* 0x0000100098007810 */ /* 0x000fe20007ffe0ff */
[----:B------:R1:W-:Y:S01]  /*3a10*/  STL [R1], R4 ;  /* 0x0000000401007387 */ /* 0x0003e20000100800 */
[----:B------:R-:W-:Y:S01]  /*3a20*/  SEL R3, R3, R158, !P0 ;  /* 0x0000009e03037207 */ /* 0x000fe20004000000 */
[----:B------:R-:W-:Y:S01]  /*3a30*/  CS2R R98, SRZ ;  /* 0x0000000000627805 */ /* 0x000fe2000001ff00 */
[----:B------:R-:W-:Y:S01]  /*3a40*/  SEL R0, R0, R152, !P0 ;  /* 0x0000009800007207 */ /* 0x000fe20004000000 */
[----:B------:R-:W-:Y:S01]  /*3a50*/  CS2R R96, SRZ ;  /* 0x0000000000607805 */ /* 0x000fe2000001ff00 */
[----:B------:R-:W-:Y:S01]  /*3a60*/  CS2R R90, SRZ ;  /* 0x00000000005a7805 */ /* 0x000fe2000001ff00 */
[----:B------:R-:W-:Y:S01]  /*3a70*/  IMAD.SHL.U32 R144, R3, 0x2, RZ ;  /* 0x0000000203907824 */ /* 0x000fe200078e00ff */
[----:B------:R-:W-:Y:S01]  /*3a80*/  CS2R R88, SRZ ;  /* 0x0000000000587805 */ /* 0x000fe2000001ff00 */
[----:B------:R-:W-:Y:S01]  /*3a90*/  IMAD.SHL.U32 R3, R0, 0x2, RZ ;  /* 0x0000000200037824 */ /* 0x000fe200078e00ff */
[----:B------:R-:W-:Y:S01]  /*3aa0*/  IADD3 R0, R16, -0x80, RZ ;  /* 0xffffff8010007810 */ /* 0x000fe20007ffe0ff */
[----:B------:R-:W-:Y:S01]  /*3ab0*/  CS2R R86, SRZ ;  /* 0x0000000000567805 */ /* 0x000fe2000001ff00 */
[----:B------:R-:W-:Y:S01]  /*3ac0*/  CS2R R84, SRZ ;  /* 0x0000000000547805 */ /* 0x000fe2000001ff00 */
[----:B------:R-:W-:Y:S01]  /*3ad0*/  CS2R R78, SRZ ;  /* 0x00000000004e7805 */ /* 0x000fe2000001ff00 */
[----:B------:R-:W-:-:S04]  /*3ae0*/  DEPBAR.LE SB0, 0x1 ;  /* 0x000080400000791a */ /* 0x000fc80000000000 */
[----:B------:R-:W-:Y:S01]  /*3af0*/  BAR.SYNC.DEFER_BLOCKING 0x0 ;  /* 0x0000000000007b1d */ /* 0x000fe20000010000 */
[----:B------:R-:W-:Y:S01]  /*3b00*/  CS2R R76, SRZ ;  /* 0x00000000004c7805 */ /* 0x000fe2000001ff00 */
[----:B------:R-:W-:Y:S01]  /*3b10*/  CS2R R82, SRZ ;  /* 0x0000000000527805 */ /* 0x000fe2000001ff00 */
[----:B------:R-:W-:Y:S01]  /*3b20*/  CS2R R80, SRZ ;  /* 0x0000000000507805 */ /* 0x000fe2000001ff00 */
[----:B------:R-:W-:Y:S01]  /*3b30*/  CS2R R74, SRZ ;  /* 0x00000000004a7805 */ /* 0x000fe2000001ff00 */
[----:B------:R-:W-:Y:S01]  /*3b40*/  CS2R R72, SRZ ;  /* 0x0000000000487805 */ /* 0x000fe2000001ff00 */
[----:B------:R-:W-:Y:S01]  /*3b50*/  CS2R R70, SRZ ;  /* 0x0000000000467805 */ /* 0x000fe2000001ff00 */
[----:B------:R-:W-:Y:S01]  /*3b60*/  CS2R R68, SRZ ;  /* 0x0000000000447805 */ /* 0x000fe2000001ff00 */
[C---:B------:R-:W-:Y:S01]  /*3b70*/  SHF.L.U64.HI R251, R16.reuse, 0x2, R13 ;  /* 0x0000000210fb7819 */ /* 0x040fe2000001020d */
[----:B------:R-:W-:Y:S01]  /*3b80*/  IMAD.SHL.U32 R252, R16, 0x4, RZ ;  /* 0x0000000410fc7824 */ /* 0x000fe200078e00ff */
[----:B------:R-:W-:Y:S01]  /*3b90*/  UIADD3 UR33, UR33, -UR5, URZ ;  /* 0x8000000521217290 */ /* 0x000fe2000fffe03f */
[----:B------:R-:W-:-:S02]  /*3ba0*/  IMAD.SHL.U32 R250, R0, 0x4, RZ ;  /* 0x0000000400fa7824 */ /* 0x000fc400078e00ff */
[----:B------:R-:W-:Y:S01]  /*3bb0*/  IMAD.IADD R151, R150, 0x1, R153 ;  /* 0x0000000196977824 */ /* 0x000fe200078e0299 */
[----:B------:R1:W2:Y:S04]  /*3bc0*/  LDSM.16.M88.4 R112, [R146+0x8000] ;  /* 0x008000009270783b */ /* 0x0002a80000000200 */
[----:B------:R1:W3:Y:S04]  /*3bd0*/  LDSM.16.M88.4 R116, [R146+0x8400] ;  /* 0x008400009274783b */ /* 0x0002e80000000200 */
[----:B------:R1:W4:Y:S04]  /*3be0*/  LDSM.16.M88.4 R120, [R146+0x8800] ;  /* 0x008800009278783b */ /* 0x0003280000000200 */
[----:B------:R1:W1:Y:S04]  /*3bf0*/  LDSM.16.M88.4 R124, [R146+0x8c00] ;  /* 0x008c0000927c783b */ /* 0x0002680000000200 */
[----:B------:R1:W1:Y:S04]  /*3c00*/  LDSM.16.M88.4 R128, [R145+0x8000] ;  /* 0x008000009180783b */ /* 0x0002680000000200 */
[----:B------:R1:W1:Y:S04]  /*3c10*/  LDSM.16.M88.4 R132, [R145+0x8400] ;  /* 0x008400009184783b */ /* 0x0002680000000200 */
[----:B------:R1:W1:Y:S04]  /*3c20*/  LDSM.16.M88.4 R136, [R145+0x8800] ;  /* 0x008800009188783b */ /* 0x0002680000000200 */
[----:B------:R1:W1:Y:S02]  /*3c30*/  LDSM.16.M88.4 R140, [R145+0x8c00] ;  /* 0x008c0000918c783b */ /* 0x0002640000000200 */
.L_x_34:
[----:B----4-:R-:W4:Y:S01]  /*3c40*/  LDL R0, [R1] ;  /* 0x0000000001007983 */ /* 0x010f220000100800 */
[----:B------:R-:W-:Y:S01]  /*3c50*/  USHF.L.U32 UR8, UR11, 0x7, URZ ;  /* 0x000000070b087899 */ /* 0x000fe2000800063f */
[C---:B-----5:R-:W-:Y:S01]  /*3c60*/  FMUL.FTZ R162, R236.reuse, 1.4426950216293334961 ;  /* 0x3fb8aa3beca27820 */ /* 0x060fe20000410000 */
[----:B------:R-:W-:Y:S01]  /*3c70*/  FSETP.NEU.FTZ.AND P1, PT, R236, -INF , PT ;  /* 0xff800000ec00780b */ /* 0x000fe20003f3d000 */
[----:B---3--:R-:W3:Y:S01]  /*3c80*/  LDL R159, [R1+0x8] ;  /* 0x00000800019f7983 */ /* 0x008ee20000100800 */
[----:B------:R-:W-:Y:S01]  /*3c90*/  UIADD3 UR14, UR8, 0x80, URZ ;  /* 0x00000080080e7890 */ /* 0x000fe2000fffe03f */
[----:B------:R-:W-:Y:S01]  /*3ca0*/  FMUL.FTZ R160, R237, 1.4426950216293334961 ;  /* 0x3fb8aa3beda07820 */ /* 0x000fe20000410000 */
[----:B------:R-:W-:Y:S01]  /*3cb0*/  USHF.L.U32 UR8, UR4, 0x7, URZ ;  /* 0x0000000704087899 */ /* 0x000fe2000800063f */
[----:B------:R-:W0:Y:S01]  /*3cc0*/  LDGDEPBAR ;  /* 0x00000000000079af */ /* 0x000e220000000000 */
[----:B------:R-:W-:Y:S01]  /*3cd0*/  FSEL R162, R162, RZ, P1 ;  /* 0x000000ffa2a27208 */ /* 0x000fe20000800000 */
[----:B------:R-:W-:Y:S02]  /*3ce0*/  UISETP.GT.AND UP3, UPT, UR4, UR15, UPT ;  /* 0x0000000f0400728c */ /* 0x000fe4000bf64270 */
[----:B------:R-:W-:Y:S04]  /*3cf0*/  UISETP.GE.AND UP0, UPT, UR8, UR33, UPT ;  /* 0x000000210800728c */ /* 0x000fe8000bf06270 */
[----:B------:R-:W-:Y:S06]  /*3d00*/  UISETP.LT.AND UP0, UPT, UR14, UR5, UP0 ;  /* 0x000000050e00728c */ /* 0x000fec0008701270 */
[----:B------:R-:W-:Y:S01]  /*3d10*/  PLOP3.LUT P0, PT, PT, PT, UP0, 0x80, 0x0 ;  /* 0x000000000000781c */ /* 0x000fe20003f0f008 */
[----:B------:R-:W-:Y:S04]  /*3d20*/  DEPBAR.LE SB0, 0x0 ;  /* 0x000080000000791a */ /* 0x000fe80000000000 */
[----:B------:R-:W-:Y:S08]  /*3d30*/  BAR.SYNC.DEFER_BLOCKING 0x0 ;  /* 0x0000000000007b1d */ /* 0x000ff00000010000 */
[----:B------:R-:W-:Y:S08]  /*3d40*/  LDSM.16.M88.4 R64, [R144] ;  /* 0x000000009040783b */ /* 0x000ff00000000200 */
[----:B------:R-:W2:Y:S08]  /*3d50*/  LDSM.16.M88.4 R16, [R146+0x6000] ;  /* 0x006000009210783b */ /* 0x000eb00000000200 */
[----:B------:R-:W1:Y:S08]  /*3d60*/  LDSM.16.M88.4 R60, [R144+0x1000] ;  /* 0x00100000903c783b */ /* 0x000e700000000200 */
[----:B------:R-:W1:Y:S08]  /*3d70*/  LDSM.16.M88.4 R32, [R146+0x6400] ;  /* 0x006400009220783b */ /* 0x000e700000000200 */
[----:B------:R-:W1:Y:S08]  /*3d80*/  LDSM.16.M88.4 R48, [R146+0x6800] ;  /* 0x006800009230783b */ /* 0x000e700000000200 */
[----:B------:R-:W1:Y:S02]  /*3d90*/  LDSM.16.M88.4 R100, [R146+0x6c00] ;  /* 0x006c00009264783b */ /* 0x000e640000000200 */
[-C--:B-12---:R-:W-:Y:S06]  /*3da0*/  HMMA.16816.F32 R4, R64, R16.reuse, RZ ;  /* 0x000000104004723c */ /* 0x086fec00000018ff */
[----:B------:R-:W-:Y:S02]  /*3db0*/  LDSM.16.M88.4 R108, [R145+0x6000] ;  /* 0x00600000916c783b */ /* 0x000fe40000000200 */
[C---:B------:R-:W-:Y:S08]  /*3dc0*/  HMMA.16816.F32 R8, R60.reuse, R16, RZ ;  /* 0x000000103c08723c */ /* 0x040ff000000018ff */
[-C--:B------:R-:W-:Y:S08]  /*3dd0*/  HMMA.16816.F32 R12, R60, R18.reuse, RZ ;  /* 0x000000123c0c723c */ /* 0x080ff000000018ff */
        /* <DEDUP_REMOVED lines=12> */
[----:B------:R-:W-:Y:S01]  /*3ea0*/  HMMA.16816.F32 R64, R64, R102, RZ ;  /* 0x000000664040723c */ /* 0x000fe200000018ff */
[----:B----4-:R-:W-:Y:S03]  /*3eb0*/  @!P0 IADD3 R165, R0, UR8, RZ ;  /* 0x0000000800a58c10 */ /* 0x010fe6000fffe0ff */
[----:B------:R-:W-:Y:S02]  /*3ec0*/  IADD3 R0, R153, R144, RZ ;  /* 0x0000009099007210 */ /* 0x000fe40007ffe0ff */
[C---:B------:R-:W-:Y:S02]  /*3ed0*/  @!P0 IMNMX R163, R165.reuse, UR5, PT ;  /* 0x00000005a5a38c17 */ /* 0x040fe4000b800200 */
[----:B------:R-:W-:Y:S01]  /*3ee0*/  @!P0 IADD3 R161, R165, 0x8, RZ ;  /* 0x00000008a5a18810 */ /* 0x000fe20007ffe0ff */
[----:B------:R-:W1:Y:S03]  /*3ef0*/  LDSM.16.M88.4 R104, [R0] ;  /* 0x000000000068783b */ /* 0x000e660000000200 */
[----:B------:R-:W-:Y:S05]  /*3f00*/  @!P0 IMNMX R161, R161, UR5, PT ;  /* 0x00000005a1a18c17 */ /* 0x000fea000b800200 */
[----:B------:R2:W4:Y:S02]  /*3f10*/  LDSM.16.M88.4 R100, [R0+0x1000] ;  /* 0x001000000064783b */ /* 0x0005240000000200 */
[----:B--2---:R-:W-:Y:S05]  /*3f20*/  MOV R0, UR11 ;  /* 0x0000000b00007c02 */ /* 0x004fea0008000f00 */
[----:B---3--:R-:W-:Y:S02]  /*3f30*/  @!P0 IMAD R0, R0, 0x80, R159 ;  /* 0x0000008000008824 */ /* 0x008fe400078e029f */
[----:B------:R-:W-:Y:S01]  /*3f40*/  FMUL.FTZ R159, R234, 1.4426950216293334961 ;  /* 0x3fb8aa3bea9f7820 */ /* 0x000fe20000410000 */
[-C--:B-1----:R-:W-:Y:S02]  /*3f50*/  HMMA.16816.F32 R4, R104, R108.reuse, R4 ;  /* 0x0000006c6804723c */ /* 0x082fe40000001804 */
[C---:B------:R-:W-:Y:S02]  /*3f60*/  @!P0 IADD3 R164, R0.reuse, 0x1, RZ ;  /* 0x0000000100a48810 */ /* 0x040fe40007ffe0ff */
[-C--:B------:R-:W-:Y:S02]  /*3f70*/  @!P0 ISETP.GE.AND P2, PT, R0, R163.reuse, PT ;  /* 0x000000a30000820c */ /* 0x080fe40003f46270 */
[----:B------:R-:W-:Y:S02]  /*3f80*/  @!P0 ISETP.GE.AND P1, PT, R164, R163, PT ;  /* 0x000000a3a400820c */ /* 0x000fe40003f26270 */
[C---:B----4-:R-:W-:Y:S07]  /*3f90*/  HMMA.16816.F32 R8, R100.reuse, R108, R8 ;  /* 0x0000006c6408723c */ /* 0x050fee0000001808 */
[C---:B------:R-:W-:Y:S01]  /*3fa0*/  @!P0 IADD3 R108, R165.reuse, 0x40, RZ ;  /* 0x00000040a56c8810 */ /* 0x040fe20007ffe0ff */
[-C--:B------:R-:W-:Y:S01]  /*3fb0*/  HMMA.16816.F32 R12, R100, R110.reuse, R12 ;  /* 0x0000006e640c723c */ /* 0x080fe2000000180c */
[----:B------:R-:W-:Y:S03]  /*3fc0*/  @!P0 IADD3 R109, R165, 0x48, RZ ;  /* 0x00000048a56d8810 */ /* 0x000fe60007ffe0ff */
[----:B------:R-:W-:Y:S02]  /*3fd0*/  @!P0 IMNMX R108, R108, UR5, PT ;  /* 0x000000056c6c8c17 */ /* 0x000fe4000b800200 */
[----:B------:R-:W-:Y:S02]  /*3fe0*/  @!P0 IMNMX R109, R109, UR5, PT ;  /* 0x000000056d6d8c17 */ /* 0x000fe4000b800200 */
[----:B------:R-:W-:Y:S01]  /*3ff0*/  @!P0 FSEL R5, R5, -INF , !P1 ;  /* 0xff80000005058808 */ /* 0x000fe20004800000 */
[C---:B------:R-:W-:Y:S01]  /*4000*/  HMMA.16816.F32 R16, R104.reuse, R110, R16 ;  /* 0x0000006e6810723c */ /* 0x040fe20000001810 */
[----:B------:R-:W-:Y:S02]  /*4010*/  FSETP.NEU.FTZ.AND P1, PT, R237, -INF , PT ;  /* 0xff800000ed00780b */ /* 0x000fe40003f3d000 */
[----:B------:R-:W-:Y:S01]  /*4020*/  @!P0 FSEL R4, R4, -INF , !P2 ;  /* 0xff80000004048808 */ /* 0x000fe20005000000 */
[--C-:B------:R-:W-:Y:S01]  /*4030*/  FFMA.FTZ R5, R5, c[0x0][0x23c], -R162.reuse ;  /* 0x00008f0005057a23 */ /* 0x100fe200000108a2 */
[----:B------:R-:W-:Y:S02]  /*4040*/  FSEL R160, R160, RZ, P1 ;  /* 0x000000ffa0a07208 */ /* 0x000fe40000800000 */
[-C--:B------:R-:W-:Y:S01]  /*4050*/  @!P0 ISETP.GE.AND P1, PT, R164, R161.reuse, PT ;  /* 0x000000a1a400820c */ /* 0x080fe20003f26270 */
[----:B------:R-:W-:Y:S01]  /*4060*/  MUFU.EX2 R169, R5 ;  /* 0x0000000500a97308 */ /* 0x000fe20000000800 */
[----:B------:R-:W-:Y:S03]  /*4070*/  @!P0 ISETP.GE.AND P2, PT, R0, R161, PT ;  /* 0x000000a10000820c */ /* 0x000fe60003f46270 */
[----:B------:R-:W-:Y:S01]  /*4080*/  @!P0 FSEL R7, R7, -INF , !P1 ;  /* 0xff80000007078808 */ /* 0x000fe20004800000 */
[----:B------:R-:W-:Y:S01]  /*4090*/  FFMA.FTZ R4, R4, c[0x0][0x23c], -R162 ;  /* 0x00008f0004047a23 */ /* 0x000fe200000108a2 */
[----:B------:R-:W-:Y:S02]  /*40a0*/  FSETP.NEU.FTZ.AND P1, PT, R234, -INF , PT ;  /* 0xff800000ea00780b */ /* 0x000fe40003f3d000 */
[----:B------:R-:W-:Y:S01]  /*40b0*/  @!P0 FSEL R6, R6, -INF , !P2 ;  /* 0xff80000006068808 */ /* 0x000fe20005000000 */
[--C-:B------:R-:W-:Y:S01]  /*40c0*/  FFMA.FTZ R7, R7, c[0x0][0x23c], -R160.reuse ;  /* 0x00008f0007077a23 */ /* 0x100fe200000108a0 */
[----:B------:R-:W-:Y:S01]  /*40d0*/  MUFU.EX2 R175, R4 ;  /* 0x0000000400af7308 */ /* 0x000fe20000000800 */
[-C--:B------:R-:W-:Y:S02]  /*40e0*/  @!P0 ISETP.GE.AND P2, PT, R0, R108.reuse, PT ;  /* 0x0000006c0000820c */ /* 0x080fe40003f46270 */
[----:B------:R-:W-:Y:S01]  /*40f0*/  FSEL R159, R159, RZ, P1 ;  /* 0x000000ff9f9f7208 */ /* 0x000fe20000800000 */
[----:B------:R-:W-:Y:S01]  /*4100*/  FFMA.FTZ R6, R6, c[0x0][0x23c], -R160 ;  /* 0x00008f0006067a23 */ /* 0x000fe200000108a0 */
[----:B------:R-:W-:Y:S02]  /*4110*/  @!P0 FSEL R8, R8, -INF , !P2 ;  /* 0xff80000008088808 */ /* 0x000fe40005000000 */
[-C--:B------:R-:W-:Y:S02]  /*4120*/  @!P0 ISETP.GE.AND P1, PT, R164, R108.reuse, PT ;  /* 0x0000006ca400820c */ /* 0x080fe40003f26270 */
[-C--:B------:R-:W-:Y:S01]  /*4130*/  @!P0 ISETP.GE.AND P2, PT, R0, R109.reuse, PT ;  /* 0x0000006d0000820c */ /* 0x080fe20003f46270 */
[----:B------:R-:W-:Y:S01]  /*4140*/  MUFU.EX2 R241, R6 ;  /* 0x0000000600f17308 */ /* 0x000fe20000000800 */
[--C-:B------:R-:W-:Y:S01]  /*4150*/  FFMA.FTZ R8, R8, c[0x0][0x23c], -R159.reuse ;  /* 0x00008f0008087a23 */ /* 0x100fe2000001089f */
[----:B------:R-:W-:Y:S02]  /*4160*/  @!P0 FSEL R9, R9, -INF , !P1 ;  /* 0xff80000009098808 */ /* 0x000fe40004800000 */
[----:B------:R-:W-:Y:S02]  /*4170*/  FSETP.NEU.FTZ.AND P1, PT, R235, -INF , PT ;  /* 0xff800000eb00780b */ /* 0x000fe40003f3d000 */
[----:B------:R-:W-:Y:S01]  /*4180*/  @!P0 FSEL R10, R10, -INF , !P2 ;  /* 0xff8000000a0a8808 */ /* 0x000fe20005000000 */
[--C-:B------:R-:W-:Y:S03]  /*4190*/  FFMA.FTZ R9, R9, c[0x0][0x23c], -R159.reuse ;  /* 0x00008f0009097a23 */ /* 0x100fe6000001089f */
[----:B------:R1:W-:Y:S10]  /*41a0*/  MUFU.EX2 R245, R8 ;  /* 0x0000000800f57308 */ /* 0x0003f40000000800 */
[----:B------:R2:W-:Y:S10]  /*41b0*/  MUFU.EX2 R240, R7 ;  /* 0x0000000700f07308 */ /* 0x0005f40000000800 */
[----:B------:R3:W4:Y:S01]  /*41c0*/  MUFU.EX2 R244, R9 ;  /* 0x0000000900f47308 */ /* 0x0007220000000800 */
[----:B-1----:R-:W-:Y:S05]  /*41d0*/  FMUL.FTZ R8, R235, 1.4426950216293334961 ;  /* 0x3fb8aa3beb087820 */ /* 0x002fea0000410000 */
[----:B------:R-:W-:Y:S02]  /*41e0*/  FSEL R8, R8, RZ, P1 ;  /* 0x000000ff08087208 */ /* 0x000fe40000800000 */
[-C--:B------:R-:W-:Y:S01]  /*41f0*/  @!P0 ISETP.GE.AND P1, PT, R164, R109.reuse, PT ;  /* 0x0000006da400820c */ /* 0x080fe20003f26270 */
[----:B--2---:R-:W1:Y:S02]  /*4200*/  LDSM.16.M88.4 R4, [R145+0x6400] ;  /* 0x006400009104783b */ /* 0x004e640000000200 */
[--C-:B------:R-:W-:Y:S01]  /*4210*/  FFMA.FTZ R10, R10, c[0x0][0x23c], -R8.reuse ;  /* 0x00008f000a0a7a23 */ /* 0x100fe20000010808 */
[----:B------:R-:W-:Y:S03]  /*4220*/  @!P0 FSEL R11, R11, -INF , !P1 ;  /* 0xff8000000b0b8808 */ /* 0x000fe60004800000 */
[----:B------:R2:W-:Y:S02]  /*4230*/  MUFU.EX2 R248, R10 ;  /* 0x0000000a00f87308 */ /* 0x0005e40000000800 */
[--C-:B------:R-:W-:Y:S01]  /*4240*/  FFMA.FTZ R11, R11, c[0x0][0x23c], -R8.reuse ;  /* 0x00008f000b0b7a23 */ /* 0x100fe20000010808 */
[----:B---3--:R-:W-:Y:S04]  /*4250*/  @!P0 IADD3 R9, R0, 0x8, RZ ;  /* 0x0000000800098810 */ /* 0x008fe80007ffe0ff */
[-C--:B------:R-:W-:Y:S03]  /*4260*/  @!P0 ISETP.GE.AND P1, PT, R9, R108.reuse, PT ;  /* 0x0000006c0900820c */ /* 0x080fe60003f26270 */
[----:B------:R-:W3:Y:S01]  /*4270*/  MUFU.EX2 R249, R11 ;  /* 0x0000000b00f97308 */ /* 0x000ee20000000800 */
[----:B------:R-:W-:Y:S05]  /*4280*/  @!P0 FSEL R12, R12, -INF , !P1 ;  /* 0xff8000000c0c8808 */ /* 0x000fea0004800000 */
[--C-:B------:R-:W-:Y:S04]  /*4290*/  FFMA.FTZ R12, R12, c[0x0][0x23c], -R159.reuse ;  /* 0x00008f000c0c7a23 */ /* 0x100fe8000001089f */
[----:B------:R3:W-:Y:S01]  /*42a0*/  MUFU.EX2 R243, R12 ;  /* 0x0000000c00f37308 */ /* 0x0007e20000000800 */
[----:B--2---:R-:W-:Y:S04]  /*42b0*/  @!P0 IADD3 R10, R0, 0x9, RZ ;  /* 0x00000009000a8810 */ /* 0x004fe80007ffe0ff */
[-C--:B------:R-:W-:Y:S04]  /*42c0*/  @!P0 ISETP.GE.AND P1, PT, R10, R108.reuse, PT ;  /* 0x0000006c0a00820c */ /* 0x080fe80003f26270 */
[----:B------:R-:W-:Y:S02]  /*42d0*/  @!P0 FSEL R13, R13, -INF , !P1 ;  /* 0xff8000000d0d8808 */ /* 0x000fe40004800000 */
[-C--:B------:R-:W-:Y:S01]  /*42e0*/  @!P0 ISETP.GE.AND P1, PT, R9, R109.reuse, PT ;  /* 0x0000006d0900820c */ /* 0x080fe20003f26270 */
[-C--:B-1----:R-:W-:Y:S02]  /*42f0*/  HMMA.16816.F32 R20, R104, R4.reuse, R20 ;  /* 0x000000046814723c */ /* 0x082fe40000001814 */
[--C-:B------:R-:W-:Y:S01]  /*4300*/  FFMA.FTZ R13, R13, c[0x0][0x23c], -R159.reuse ;  /* 0x00008f000d0d7a23 */ /* 0x100fe2000001089f */
[----:B------:R-:W-:Y:S02]  /*4310*/  @!P0 FSEL R14, R14, -INF , !P1 ;  /* 0xff8000000e0e8808 */ /* 0x000fe40004800000 */
[----:B------:R-:W-:Y:S01]  /*4320*/  @!P0 ISETP.GE.AND P1, PT, R10, R109, PT ;  /* 0x0000006d0a00820c */ /* 0x000fe20003f26270 */
[----:B------:R-:W-:Y:S02]  /*4330*/  MUFU.EX2 R242, R13 ;  /* 0x0000000d00f27308 */ /* 0x000fe40000000800 */
[C---:B------:R-:W-:Y:S01]  /*4340*/  HMMA.16816.F32 R24, R100.reuse, R4, R24 ;  /* 0x000000046418723c */ /* 0x040fe20000001818 */
[----:B------:R-:W-:Y:S02]  /*4350*/  @!P0 FSEL R15, R15, -INF , !P1 ;  /* 0xff8000000f0f8808 */ /* 0x000fe40004800000 */
[-C--:B------:R-:W-:Y:S01]  /*4360*/  @!P0 ISETP.GE.AND P1, PT, R9, R163.reuse, PT ;  /* 0x000000a30900820c */ /* 0x080fe20003f26270 */
[--C-:B------:R-:W-:Y:S01]  /*4370*/  FFMA.FTZ R14, R14, c[0x0][0x23c], -R8.reuse ;  /* 0x00008f000e0e7a23 */ /* 0x100fe20000010808 */
[----:B---3--:R-:W-:Y:S01]  /*4380*/  @!P0 IADD3 R12, R0, 0x29, RZ ;  /* 0x00000029000c8810 */ /* 0x008fe20007ffe0ff */
[----:B------:R-:W-:Y:S01]  /*4390*/  FFMA.FTZ R15, R15, c[0x0][0x23c], -R8 ;  /* 0x00008f000f0f7a23 */ /* 0x000fe20000010808 */
[----:B------:R-:W-:Y:S01]  /*43a0*/  @!P0 FSEL R16, R16, -INF , !P1 ;  /* 0xff80000010108808 */ /* 0x000fe20004800000 */
[----:B------:R-:W-:Y:S01]  /*43b0*/  MUFU.EX2 R247, R14 ;  /* 0x0000000e00f77308 */ /* 0x000fe20000000800 */
[-C--:B------:R-:W-:Y:S01]  /*43c0*/  @!P0 ISETP.GE.AND P1, PT, R10, R163.reuse, PT ;  /* 0x000000a30a00820c */ /* 0x080fe20003f26270 */
[-C--:B------:R-:W-:Y:S01]  /*43d0*/  HMMA.16816.F32 R28, R100, R6.reuse, R28 ;  /* 0x00000006641c723c */ /* 0x080fe2000000181c */
[----:B------:R-:W-:Y:S01]  /*43e0*/  @!P0 ISETP.GE.AND P2, PT, R12, R163, PT ;  /* 0x000000a30c00820c */ /* 0x000fe20003f46270 */
[--C-:B------:R-:W-:Y:S01]  /*43f0*/  FFMA.FTZ R16, R16, c[0x0][0x23c], -R162.reuse ;  /* 0x00008f0010107a23 */ /* 0x100fe200000108a2 */
[----:B------:R-:W-:Y:S02]  /*4400*/  @!P0 FSEL R17, R17, -INF , !P1 ;  /* 0xff80000011118808 */ /* 0x000fe40004800000 */
[-C--:B------:R-:W-:Y:S02]  /*4410*/  @!P0 ISETP.GE.AND P1, PT, R9, R161.reuse, PT ;  /* 0x000000a10900820c */ /* 0x080fe40003f26270 */
[----:B------:R-:W-:Y:S01]  /*4420*/  @!P0 IADD3 R9, R0, 0x10, RZ ;  /* 0x0000001000098810 */ /* 0x000fe20007ffe0ff */
[----:B------:R-:W-:Y:S01]  /*4430*/  MUFU.EX2 R174, R16 ;  /* 0x0000001000ae7308 */ /* 0x000fe20000000800 */
[----:B------:R-:W-:Y:S01]  /*4440*/  @!P0 FSEL R18, R18, -INF , !P1 ;  /* 0xff80000012128808 */ /* 0x000fe20004800000 */
[C---:B------:R-:W-:Y:S01]  /*4450*/  HMMA.16816.F32 R32, R104.reuse, R6, R32 ;  /* 0x000000066820723c */ /* 0x040fe20000001820 */
[----:B------:R-:W-:Y:S01]  /*4460*/  @!P0 ISETP.GE.AND P1, PT, R10, R161, PT ;  /* 0x000000a10a00820c */ /* 0x000fe20003f26270 */
[----:B------:R-:W1:Y:S01]  /*4470*/  LDSM.16.M88.4 R4, [R145+0x6800] ;  /* 0x006800009104783b */ /* 0x000e620000000200 */
[----:B------:R-:W-:Y:S01]  /*4480*/  @!P0 IADD3 R10, R0, 0x11, RZ ;  /* 0x00000011000a8810 */ /* 0x000fe20007ffe0ff */
[----:B------:R-:W-:Y:S01]  /*4490*/  FFMA.FTZ R17, R17, c[0x0][0x23c], -R162 ;  /* 0x00008f0011117a23 */ /* 0x000fe200000108a2 */
[----:B------:R-:W-:Y:S01]  /*44a0*/  @!P0 FSEL R19, R19, -INF , !P1 ;  /* 0xff80000013138808 */ /* 0x000fe20004800000 */
[--C-:B------:R-:W-:Y:S01]  /*44b0*/  FFMA.FTZ R18, R18, c[0x0][0x23c], -R160.reuse ;  /* 0x00008f0012127a23 */ /* 0x100fe200000108a0 */
[-C--:B------:R-:W-:Y:S01]  /*44c0*/  @!P0 ISETP.GE.AND P1, PT, R9, R163.reuse, PT ;  /* 0x000000a30900820c */ /* 0x080fe20003f26270 */
[----:B------:R-:W-:Y:S04]  /*44d0*/  MUFU.EX2 R168, R17 ;  /* 0x0000001100a87308 */ /* 0x000fe80000000800 */
[----:B------:R-:W-:Y:S01]  /*44e0*/  @!P0 FSEL R20, R20, -INF , !P1 ;  /* 0xff80000014148808 */ /* 0x000fe20004800000 */
[----:B------:R-:W-:Y:S01]  /*44f0*/  FFMA.FTZ R19, R19, c[0x0][0x23c], -R160 ;  /* 0x00008f0013137a23 */ /* 0x000fe200000108a0 */
[----:B------:R-:W-:Y:S03]  /*4500*/  @!P0 ISETP.GE.AND P1, PT, R10, R163, PT ;  /* 0x000000a30a00820c */ /* 0x000fe60003f26270 */
[--C-:B------:R-:W-:Y:S01]  /*4510*/  FFMA.FTZ R20, R20, c[0x0][0x23c], -R162.reuse ;  /* 0x00008f0014147a23 */ /* 0x100fe200000108a2 */
[----:B------:R-:W-:Y:S01]  /*4520*/  MUFU.EX2 R227, R18 ;  /* 0x0000001200e37308 */ /* 0x000fe20000000800 */
[----:B------:R-:W-:Y:S02]  /*4530*/  @!P0 FSEL R21, R21, -INF , !P1 ;  /* 0xff80000015158808 */ /* 0x000fe40004800000 */
[-C--:B------:R-:W-:Y:S03]  /*4540*/  @!P0 ISETP.GE.AND P1, PT, R9, R161.reuse, PT ;  /* 0x000000a10900820c */ /* 0x080fe60003f26270 */
[----:B------:R-:W-:Y:S01]  /*4550*/  FFMA.FTZ R21, R21, c[0x0][0x23c], -R162 ;  /* 0x00008f0015157a23 */ /* 0x000fe200000108a2 */
[----:B------:R-:W-:Y:S02]  /*4560*/  @!P0 FSEL R22, R22, -INF , !P1 ;  /* 0xff80000016168808 */ /* 0x000fe40004800000 */
[----:B------:R-:W-:Y:S01]  /*4570*/  @!P0 ISETP.GE.AND P1, PT, R10, R161, PT ;  /* 0x000000a10a00820c */ /* 0x000fe20003f26270 */
[----:B------:R-:W-:Y:S02]  /*4580*/  MUFU.EX2 R226, R19 ;  /* 0x0000001300e27308 */ /* 0x000fe40000000800 */
[--C-:B------:R-:W-:Y:S01]  /*4590*/  FFMA.FTZ R22, R22, c[0x0][0x23c], -R160.reuse ;  /* 0x00008f0016167a23 */ /* 0x100fe200000108a0 */
[----:B------:R-:W-:Y:S02]  /*45a0*/  @!P0 FSEL R23, R23, -INF , !P1 ;  /* 0xff80000017178808 */ /* 0x000fe40004800000 */
[-C--:B------:R-:W-:Y:S03]  /*45b0*/  @!P0 ISETP.GE.AND P1, PT, R9, R108.reuse, PT ;  /* 0x0000006c0900820c */ /* 0x080fe60003f26270 */
[----:B------:R-:W-:Y:S01]  /*45c0*/  FFMA.FTZ R23, R23, c[0x0][0x23c], -R160 ;  /* 0x00008f0017177a23 */ /* 0x000fe200000108a0 */
[----:B------:R-:W-:Y:S01]  /*45d0*/  @!P0 FSEL R24, R24, -INF , !P1 ;  /* 0xff80000018188808 */ /* 0x000fe20004800000 */
[----:B------:R-:W-:Y:S01]  /*45e0*/  MUFU.EX2 R246, R15 ;  /* 0x0000000f00f67308 */ /* 0x000fe20000000800 */
[-C--:B------:R-:W-:Y:S01]  /*45f0*/  @!P0 ISETP.GE.AND P1, PT, R10, R108.reuse, PT ;  /* 0x0000006c0a00820c */ /* 0x080fe20003f26270 */
[-C--:B-1----:R-:W-:Y:S03]  /*4600*/  HMMA.16816.F32 R36, R104, R4.reuse, R36 ;  /* 0x000000046824723c */ /* 0x082fe60000001824 */
[----:B------:R-:W-:Y:S01]  /*4610*/  @!P0 FSEL R25, R25, -INF , !P1 ;  /* 0xff80000019198808 */ /* 0x000fe20004800000 */
[--C-:B------:R-:W-:Y:S01]  /*4620*/  FFMA.FTZ R24, R24, c[0x0][0x23c], -R159.reuse ;  /* 0x00008f0018187a23 */ /* 0x100fe2000001089f */
[-C--:B------:R-:W-:Y:S02]  /*4630*/  @!P0 ISETP.GE.AND P1, PT, R9, R109.reuse, PT ;  /* 0x0000006d0900820c */ /* 0x080fe40003f26270 */
[----:B------:R-:W-:Y:S01]  /*4640*/  @!P0 IADD3 R9, R0, 0x18, RZ ;  /* 0x0000001800098810 */ /* 0x000fe20007ffe0ff */
[----:B------:R-:W-:Y:S01]  /*4650*/  MUFU.EX2 R173, R20 ;  /* 0x0000001400ad7308 */ /* 0x000fe20000000800 */
[----:B------:R-:W-:Y:S01]  /*4660*/  @!P0 FSEL R26, R26, -INF , !P1 ;  /* 0xff8000001a1a8808 */ /* 0x000fe20004800000 */
[C---:B------:R-:W-:Y:S01]  /*4670*/  HMMA.16816.F32 R40, R100.reuse, R4, R40 ;  /* 0x000000046428723c */ /* 0x040fe20000001828 */
[-C--:B------:R-:W-:Y:S02]  /*4680*/  @!P0 ISETP.GE.AND P1, PT, R10, R109.reuse, PT ;  /* 0x0000006d0a00820c */ /* 0x080fe40003f26270 */
[----:B------:R-:W-:Y:S01]  /*4690*/  @!P0 IADD3 R10, R0, 0x19, RZ ;  /* 0x00000019000a8810 */ /* 0x000fe20007ffe0ff */
[--C-:B------:R-:W-:Y:S01]  /*46a0*/  FFMA.FTZ R25, R25, c[0x0][0x23c], -R159.reuse ;  /* 0x00008f0019197a23 */ /* 0x100fe2000001089f */
[----:B------:R-:W-:Y:S01]  /*46b0*/  @!P0 FSEL R27, R27, -INF , !P1 ;  /* 0xff8000001b1b8808 */ /* 0x000fe20004800000 */
[--C-:B------:R-:W-:Y:S02]  /*46c0*/  FFMA.FTZ R26, R26, c[0x0][0x23c], -R8.reuse ;  /* 0x00008f001a1a7a23 */ /* 0x100fe40000010808 */
[----:B------:R-:W-:Y:S01]  /*46d0*/  MUFU.EX2 R167, R21 ;  /* 0x0000001500a77308 */ /* 0x000fe20000000800 */
[-C--:B------:R-:W-:Y:S01]  /*46e0*/  @!P0 ISETP.GE.AND P1, PT, R9, R108.reuse, PT ;  /* 0x0000006c0900820c */ /* 0x080fe20003f26270 */
[-C--:B------:R-:W-:Y:S02]  /*46f0*/  HMMA.16816.F32 R44, R100, R6.reuse, R44 ;  /* 0x00000006642c723c */ /* 0x080fe4000000182c */
[--C-:B------:R-:W-:Y:S01]  /*4700*/  FFMA.FTZ R27, R27, c[0x0][0x23c], -R8.reuse ;  /* 0x00008f001b1b7a23 */ /* 0x100fe20000010808 */
[----:B------:R-:W-:Y:S02]  /*4710*/  @!P0 FSEL R28, R28, -INF , !P1 ;  /* 0xff8000001c1c8808 */ /* 0x000fe40004800000 */
[-C--:B------:R-:W-:Y:S03]  /*4720*/  @!P0 ISETP.GE.AND P1, PT, R10, R108.reuse, PT ;  /* 0x0000006c0a00820c */ /* 0x080fe60003f26270 */
[----:B------:R-:W-:Y:S01]  /*4730*/  MUFU.EX2 R224, R22 ;  /* 0x0000001600e07308 */ /* 0x000fe20000000800 */
[----:B------:R-:W-:Y:S01]  /*4740*/  @!P0 FSEL R29, R29, -INF , !P1 ;  /* 0xff8000001d1d8808 */ /* 0x000fe20004800000 */
[C---:B------:R-:W-:Y:S01]  /*4750*/  HMMA.16816.F32 R48, R104.reuse, R6, R48 ;  /* 0x000000066830723c */ /* 0x040fe20000001830 */
[-C--:B------:R-:W-:Y:S01]  /*4760*/  @!P0 ISETP.GE.AND P1, PT, R9, R109.reuse, PT ;  /* 0x0000006d0900820c */ /* 0x080fe20003f26270 */
[----:B------:R-:W1:Y:S01]  /*4770*/  LDSM.16.M88.4 R4, [R145+0x6c00] ;  /* 0x006c00009104783b */ /* 0x000e620000000200 */
[--C-:B------:R-:W-:Y:S02]  /*4780*/  FFMA.FTZ R28, R28, c[0x0][0x23c], -R159.reuse ;  /* 0x00008f001c1c7a23 */ /* 0x100fe4000001089f */
[----:B------:R-:W-:Y:S01]  /*4790*/  @!P0 FSEL R30, R30, -INF , !P1 ;  /* 0xff8000001e1e8808 */ /* 0x000fe20004800000 */
[--C-:B------:R-:W-:Y:S01]  /*47a0*/  FFMA.FTZ R29, R29, c[0x0][0x23c], -R159.reuse ;  /* 0x00008f001d1d7a23 */ /* 0x100fe2000001089f */
[----:B------:R-:W-:Y:S01]  /*47b0*/  @!P0 ISETP.GE.AND P1, PT, R10, R109, PT ;  /* 0x0000006d0a00820c */ /* 0x000fe20003f26270 */
[----:B------:R-:W-:Y:S04]  /*47c0*/  MUFU.EX2 R222, R23 ;  /* 0x0000001700de7308 */ /* 0x000fe80000000800 */
[----:B------:R-:W-:Y:S01]  /*47d0*/  @!P0 FSEL R31, R31, -INF , !P1 ;  /* 0xff8000001f1f8808 */ /* 0x000fe20004800000 */
[--C-:B------:R-:W-:Y:S01]  /*47e0*/  FFMA.FTZ R30, R30, c[0x0][0x23c], -R8.reuse ;  /* 0x00008f001e1e7a23 */ /* 0x100fe20000010808 */
[-C--:B------:R-:W-:Y:S03]  /*47f0*/  @!P0 ISETP.GE.AND P1, PT, R9, R163.reuse, PT ;  /* 0x000000a30900820c */ /* 0x080fe60003f26270 */
[----:B------:R-:W-:Y:S01]  /*4800*/  FFMA.FTZ R31, R31, c[0x0][0x23c], -R8 ;  /* 0x00008f001f1f7a23 */ /* 0x000fe20000010808 */
[----:B------:R-:W-:Y:S01]  /*4810*/  MUFU.EX2 R231, R24 ;  /* 0x0000001800e77308 */ /* 0x000fe20000000800 */
[----:B------:R-:W-:Y:S02]  /*4820*/  @!P0 FSEL R32, R32, -INF , !P1 ;  /* 0xff80000020208808 */ /* 0x000fe40004800000 */
[----:B------:R-:W-:Y:S03]  /*4830*/  @!P0 ISETP.GE.AND P1, PT, R10, R163, PT ;  /* 0x000000a30a00820c */ /* 0x000fe60003f26270 */
[----:B------:R-:W-:Y:S01]  /*4840*/  @!P0 FSEL R49, R49, -INF , !P2 ;  /* 0xff80000031318808 */ /* 0x000fe20005000000 */
[--C-:B------:R-:W-:Y:S01]  /*4850*/  FFMA.FTZ R32, R32, c[0x0][0x23c], -R162.reuse ;  /* 0x00008f0020207a23 */ /* 0x100fe200000108a2 */
[----:B------:R-:W-:Y:S02]  /*4860*/  @!P0 FSEL R33, R33, -INF , !P1 ;  /* 0xff80000021218808 */ /* 0x000fe40004800000 */
[----:B------:R-:W-:Y:S01]  /*4870*/  MUFU.EX2 R230, R25 ;  /* 0x0000001900e67308 */ /* 0x000fe20000000800 */
[-C--:B------:R-:W-:Y:S01]  /*4880*/  @!P0 ISETP.GE.AND P1, PT, R9, R161.reuse, PT ;  /* 0x000000a10900820c */ /* 0x080fe20003f26270 */
[--C-:B------:R-:W-:Y:S01]  /*4890*/  FFMA.FTZ R49, R49, c[0x0][0x23c], -R162.reuse ;  /* 0x00008f0031317a23 */ /* 0x100fe200000108a2 */
[----:B------:R-:W-:Y:S01]  /*48a0*/  @!P0 IADD3 R9, R0, 0x20, RZ ;  /* 0x0000002000098810 */ /* 0x000fe20007ffe0ff */
[----:B------:R-:W-:Y:S01]  /*48b0*/  FFMA.FTZ R33, R33, c[0x0][0x23c], -R162 ;  /* 0x00008f0021217a23 */ /* 0x000fe200000108a2 */
[----:B------:R-:W-:Y:S02]  /*48c0*/  @!P0 FSEL R34, R34, -INF , !P1 ;  /* 0xff80000022228808 */ /* 0x000fe40004800000 */
[----:B------:R-:W-:Y:S02]  /*48d0*/  @!P0 ISETP.GE.AND P1, PT, R10, R161, PT ;  /* 0x000000a10a00820c */ /* 0x000fe40003f26270 */
[----:B------:R-:W-:Y:S01]  /*48e0*/  @!P0 IADD3 R10, R0, 0x21, RZ ;  /* 0x00000021000a8810 */ /* 0x000fe20007ffe0ff */
[----:B------:R-:W-:Y:S01]  /*48f0*/  MUFU.EX2 R172, R32 ;  /* 0x0000002000ac7308 */ /* 0x000fe20000000800 */
[----:B------:R-:W-:Y:S01]  /*4900*/  @!P0 FSEL R35, R35, -INF , !P1 ;  /* 0xff80000023238808 */ /* 0x000fe20004800000 */
[--C-:B------:R-:W-:Y:S01]  /*4910*/  FFMA.FTZ R34, R34, c[0x0][0x23c], -R160.reuse ;  /* 0x00008f0022227a23 */ /* 0x100fe200000108a0 */
[-C--:B------:R-:W-:Y:S01]  /*4920*/  @!P0 ISETP.GE.AND P1, PT, R9, R163.reuse, PT ;  /* 0x000000a30900820c */ /* 0x080fe20003f26270 */
[-C--:B-1----:R-:W-:Y:S02]  /*4930*/  HMMA.16816.F32 R52, R104, R4.reuse, R52 ;  /* 0x000000046834723c */ /* 0x082fe40000001834 */
[----:B------:R-:W-:Y:S01]  /*4940*/  FFMA.FTZ R35, R35, c[0x0][0x23c], -R160 ;  /* 0x00008f0023237a23 */ /* 0x000fe200000108a0 */
[----:B------:R-:W-:Y:S02]  /*4950*/  @!P0 FSEL R36, R36, -INF , !P1 ;  /* 0xff80000024248808 */ /* 0x000fe40004800000 */
[----:B------:R-:W-:Y:S01]  /*4960*/  @!P0 ISETP.GE.AND P1, PT, R10, R163, PT ;  /* 0x000000a30a00820c */ /* 0x000fe20003f26270 */
[----:B------:R-:W-:Y:S02]  /*4970*/  MUFU.EX2 R206, R33 ;  /* 0x0000002100ce7308 */ /* 0x000fe40000000800 */
[C---:B------:R-:W-:Y:S01]  /*4980*/  HMMA.16816.F32 R56, R100.reuse, R4, R56 ;  /* 0x000000046438723c */ /* 0x040fe20000001838 */
[----:B------:R-:W-:Y:S02]  /*4990*/  @!P0 FSEL R37, R37, -INF , !P1 ;  /* 0xff80000025258808 */ /* 0x000fe40004800000 */
[-C--:B------:R-:W-:Y:S01]  /*49a0*/  @!P0 ISETP.GE.AND P1, PT, R9, R161.reuse, PT ;  /* 0x000000a10900820c */ /* 0x080fe20003f26270 */
[--C-:B------:R-:W-:Y:S02]  /*49b0*/  FFMA.FTZ R36, R36, c[0x0][0x23c], -R162.reuse ;  /* 0x00008f0024247a23 */ /* 0x100fe400000108a2 */
[----:B------:R-:W-:Y:S01]  /*49c0*/  FFMA.FTZ R37, R37, c[0x0][0x23c], -R162 ;  /* 0x00008f0025257a23 */ /* 0x000fe200000108a2 */
[----:B------:R-:W-:Y:S01]  /*49d0*/  @!P0 FSEL R38, R38, -INF , !P1 ;  /* 0xff80000026268808 */ /* 0x000fe20004800000 */
[----:B------:R-:W-:Y:S01]  /*49e0*/  MUFU.EX2 R213, R34 ;  /* 0x0000002200d57308 */ /* 0x000fe20000000800 */
[-C--:B------:R-:W-:Y:S01]  /*49f0*/  @!P0 ISETP.GE.AND P1, PT, R10, R161.reuse, PT ;  /* 0x000000a10a00820c */ /* 0x080fe20003f26270 */
[-C--:B------:R-:W-:Y:S02]  /*4a00*/  HMMA.16816.F32 R60, R100, R6.reuse, R60 ;  /* 0x00000006643c723c */ /* 0x080fe4000000183c */
[----:B------:R-:W-:Y:S01]  /*4a10*/  @!P0 IADD3 R4, R0, 0x38, RZ ;  /* 0x0000003800048810 */ /* 0x000fe20007ffe0ff */
[--C-:B------:R-:W-:Y:S01]  /*4a20*/  FFMA.FTZ R38, R38, c[0x0][0x23c], -R160.reuse ;  /* 0x00008f0026267a23 */ /* 0x100fe200000108a0 */
[----:B------:R-:W-:Y:S02]  /*4a30*/  @!P0 FSEL R39, R39, -INF , !P1 ;  /* 0xff80000027278808 */ /* 0x000fe40004800000 */
[-C--:B------:R-:W-:Y:S02]  /*4a40*/  @!P0 ISETP.GE.AND P1, PT, R9, R108.reuse, PT ;  /* 0x0000006c0900820c */ /* 0x080fe40003f26270 */
[----:B------:R-:W-:Y:S01]  /*4a50*/  MUFU.EX2 R212, R35 ;  /* 0x0000002300d47308 */ /* 0x000fe20000000800 */
[----:B------:R-:W-:Y:S01]  /*4a60*/  @!P0 ISETP.GE.AND P3, PT, R4, R161, PT ;  /* 0x000000a10400820c */ /* 0x000fe20003f66270 */
[----:B------:R-:W-:Y:S02]  /*4a70*/  HMMA.16816.F32 R64, R104, R6, R64 ;  /* 0x000000066840723c */ /* 0x000fe40000001840 */
[----:B------:R-:W-:Y:S01]  /*4a80*/  @!P0 FSEL R40, R40, -INF , !P1 ;  /* 0xff80000028288808 */ /* 0x000fe20004800000 */
[----:B------:R-:W-:Y:S01]  /*4a90*/  FFMA.FTZ R39, R39, c[0x0][0x23c], -R160 ;  /* 0x00008f0027277a23 */ /* 0x000fe200000108a0 */
[-C--:B------:R-:W-:Y:S02]  /*4aa0*/  @!P0 ISETP.GE.AND P1, PT, R10, R108.reuse, PT ;  /* 0x0000006c0a00820c */ /* 0x080fe40003f26270 */
[----:B----4-:R-:W-:Y:S01]  /*4ab0*/  F2FP.PACK_AB R5, R244, R245 ;  /* 0x000000f5f405723e */ /* 0x010fe200000000ff */
[--C-:B------:R-:W-:Y:S01]  /*4ac0*/  FFMA.FTZ R40, R40, c[0x0][0x23c], -R159.reuse ;  /* 0x00008f0028287a23 */ /* 0x100fe2000001089f */
[----:B------:R-:W-:Y:S01]  /*4ad0*/  MUFU.EX2 R238, R26 ;  /* 0x0000001a00ee7308 */ /* 0x000fe20000000800 */
[----:B------:R-:W-:Y:S02]  /*4ae0*/  @!P0 FSEL R41, R41, -INF , !P1 ;  /* 0xff80000029298808 */ /* 0x000fe40004800000 */
[-C--:B------:R-:W-:Y:S02]  /*4af0*/  @!P0 ISETP.GE.AND P1, PT, R9, R109.reuse, PT ;  /* 0x0000006d0900820c */ /* 0x080fe40003f26270 */
[----:B------:R-:W-:Y:S01]  /*4b00*/  @!P0 IADD3 R9, R0, 0x28, RZ ;  /* 0x0000002800098810 */ /* 0x000fe20007ffe0ff */
[--C-:B------:R-:W-:Y:S01]  /*4b10*/  FFMA.FTZ R41, R41, c[0x0][0x23c], -R159.reuse ;  /* 0x00008f0029297a23 */ /* 0x100fe2000001089f */
[----:B------:R-:W-:Y:S02]  /*4b20*/  @!P0 FSEL R42, R42, -INF , !P1 ;  /* 0xff8000002a2a8808 */ /* 0x000fe40004800000 */
[----:B------:R-:W-:Y:S01]  /*4b30*/  @!P0 ISETP.GE.AND P1, PT, R10, R109, PT ;  /* 0x0000006d0a00820c */ /* 0x000fe20003f26270 */
[----:B------:R-:W-:Y:S01]  /*4b40*/  MUFU.EX2 R239, R27 ;  /* 0x0000001b00ef7308 */ /* 0x000fe20000000800 */
[----:B------:R-:W-:Y:S01]  /*4b50*/  F2FP.PACK_AB R6, R240, R241 ;  /* 0x000000f1f006723e */ /* 0x000fe200000000ff */
[--C-:B------:R-:W-:Y:S01]  /*4b60*/  FFMA.FTZ R42, R42, c[0x0][0x23c], -R8.reuse ;  /* 0x00008f002a2a7a23 */ /* 0x100fe20000010808 */
[----:B------:R-:W-:Y:S02]  /*4b70*/  @!P0 FSEL R43, R43, -INF , !P1 ;  /* 0xff8000002b2b8808 */ /* 0x000fe40004800000 */
[-C--:B------:R-:W-:Y:S01]  /*4b80*/  @!P0 ISETP.GE.AND P1, PT, R9, R108.reuse, PT ;  /* 0x0000006c0900820c */ /* 0x080fe20003f26270 */
[----:B------:R1:W-:Y:S01]  /*4b90*/  STS [R183+0x10400], R6 ;  /* 0x01040006b7007388 */ /* 0x0003e20000000800 */
[----:B------:R-:W-:Y:S01]  /*4ba0*/  @!P0 FSEL R66, R66, -INF , !P3 ;  /* 0xff80000042428808 */ /* 0x000fe20005800000 */
[----:B------:R-:W-:Y:S01]  /*4bb0*/  FFMA.FTZ R43, R43, c[0x0][0x23c], -R8 ;  /* 0x00008f002b2b7a23 */ /* 0x000fe20000010808 */
[----:B------:R-:W-:Y:S01]  /*4bc0*/  @!P0 FSEL R44, R44, -INF , !P1 ;  /* 0xff8000002c2c8808 */ /* 0x000fe20004800000 */
[----:B------:R-:W-:Y:S01]  /*4bd0*/  MUFU.EX2 R229, R28 ;  /* 0x0000001c00e57308 */ /* 0x000fe20000000800 */
[----:B------:R-:W-:Y:S01]  /*4be0*/  @!P0 ISETP.GE.AND P1, PT, R12, R108, PT ;  /* 0x0000006c0c00820c */ /* 0x000fe20003f26270 */
[----:B------:R-:W-:Y:S02]  /*4bf0*/  FFMA.FTZ R66, R66, c[0x0][0x23c], -R160 ;  /* 0x00008f0042427a23 */ /* 0x000fe400000108a0 */
[--C-:B------:R-:W-:Y:S01]  /*4c00*/  FFMA.FTZ R44, R44, c[0x0][0x23c], -R159.reuse ;  /* 0x00008f002c2c7a23 */ /* 0x100fe2000001089f */
[----:B------:R-:W-:Y:S02]  /*4c10*/  @!P0 FSEL R45, R45, -INF , !P1 ;  /* 0xff8000002d2d8808 */ /* 0x000fe40004800000 */
[-C--:B------:R-:W-:Y:S03]  /*4c20*/  @!P0 ISETP.GE.AND P1, PT, R9, R109.reuse, PT ;  /* 0x0000006d0900820c */ /* 0x080fe60003f26270 */
[----:B------:R-:W-:Y:S01]  /*4c30*/  MUFU.EX2 R191, R66 ;  /* 0x0000004200bf7308 */ /* 0x000fe20000000800 */
[----:B------:R-:W-:Y:S01]  /*4c40*/  @!P0 FSEL R46, R46, -INF , !P1 ;  /* 0xff8000002e2e8808 */ /* 0x000fe20004800000 */
[--C-:B------:R-:W-:Y:S01]  /*4c50*/  FFMA.FTZ R45, R45, c[0x0][0x23c], -R159.reuse ;  /* 0x00008f002d2d7a23 */ /* 0x100fe2000001089f */
[----:B------:R-:W-:Y:S03]  /*4c60*/  @!P0 ISETP.GE.AND P1, PT, R12, R109, PT ;  /* 0x0000006d0c00820c */ /* 0x000fe60003f26270 */
[--C-:B------:R-:W-:Y:S01]  /*4c70*/  FFMA.FTZ R46, R46, c[0x0][0x23c], -R8.reuse ;  /* 0x00008f002e2e7a23 */ /* 0x100fe20000010808 */
[----:B------:R-:W-:Y:S02]  /*4c80*/  @!P0 FSEL R47, R47, -INF , !P1 ;  /* 0xff8000002f2f8808 */ /* 0x000fe40004800000 */
[----:B------:R-:W-:Y:S01]  /*4c90*/  @!P0 ISETP.GE.AND P1, PT, R9, R163, PT ;  /* 0x000000a30900820c */ /* 0x000fe20003f26270 */
[----:B------:R-:W-:Y:S01]  /*4ca0*/  MUFU.EX2 R228, R29 ;  /* 0x0000001d00e47308 */ /* 0x000fe20000000800 */
[----:B-1----:R-:W-:Y:S01]  /*4cb0*/  F2FP.PACK_AB R6, R249, R248 ;  /* 0x000000f8f906723e */ /* 0x002fe200000000ff */
[----:B------:R-:W-:Y:S01]  /*4cc0*/  FFMA.FTZ R47, R47, c[0x0][0x23c], -R8 ;  /* 0x00008f002f2f7a23 */ /* 0x000fe20000010808 */
[----:B------:R-:W-:Y:S02]  /*4cd0*/  @!P0 FSEL R48, R48, -INF , !P1 ;  /* 0xff80000030308808 */ /* 0x000fe40004800000 */
[----:B------:R-:W-:Y:S03]  /*4ce0*/  IADD3 R10, P1, R252, UR13, RZ ;  /* 0x0000000dfc0a7c10 */ /* 0x000fe6000ff3e0ff */
[----:B------:R-:W-:Y:S01]  /*4cf0*/  FFMA.FTZ R48, R48, c[0x0][0x23c], -R162 ;  /* 0x00008f0030307a23 */ /* 0x000fe200000108a2 */
[----:B------:R-:W-:Y:S01]  /*4d00*/  IADD3.X R11, R251, UR12, RZ, P1, !PT ;  /* 0x0000000cfb0b7c10 */ /* 0x000fe20008ffe4ff */
[----:B------:R-:W-:Y:S01]  /*4d10*/  MUFU.EX2 R233, R30 ;  /* 0x0000001e00e97308 */ /* 0x000fe20000000800 */
[-C--:B------:R-:W-:Y:S02]  /*4d20*/  @!P0 ISETP.GE.AND P1, PT, R9, R161.reuse, PT ;  /* 0x000000a10900820c */ /* 0x080fe40003f26270 */
[----:B------:R-:W-:Y:S01]  /*4d30*/  @!P0 IADD3 R9, R0, 0x30, RZ ;  /* 0x0000003000098810 */ /* 0x000fe20007ffe0ff */
[----:B------:R1:W2:Y:S01]  /*4d40*/  LDG.E R165, [R10.64] ;  /* 0x000000220aa57981 */ /* 0x0002a2000c1e1900 */
[----:B------:R-:W-:Y:S02]  /*4d50*/  @!P0 FSEL R50, R50, -INF , !P1 ;  /* 0xff80000032328808 */ /* 0x000fe40004800000 */
[----:B------:R-:W-:Y:S01]  /*4d60*/  @!P0 ISETP.GE.AND P1, PT, R12, R161, PT ;  /* 0x000000a10c00820c */ /* 0x000fe20003f26270 */
[----:B------:R1:W3:Y:S01]  /*4d70*/  LDG.E R164, [R10.64+0x20] ;  /* 0x000020220aa47981 */ /* 0x0002e2000c1e1900 */
[----:B------:R-:W-:Y:S01]  /*4d80*/  @!P0 IADD3 R12, R0, 0x31, RZ ;  /* 0x00000031000c8810 */ /* 0x000fe20007ffe0ff */
[----:B------:R-:W-:Y:S01]  /*4d90*/  MUFU.EX2 R232, R31 ;  /* 0x0000001f00e87308 */ /* 0x000fe20000000800 */
[----:B------:R-:W-:Y:S01]  /*4da0*/  @!P0 FSEL R51, R51, -INF , !P1 ;  /* 0xff80000033338808 */ /* 0x000fe20004800000 */
[----:B------:R1:W4:Y:S01]  /*4db0*/  LDG.E R111, [R10.64+0x100] ;  /* 0x000100220a6f7981 */ /* 0x000322000c1e1900 */
[-C--:B------:R-:W-:Y:S01]  /*4dc0*/  @!P0 ISETP.GE.AND P1, PT, R9, R163.reuse, PT ;  /* 0x000000a30900820c */ /* 0x080fe20003f26270 */
[--C-:B------:R-:W-:Y:S01]  /*4dd0*/  FFMA.FTZ R50, R50, c[0x0][0x23c], -R160.reuse ;  /* 0x00008f0032327a23 */ /* 0x100fe200000108a0 */
[----:B------:R-:W-:Y:S01]  /*4de0*/  @!P0 IADD3 R0, R0, 0x39, RZ ;  /* 0x0000003900008810 */ /* 0x000fe20007ffe0ff */
[----:B------:R1:W2:Y:S01]  /*4df0*/  LDG.E R110, [R10.64+0x120] ;  /* 0x000120220a6e7981 */ /* 0x0002a2000c1e1900 */
[----:B------:R-:W-:Y:S01]  /*4e00*/  @!P0 FSEL R52, R52, -INF , !P1 ;  /* 0xff80000034348808 */ /* 0x000fe20004800000 */
[----:B------:R-:W-:Y:S01]  /*4e10*/  FFMA.FTZ R51, R51, c[0x0][0x23c], -R160 ;  /* 0x00008f0033337a23 */ /* 0x000fe200000108a0 */
[-C--:B------:R-:W-:Y:S01]  /*4e20*/  @!P0 ISETP.GE.AND P1, PT, R12, R163.reuse, PT ;  /* 0x000000a30c00820c */ /* 0x080fe20003f26270 */
[----:B------:R-:W-:Y:S01]  /*4e30*/  MUFU.EX2 R171, R36 ;  /* 0x0000002400ab7308 */ /* 0x000fe20000000800 */
[----:B------:R-:W-:Y:S01]  /*4e40*/  @!P0 ISETP.GE.AND P4, PT, R0, R163, PT ;  /* 0x000000a30000820c */ /* 0x000fe20003f86270 */
[--C-:B------:R-:W-:Y:S01]  /*4e50*/  FFMA.FTZ R52, R52, c[0x0][0x23c], -R162.reuse ;  /* 0x00008f0034347a23 */ /* 0x100fe200000108a2 */
[----:B------:R-:W-:Y:S02]  /*4e60*/  @!P0 FSEL R53, R53, -INF , !P1 ;  /* 0xff80000035358808 */ /* 0x000fe40004800000 */
[-C--:B------:R-:W-:Y:S02]  /*4e70*/  @!P0 ISETP.GE.AND P1, PT, R9, R161.reuse, PT ;  /* 0x000000a10900820c */ /* 0x080fe40003f26270 */
[-C--:B------:R-:W-:Y:S01]  /*4e80*/  @!P0 ISETP.GE.AND P2, PT, R0, R161.reuse, PT ;  /* 0x000000a10000820c */ /* 0x080fe20003f46270 */
[----:B------:R-:W-:Y:S01]  /*4e90*/  FFMA.FTZ R53, R53, c[0x0][0x23c], -R162 ;  /* 0x00008f0035357a23 */ /* 0x000fe200000108a2 */
[----:B------:R-:W-:Y:S01]  /*4ea0*/  @!P0 FSEL R54, R54, -INF , !P1 ;  /* 0xff80000036368808 */ /* 0x000fe20004800000 */
[----:B------:R-:W-:Y:S01]  /*4eb0*/  MUFU.EX2 R203, R37 ;  /* 0x0000002500cb7308 */ /* 0x000fe20000000800 */
[----:B------:R-:W-:Y:S02]  /*4ec0*/  @!P0 ISETP.GE.AND P1, PT, R12, R161, PT ;  /* 0x000000a10c00820c */ /* 0x000fe40003f26270 */
[----:B------:R-:W-:Y:S01]  /*4ed0*/  @!P0 FSEL R65, R65, -INF , !P4 ;  /* 0xff80000041418808 */ /* 0x000fe20006000000 */
[--C-:B------:R-:W-:Y:S01]  /*4ee0*/  FFMA.FTZ R54, R54, c[0x0][0x23c], -R160.reuse ;  /* 0x00008f0036367a23 */ /* 0x100fe200000108a0 */
[----:B------:R-:W-:Y:S02]  /*4ef0*/  @!P0 FSEL R55, R55, -INF , !P1 ;  /* 0xff80000037378808 */ /* 0x000fe40004800000 */
[-C--:B------:R-:W-:Y:S02]  /*4f00*/  @!P0 ISETP.GE.AND P1, PT, R9, R108.reuse, PT ;  /* 0x0000006c0900820c */ /* 0x080fe40003f26270 */
[----:B------:R-:W-:Y:S01]  /*4f10*/  @!P0 FSEL R67, R67, -INF , !P2 ;  /* 0xff80000043438808 */ /* 0x000fe20005000000 */
[----:B------:R-:W-:Y:S01]  /*4f20*/  MUFU.EX2 R211, R38 ;  /* 0x0000002600d37308 */ /* 0x000fe20000000800 */
[--C-:B------:R-:W-:Y:S01]  /*4f30*/  FFMA.FTZ R55, R55, c[0x0][0x23c], -R160.reuse ;  /* 0x00008f0037377a23 */ /* 0x100fe200000108a0 */
[----:B------:R-:W-:Y:S02]  /*4f40*/  @!P0 FSEL R56, R56, -INF , !P1 ;  /* 0xff80000038388808 */ /* 0x000fe40004800000 */
[-C--:B------:R-:W-:Y:S01]  /*4f50*/  @!P0 ISETP.GE.AND P1, PT, R12, R108.reuse, PT ;  /* 0x0000006c0c00820c */ /* 0x080fe20003f26270 */
[----:B------:R-:W-:Y:S02]  /*4f60*/  FFMA.FTZ R160, R67, c[0x0][0x23c], -R160 ;  /* 0x00008f0043a07a23 */ /* 0x000fe400000108a0 */
[--C-:B------:R-:W-:Y:S01]  /*4f70*/  FFMA.FTZ R56, R56, c[0x0][0x23c], -R159.reuse ;  /* 0x00008f0038387a23 */ /* 0x100fe2000001089f */
[----:B------:R-:W-:Y:S02]  /*4f80*/  @!P0 FSEL R57, R57, -INF , !P1 ;  /* 0xff80000039398808 */ /* 0x000fe40004800000 */
[----:B------:R-:W1:Y:S01]  /*4f90*/  MUFU.EX2 R210, R39 ;  /* 0x0000002700d27308 */ /* 0x000e620000000800 */
[-C--:B------:R-:W-:Y:S02]  /*4fa0*/  @!P0 ISETP.GE.AND P1, PT, R9, R109.reuse, PT ;  /* 0x0000006d0900820c */ /* 0x080fe40003f26270 */
[--C-:B------:R-:W-:Y:S02]  /*4fb0*/  FFMA.FTZ R57, R57, c[0x0][0x23c], -R159.reuse ;  /* 0x00008f0039397a23 */ /* 0x100fe4000001089f */
[----:B------:R-:W-:Y:S02]  /*4fc0*/  @!P0 FSEL R58, R58, -INF , !P1 ;  /* 0xff8000003a3a8808 */ /* 0x000fe40004800000 */
[-C--:B------:R-:W-:Y:S03]  /*4fd0*/  @!P0 ISETP.GE.AND P1, PT, R12, R109.reuse, PT ;  /* 0x0000006d0c00820c */ /* 0x080fe60003f26270 */
[--C-:B------:R-:W-:Y:S01]  /*4fe0*/  FFMA.FTZ R58, R58, c[0x0][0x23c], -R8.reuse ;  /* 0x00008f003a3a7a23 */ /* 0x100fe20000010808 */
[----:B------:R-:W-:Y:S01]  /*4ff0*/  @!P0 FSEL R59, R59, -INF , !P1 ;  /* 0xff8000003b3b8808 */ /* 0x000fe20004800000 */
[----:B------:R-:W-:Y:S01]  /*5000*/  MUFU.EX2 R170, R48 ;  /* 0x0000003000aa7308 */ /* 0x000fe20000000800 */
[-C--:B------:R-:W-:Y:S03]  /*5010*/  @!P0 ISETP.GE.AND P1, PT, R4, R108.reuse, PT ;  /* 0x0000006c0400820c */ /* 0x080fe60003f26270 */
[--C-:B------:R-:W-:Y:S01]  /*5020*/  FFMA.FTZ R59, R59, c[0x0][0x23c], -R8.reuse ;  /* 0x00008f003b3b7a23 */ /* 0x100fe20000010808 */
[----:B------:R-:W-:Y:S02]  /*5030*/  @!P0 FSEL R60, R60, -INF , !P1 ;  /* 0xff8000003c3c8808 */ /* 0x000fe40004800000 */
[----:B------:R-:W-:Y:S03]  /*5040*/  @!P0 ISETP.GE.AND P1, PT, R0, R108, PT ;  /* 0x0000006c0000820c */ /* 0x000fe60003f26270 */
[--C-:B------:R-:W-:Y:S01]  /*5050*/  FFMA.FTZ R60, R60, c[0x0][0x23c], -R159.reuse ;  /* 0x00008f003c3c7a23 */ /* 0x100fe2000001089f */
[----:B------:R-:W-:Y:S01]  /*5060*/  @!P0 FSEL R61, R61, -INF , !P1 ;  /* 0xff8000003d3d8808 */ /* 0x000fe20004800000 */
[----:B------:R-:W-:Y:S01]  /*5070*/  MUFU.EX2 R194, R49 ;  /* 0x0000003100c27308 */ /* 0x000fe20000000800 */
[----:B------:R-:W-:Y:S02]  /*5080*/  @!P0 ISETP.GE.AND P1, PT, R4, R109, PT ;  /* 0x0000006d0400820c */ /* 0x000fe40003f26270 */
[----:B-1----:R-:W-:Y:S01]  /*5090*/  F2FP.PACK_AB R7, R210, R211 ;  /* 0x000000d3d207723e */ /* 0x002fe200000000ff */
[----:B------:R-:W-:Y:S01]  /*50a0*/  FFMA.FTZ R159, R61, c[0x0][0x23c], -R159 ;  /* 0x00008f003d9f7a23 */ /* 0x000fe2000001089f */
[----:B------:R-:W-:Y:S02]  /*50b0*/  @!P0 FSEL R62, R62, -INF , !P1 ;  /* 0xff8000003e3e8808 */ /* 0x000fe40004800000 */
[----:B------:R-:W-:Y:S02]  /*50c0*/  @!P0 ISETP.GE.AND P1, PT, R4, R163, PT ;  /* 0x000000a30400820c */ /* 0x000fe40003f26270 */
[----:B------:R-:W-:Y:S01]  /*50d0*/  F2FP.PACK_AB R4, R169, R175 ;  /* 0x000000afa904723e */ /* 0x000fe200000000ff */
[----:B------:R-:W-:Y:S01]  /*50e0*/  FFMA.FTZ R62, R62, c[0x0][0x23c], -R8 ;  /* 0x00008f003e3e7a23 */ /* 0x000fe20000010808 */
[----:B------:R-:W-:Y:S01]  /*50f0*/  @!P0 FSEL R64, R64, -INF , !P1 ;  /* 0xff80000040408808 */ /* 0x000fe20004800000 */
[----:B------:R-:W-:Y:S01]  /*5100*/  MUFU.EX2 R201, R50 ;  /* 0x0000003200c97308 */ /* 0x000fe20000000800 */
[----:B------:R-:W-:Y:S01]  /*5110*/  @!P0 ISETP.GE.AND P1, PT, R0, R109, PT ;  /* 0x0000006d0000820c */ /* 0x000fe20003f26270 */
[----:B------:R1:W-:Y:S01]  /*5120*/  STS [R183+0x10000], R4 ;  /* 0x01000004b7007388 */ /* 0x0003e20000000800 */
[----:B------:R-:W-:Y:S01]  /*5130*/  F2FP.PACK_AB R0, R226, R227 ;  /* 0x000000e3e200723e */ /* 0x000fe200000000ff */
[--C-:B------:R-:W-:Y:S01]  /*5140*/  FFMA.FTZ R64, R64, c[0x0][0x23c], -R162.reuse ;  /* 0x00008f0040407a23 */ /* 0x100fe200000108a2 */
[----:B------:R-:W-:Y:S01]  /*5150*/  @!P0 FSEL R63, R63, -INF , !P1 ;  /* 0xff8000003f3f8808 */ /* 0x000fe20004800000 */
[----:B------:R-:W-:Y:S01]  /*5160*/  FFMA.FTZ R162, R65, c[0x0][0x23c], -R162 ;  /* 0x00008f0041a27a23 */ /* 0x000fe200000108a2 */
[----:B------:R-:W-:Y:S01]  /*5170*/  PLOP3.LUT P1, PT, PT, PT, UP3, 0x80, 0x0 ;  /* 0x000000000000781c */ /* 0x000fe20003f2f038 */
[----:B------:R1:W-:Y:S02]  /*5180*/  STS [R181+0x10400], R0 ;  /* 0x01040000b5007388 */ /* 0x0003e40000000800 */
[----:B------:R-:W-:Y:S01]  /*5190*/  FFMA.FTZ R8, R63, c[0x0][0x23c], -R8 ;  /* 0x00008f003f087a23 */ /* 0x000fe20000010808 */
[----:B------:R-:W-:Y:S10]  /*51a0*/  MUFU.EX2 R200, R51 ;  /* 0x0000003300c87308 */ /* 0x000ff40000000800 */
[----:B------:R-:W-:Y:S01]  /*51b0*/  MUFU.EX2 R217, R40 ;  /* 0x0000002800d97308 */ /* 0x000fe20000000800 */
[----:B-1----:R-:W-:Y:S09]  /*51c0*/  F2FP.PACK_AB R4, R168, R174 ;  /* 0x000000aea804723e */ /* 0x002ff200000000ff */
[----:B------:R-:W1:Y:S01]  /*51d0*/  MUFU.EX2 R216, R41 ;  /* 0x0000002900d87308 */ /* 0x000e620000000800 */
[----:B------:R1:W-:Y:S01]  /*51e0*/  STS [R181+0x10000], R4 ;  /* 0x01000004b5007388 */ /* 0x0003e20000000800 */
[----:B------:R-:W-:Y:S03]  /*51f0*/  F2FP.PACK_AB R0, R167, R173 ;  /* 0x000000ada700723e */ /* 0x000fe600000000ff */
[----:B------:R1:W-:Y:S04]  /*5200*/  STS [R183+0x12000], R5 ;  /* 0x01200005b7007388 */ /* 0x0003e80000000800 */
[----:B------:R1:W-:Y:S01]  /*5210*/  STS [R183+0x12400], R6 ;  /* 0x01240006b7007388 */ /* 0x0003e20000000800 */
[----:B------:R-:W-:Y:S10]  /*5220*/  MUFU.EX2 R223, R42 ;  /* 0x0000002a00df7308 */ /* 0x000ff40000000800 */
[----:B------:R-:W1:Y:S02]  /*5230*/  MUFU.EX2 R225, R43 ;  /* 0x0000002b00e17308 */ /* 0x000e640000000800 */
[----:B-1----:R-:W-:Y:S02]  /*5240*/  F2FP.PACK_AB R4, R246, R247 ;  /* 0x000000f7f604723e */ /* 0x002fe400000000ff */
[----:B------:R-:W-:Y:S03]  /*5250*/  F2FP.PACK_AB R5, R242, R243 ;  /* 0x000000f3f205723e */ /* 0x000fe600000000ff */
[----:B------:R1:W-:Y:S03]  /*5260*/  STS [R181+0x12400], R4 ;  /* 0x01240004b5007388 */ /* 0x0003e60000000800 */
[----:B------:R-:W-:Y:S01]  /*5270*/  MUFU.EX2 R215, R44 ;  /* 0x0000002c00d77308 */ /* 0x000fe20000000800 */
[----:B------:R-:W-:Y:S01]  /*5280*/  F2FP.PACK_AB R6, R222, R224 ;  /* 0x000000e0de06723e */ /* 0x000fe200000000ff */
[----:B------:R1:W-:Y:S04]  /*5290*/  STS [R181+0x12000], R5 ;  /* 0x01200005b5007388 */ /* 0x0003e80000000800 */
[----:B------:R1:W-:Y:S04]  /*52a0*/  STS [R182+0x10000], R0 ;  /* 0x01000000b6007388 */ /* 0x0003e80000000800 */
[----:B------:R-:W1:Y:S01]  /*52b0*/  MUFU.EX2 R214, R45 ;  /* 0x0000002d00d67308 */ /* 0x000e620000000800 */
[----:B------:R1:W-:Y:S09]  /*52c0*/  STS [R182+0x10400], R6 ;  /* 0x01040006b6007388 */ /* 0x0003f20000000800 */
[----:B------:R-:W-:Y:S01]  /*52d0*/  MUFU.EX2 R221, R46 ;  /* 0x0000002e00dd7308 */ /* 0x000fe20000000800 */
[----:B-1----:R-:W-:Y:S02]  /*52e0*/  F2FP.PACK_AB R4, R206, R172 ;  /* 0x000000acce04723e */ /* 0x002fe400000000ff */
[----:B------:R-:W-:Y:S03]  /*52f0*/  F2FP.PACK_AB R5, R230, R231 ;  /* 0x000000e7e605723e */ /* 0x000fe600000000ff */
[----:B------:R1:W-:Y:S04]  /*5300*/  STS [R180+0x10000], R4 ;  /* 0x01000004b4007388 */ /* 0x0003e80000000800 */
[----:B------:R-:W-:Y:S01]  /*5310*/  MUFU.EX2 R220, R47 ;  /* 0x0000002f00dc7308 */ /* 0x000fe20000000800 */
[----:B------:R-:W-:Y:S02]  /*5320*/  F2FP.PACK_AB R0, R212, R213 ;  /* 0x000000d5d400723e */ /* 0x000fe400000000ff */
[----:B------:R-:W-:Y:S03]  /*5330*/  F2FP.PACK_AB R6, R239, R238 ;  /* 0x000000eeef06723e */ /* 0x000fe600000000ff */
[----:B------:R1:W-:Y:S04]  /*5340*/  STS [R180+0x10400], R0 ;  /* 0x01040000b4007388 */ /* 0x0003e80000000800 */
[----:B------:R-:W-:Y:S01]  /*5350*/  MUFU.EX2 R193, R52 ;  /* 0x0000003400c17308 */ /* 0x000fe20000000800 */
[----:B------:R1:W-:Y:S04]  /*5360*/  STS [R182+0x12000], R5 ;  /* 0x01200005b6007388 */ /* 0x0003e80000000800 */
[----:B------:R1:W-:Y:S05]  /*5370*/  STS [R182+0x12400], R6 ;  /* 0x01240006b6007388 */ /* 0x0003ea0000000800 */
[----:B------:R-:W-:Y:S01]  /*5380*/  MUFU.EX2 R192, R53 ;  /* 0x0000003500c07308 */ /* 0x000fe20000000800 */
[----:B-1----:R-:W-:Y:S05]  /*5390*/  F2FP.PACK_AB R4, R232, R233 ;  /* 0x000000e9e804723e */ /* 0x002fea00000000ff */
[----:B------:R1:W-:Y:S04]  /*53a0*/  STS [R180+0x12400], R4 ;  /* 0x01240004b4007388 */ /* 0x0003e80000000800 */
[----:B------:R-:W-:Y:S01]  /*53b0*/  MUFU.EX2 R199, R54 ;  /* 0x0000003600c77308 */ /* 0x000fe20000000800 */
[----:B------:R-:W-:Y:S02]  /*53c0*/  F2FP.PACK_AB R0, R203, R171 ;  /* 0x000000abcb00723e */ /* 0x000fe400000000ff */
[----:B------:R-:W-:Y:S02]  /*53d0*/  F2FP.PACK_AB R5, R228, R229 ;  /* 0x000000e5e405723e */ /* 0x000fe400000000ff */
[----:B------:R-:W-:Y:S03]  /*53e0*/  F2FP.PACK_AB R6, R216, R217 ;  /* 0x000000d9d806723e */ /* 0x000fe600000000ff */
[----:B------:R1:W-:Y:S02]  /*53f0*/  STS [R180+0x12000], R5 ;  /* 0x01200005b4007388 */ /* 0x0003e40000000800 */
[----:B------:R-:W1:Y:S02]  /*5400*/  MUFU.EX2 R198, R55 ;  /* 0x0000003700c67308 */ /* 0x000e640000000800 */
[----:B------:R1:W-:Y:S04]  /*5410*/  STS [R176+0x10000], R0 ;  /* 0x01000000b0007388 */ /* 0x0003e80000000800 */
[----:B------:R1:W-:Y:S04]  /*5420*/  STS [R176+0x10400], R7 ;  /* 0x01040007b0007388 */ /* 0x0003e80000000800 */
[----:B------:R-:W-:Y:S01]  /*5430*/  MUFU.EX2 R196, R159 ;  /* 0x0000009f00c47308 */ /* 0x000fe20000000800 */
[----:B-1----:R-:W-:Y:S05]  /*5440*/  F2FP.PACK_AB R4, R194, R170 ;  /* 0x000000aac204723e */ /* 0x002fea00000000ff */
[----:B------:R1:W-:Y:S04]  /*5450*/  STS [R177+0x10000], R4 ;  /* 0x01000004b1007388 */ /* 0x0003e80000000800 */
[----:B------:R-:W-:Y:S01]  /*5460*/  MUFU.EX2 R159, R64 ;  /* 0x00000040009f7308 */ /* 0x000fe20000000800 */
[----:B------:R-:W-:Y:S02]  /*5470*/  F2FP.PACK_AB R5, R225, R223 ;  /* 0x000000dfe105723e */ /* 0x000fe400000000ff */
[----:B------:R-:W-:Y:S07]  /*5480*/  F2FP.PACK_AB R0, R200, R201 ;  /* 0x000000c9c800723e */ /* 0x000fee00000000ff */
[----:B------:R-:W1:Y:S01]  /*5490*/  MUFU.EX2 R108, R162 ;  /* 0x000000a2006c7308 */ /* 0x000e620000000800 */
[----:B------:R-:W-:Y:S01]  /*54a0*/  F2FP.PACK_AB R7, R214, R215 ;  /* 0x000000d7d607723e */ /* 0x000fe200000000ff */
[----:B------:R1:W-:Y:S04]  /*54b0*/  STS [R177+0x10400], R0 ;  /* 0x01040000b1007388 */ /* 0x0003e80000000800 */
[----:B------:R1:W-:Y:S04]  /*54c0*/  STS [R176+0x12000], R6 ;  /* 0x01200006b0007388 */ /* 0x0003e80000000800 */
[----:B------:R-:W-:Y:S01]  /*54d0*/  MUFU.EX2 R190, R160 ;  /* 0x000000a000be7308 */ /* 0x000fe20000000800 */
[----:B------:R1:W-:Y:S02]  /*54e0*/  STS [R176+0x12400], R5 ;  /* 0x01240005b0007388 */ /* 0x0003e40000000800 */
[----:B-1----:R-:W-:Y:S02]  /*54f0*/  F2FP.PACK_AB R4, R198, R199 ;  /* 0x000000c7c604723e */ /* 0x002fe400000000ff */
[----:B------:R1:W-:Y:S05]  /*5500*/  STS [R177+0x12000], R7 ;  /* 0x01200007b1007388 */ /* 0x0003ea0000000800 */
[----:B------:R-:W-:Y:S01]  /*5510*/  MUFU.EX2 R205, R56 ;  /* 0x0000003800cd7308 */ /* 0x000fe20000000800 */
[----:B------:R-:W-:Y:S09]  /*5520*/  F2FP.PACK_AB R0, R108, R159 ;  /* 0x0000009f6c00723e */ /* 0x000ff200000000ff */
[----:B------:R-:W1:Y:S01]  /*5530*/  MUFU.EX2 R202, R57 ;  /* 0x0000003900ca7308 */ /* 0x000e620000000800 */
[----:B------:R-:W-:Y:S02]  /*5540*/  F2FP.PACK_AB R6, R220, R221 ;  /* 0x000000dddc06723e */ /* 0x000fe400000000ff */
[----:B------:R-:W-:Y:S03]  /*5550*/  F2FP.PACK_AB R5, R192, R193 ;  /* 0x000000c1c005723e */ /* 0x000fe600000000ff */
[----:B------:R-:W-:Y:S04]  /*5560*/  STS [R177+0x12400], R6 ;  /* 0x01240006b1007388 */ /* 0x000fe80000000800 */
[----:B------:R-:W-:Y:S01]  /*5570*/  MUFU.EX2 R209, R58 ;  /* 0x0000003a00d17308 */ /* 0x000fe20000000800 */
[----:B------:R2:W-:Y:S04]  /*5580*/  STS [R179+0x10000], R5 ;  /* 0x01000005b3007388 */ /* 0x0005e80000000800 */
[----:B------:R3:W-:Y:S04]  /*5590*/  STS [R179+0x10400], R4 ;  /* 0x01040004b3007388 */ /* 0x0007e80000000800 */
[----:B------:R3:W-:Y:S01]  /*55a0*/  STS [R178+0x10000], R0 ;  /* 0x01000000b2007388 */ /* 0x0007e20000000800 */
[----:B------:R-:W3:Y:S01]  /*55b0*/  MUFU.EX2 R208, R59 ;  /* 0x0000003b00d07308 */ /* 0x000ee20000000800 */
[----:B-1----:R-:W-:Y:S09]  /*55c0*/  F2FP.PACK_AB R7, R202, R205 ;  /* 0x000000cdca07723e */ /* 0x002ff200000000ff */
[----:B------:R-:W1:Y:S01]  /*55d0*/  MUFU.EX2 R197, R60 ;  /* 0x0000003c00c57308 */ /* 0x000e620000000800 */
[----:B--2---:R-:W-:Y:S09]  /*55e0*/  F2FP.PACK_AB R5, R190, R191 ;  /* 0x000000bfbe05723e */ /* 0x004ff200000000ff */
[----:B------:R-:W-:Y:S01]  /*55f0*/  MUFU.EX2 R204, R62 ;  /* 0x0000003e00cc7308 */ /* 0x000fe20000000800 */
[----:B------:R-:W-:Y:S01]  /*5600*/  STS [R178+0x10400], R5 ;  /* 0x01040005b2007388 */ /* 0x000fe20000000800 */
[----:B---3--:R-:W-:Y:S03]  /*5610*/  F2FP.PACK_AB R6, R208, R209 ;  /* 0x000000d1d006723e */ /* 0x008fe600000000ff */
[----:B------:R-:W-:Y:S04]  /*5620*/  STS [R179+0x12000], R7 ;  /* 0x01200007b3007388 */ /* 0x000fe80000000800 */
[----:B------:R-:W-:Y:S01]  /*5630*/  STS [R179+0x12400], R6 ;  /* 0x01240006b3007388 */ /* 0x000fe20000000800 */
[----:B------:R-:W2:Y:S01]  /*5640*/  MUFU.EX2 R195, R8 ;  /* 0x0000000800c37308 */ /* 0x000ea20000000800 */
[----:B-1----:R-:W-:Y:S05]  /*5650*/  F2FP.PACK_AB R4, R196, R197 ;  /* 0x000000c5c404723e */ /* 0x002fea00000000ff */
[----:B------:R-:W-:Y:S01]  /*5660*/  STS [R178+0x12000], R4 ;  /* 0x01200004b2007388 */ /* 0x000fe20000000800 */
[----:B--2---:R-:W-:Y:S05]  /*5670*/  F2FP.PACK_AB R0, R195, R204 ;  /* 0x000000ccc300723e */ /* 0x004fea00000000ff */
[----:B------:R-:W-:Y:S04]  /*5680*/  STS [R178+0x12400], R0 ;  /* 0x01240000b2007388 */ /* 0x000fe80000000800 */
[----:B------:R-:W1:Y:S08]  /*5690*/  LDSM.16.M88.4 R64, [R150+0x4000] ;  /* 0x004000009640783b */ /* 0x000e700000000200 */
[----:B------:R-:W2:Y:S08]  /*56a0*/  LDSM.16.M88.4 R60, [R150+0x5000] ;  /* 0x00500000963c783b */ /* 0x000eb00000000200 */
[----:B------:R-:W3:Y:S08]  /*56b0*/  LDSM.16.M88.4 R100, [R151+0x4000] ;  /* 0x004000009764783b */ /* 0x000ef00000000200 */
[----:B------:R-:W3:Y:S01]  /*56c0*/  LDSM.16.M88.4 R104, [R151+0x5000] ;  /* 0x005000009768783b */ /* 0x000ee20000000200 */
[-C--:B-1----:R-:W-:Y:S08]  /*56d0*/  HMMA.16816.F32 R4, R64, R112.reuse, RZ ;  /* 0x000000704004723c */ /* 0x082ff000000018ff */
[C---:B--2---:R-:W-:Y:S08]  /*56e0*/  HMMA.16816.F32 R8, R60.reuse, R112, RZ ;  /* 0x000000703c08723c */ /* 0x044ff000000018ff */
        /* <DEDUP_REMOVED lines=13> */
[----:B------:R-:W-:Y:S08]  /*57c0*/  HMMA.16816.F32 R64, R64, R126, RZ ;  /* 0x0000007e4040723c */ /* 0x000ff000000018ff */
[-C--:B---3--:R-:W-:Y:S08]  /*57d0*/  HMMA.16816.F32 R4, R100, R128.reuse, R4 ;  /* 0x000000806404723c */ /* 0x088ff00000001804 */
[C---:B------:R-:W-:Y:S08]  /*57e0*/  HMMA.16816.F32 R8, R104.reuse, R128, R8 ;  /* 0x000000806808723c */ /* 0x040ff00000001808 */
[-C--:B------:R-:W-:Y:S08]  /*57f0*/  HMMA.16816.F32 R12, R104, R130.reuse, R12 ;  /* 0x00000082680c723c */ /* 0x080ff0000000180c */
[----:B------:R-:W-:Y:S01]  /*5800*/  FADD.FTZ R4, -R165, R4 ;  /* 0x00000004a5047221 */ /* 0x000fe20000010100 */
[C---:B------:R-:W-:Y:S03]  /*5810*/  HMMA.16816.F32 R16, R100.reuse, R130, R16 ;  /* 0x000000826410723c */ /* 0x040fe60000001810 */
[C---:B------:R-:W-:Y:S02]  /*5820*/  FADD.FTZ R6, -R164.reuse, R6 ;  /* 0x00000006a4067221 */ /* 0x040fe40000010100 */
[----:B------:R-:W-:Y:S02]  /*5830*/  FADD.FTZ R7, -R164, R7 ;  /* 0x00000007a4077221 */ /* 0x000fe40000010100 */
[C---:B----4-:R-:W-:Y:S01]  /*5840*/  FADD.FTZ R8, -R111.reuse, R8 ;  /* 0x000000086f087221 */ /* 0x050fe20000010100 */
[-C--:B------:R-:W-:Y:S01]  /*5850*/  HMMA.16816.F32 R20, R100, R132.reuse, R20 ;  /* 0x000000846414723c */ /* 0x080fe20000001814 */
[----:B------:R-:W-:Y:S03]  /*5860*/  FADD.FTZ R9, -R111, R9 ;  /* 0x000000096f097221 */ /* 0x000fe60000010100 */
[----:B------:R-:W-:Y:S02]  /*5870*/  FADD.FTZ R5, -R165, R5 ;  /* 0x00000005a5057221 */ /* 0x000fe40000010100 */
[----:B------:R-:W-:Y:S02]  /*5880*/  FMUL.FTZ R175, R175, R4 ;  /* 0x00000004afaf7220 */ /* 0x000fe40000410000 */
[----:B------:R-:W-:Y:S01]  /*5890*/  FADD.FTZ R13, -R111, R13 ;  /* 0x0000000d6f0d7221 */ /* 0x000fe20000010100 */
[C---:B------:R-:W-:Y:S03]  /*58a0*/  HMMA.16816.F32 R24, R104.reuse, R132, R24 ;  /* 0x000000846818723c */ /* 0x040fe60000001818 */
[C---:B------:R-:W-:Y:S02]  /*58b0*/  FADD.FTZ R11, -R110.reuse, R11 ;  /* 0x0000000b6e0b7221 */ /* 0x040fe40000010100 */
[----:B------:R-:W-:Y:S02]  /*58c0*/  FADD.FTZ R15, -R110, R15 ;  /* 0x0000000f6e0f7221 */ /* 0x000fe40000010100 */
[C---:B------:R-:W-:Y:S01]  /*58d0*/  FADD.FTZ R16, -R165.reuse, R16 ;  /* 0x00000010a5107221 */ /* 0x040fe20000010100 */
[-C--:B------:R-:W-:Y:S01]  /*58e0*/  HMMA.16816.F32 R28, R104, R134.reuse, R28 ;  /* 0x00000086681c723c */ /* 0x080fe2000000181c */
[C---:B------:R-:W-:Y:S03]  /*58f0*/  FADD.FTZ R17, -R165.reuse, R17 ;  /* 0x00000011a5117221 */ /* 0x040fe60000010100 */
[C---:B------:R-:W-:Y:S02]  /*5900*/  FADD.FTZ R18, -R164.reuse, R18 ;  /* 0x00000012a4127221 */ /* 0x040fe40000010100 */
[C---:B------:R-:W-:Y:S02]  /*5910*/  FADD.FTZ R19, -R164.reuse, R19 ;  /* 0x00000013a4137221 */ /* 0x040fe40000010100 */
[C---:B------:R-:W-:Y:S01]  /*5920*/  FADD.FTZ R20, -R165.reuse, R20 ;  /* 0x00000014a5147221 */ /* 0x040fe20000010100 */
[C---:B------:R-:W-:Y:S03]  /*5930*/  HMMA.16816.F32 R32, R100.reuse, R134, R32 ;  /* 0x000000866420723c */ /* 0x040fe60000001820 */
[----:B------:R-:W-:Y:S02]  /*5940*/  FADD.FTZ R21, -R165, R21 ;  /* 0x00000015a5157221 */ /* 0x000fe40000010100 */
[----:B------:R-:W-:Y:S02]  /*5950*/  FADD.FTZ R22, -R164, R22 ;  /* 0x00000016a4167221 */ /* 0x000fe40000010100 */
[----:B------:R-:W-:Y:S01]  /*5960*/  FMUL.FTZ R174, R174, R16 ;  /* 0x00000010aeae7220 */ /* 0x000fe20000410000 */
[-C--:B------:R-:W-:Y:S01]  /*5970*/  HMMA.16816.F32 R36, R100, R136.reuse, R36 ;  /* 0x000000886424723c */ /* 0x080fe20000001824 */
[----:B------:R-:W-:Y:S03]  /*5980*/  FMUL.FTZ R168, R168, R17 ;  /* 0x00000011a8a87220 */ /* 0x000fe60000410000 */
[----:B------:R-:W-:Y:S02]  /*5990*/  FMUL.FTZ R173, R173, R20 ;  /* 0x00000014adad7220 */ /* 0x000fe40000410000 */
[----:B------:R-:W-:Y:S02]  /*59a0*/  FMUL.FTZ R167, R167, R21 ;  /* 0x00000015a7a77220 */ /* 0x000fe40000410000 */
[----:B------:R-:W-:Y:S01]  /*59b0*/  FMUL.FTZ R20, R226, R19 ;  /* 0x00000013e2147220 */ /* 0x000fe20000410000 */
        /* <DEDUP_REMOVED lines=16> */
[----:B------:R-:W-:Y:S02]  /*5ac0*/  FADD.FTZ R39, -R164, R39 ;  /* 0x00000027a4277221 */ /* 0x000fe40000010100 */
[----:B------:R-:W-:Y:S01]  /*5ad0*/  FMUL.FTZ R16, R245, R8 ;  /* 0x00000008f5107220 */ /* 0x000fe20000410000 */
[C---:B------:R-:W-:Y:S03]  /*5ae0*/  HMMA.16816.F32 R56, R104.reuse, R140, R56 ;  /* 0x0000008c6838723c */ /* 0x040fe60000001838 */
[----:B------:R-:W-:Y:S02]  /*5af0*/  FMUL.FTZ R12, R244, R9 ;  /* 0x00000009f40c7220 */ /* 0x000fe40000410000 */
[----:B------:R-:W-:Y:S02]  /*5b00*/  FADD.FTZ R24, -R111, R24 ;  /* 0x000000186f187221 */ /* 0x000fe40000010100 */
[C---:B------:R-:W-:Y:S01]  /*5b10*/  FADD.FTZ R50, -R164.reuse, R50 ;  /* 0x00000032a4327221 */ /* 0x040fe20000010100 */
[-C--:B------:R-:W-:Y:S01]  /*5b20*/  HMMA.16816.F32 R60, R104, R142.reuse, R60 ;  /* 0x0000008e683c723c */ /* 0x080fe2000000183c */
[----:B------:R-:W-:Y:S03]  /*5b30*/  FADD.FTZ R51, -R164, R51 ;  /* 0x00000033a4337221 */ /* 0x000fe60000010100 */
[C---:B------:R-:W-:Y:S02]  /*5b40*/  FADD.FTZ R48, -R165.reuse, R48 ;  /* 0x00000030a5307221 */ /* 0x040fe40000010100 */
[C---:B------:R-:W-:Y:S02]  /*5b50*/  FADD.FTZ R49, -R165.reuse, R49 ;  /* 0x00000031a5317221 */ /* 0x040fe40000010100 */
[C---:B------:R-:W-:Y:S01]  /*5b60*/  FADD.FTZ R52, -R165.reuse, R52 ;  /* 0x00000034a5347221 */ /* 0x040fe20000010100 */
[----:B------:R-:W-:Y:S03]  /*5b70*/  HMMA.16816.F32 R64, R100, R142, R64 ;  /* 0x0000008e6440723c */ /* 0x000fe60000001840 */
[----:B------:R-:W-:Y:S02]  /*5b80*/  FADD.FTZ R53, -R165, R53 ;  /* 0x00000035a5357221 */ /* 0x000fe40000010100 */
[----:B------:R-:W-:Y:S02]  /*5b90*/  FMUL.FTZ R160, R193, R52 ;  /* 0x00000034c1a07220 */ /* 0x000fe40000410000 */
[----:B------:R-:W-:Y:S02]  /*5ba0*/  FMUL.FTZ R109, R192, R53 ;  /* 0x00000035c06d7220 */ /* 0x000fe40000410000 */
[----:B------:R-:W-:Y:S03]  /*5bb0*/  FMUL.FTZ R107, R241, R6 ;  /* 0x00000006f16b7220 */ /* 0x000fe60000410000 */
[----:B------:R-:W-:Y:S02]  /*5bc0*/  FMUL.FTZ R101, R240, R7 ;  /* 0x00000007f0657220 */ /* 0x000fe40000410000 */
[----:B------:R-:W-:Y:S02]  /*5bd0*/  FMUL.FTZ R106, R227, R18 ;  /* 0x00000012e36a7220 */ /* 0x000fe40000410000 */
[----:B------:R-:W-:Y:S02]  /*5be0*/  FMUL.FTZ R105, R224, R22 ;  /* 0x00000016e0697220 */ /* 0x000fe40000410000 */
[----:B------:R-:W-:Y:S02]  /*5bf0*/  FMUL.FTZ R104, R213, R34 ;  /* 0x00000022d5687220 */ /* 0x000fe40000410000 */
[----:B------:R-:W-:Y:S02]  /*5c00*/  FMUL.FTZ R100, R212, R35 ;  /* 0x00000023d4647220 */ /* 0x000fe40000410000 */
[----:B------:R-:W-:Y:S02]  /*5c10*/  FMUL.FTZ R103, R211, R38 ;  /* 0x00000026d3677220 */ /* 0x000fe40000410000 */
[C---:B------:R-:W-:Y:S02]  /*5c20*/  FADD.FTZ R64, -R165.reuse, R64 ;  /* 0x00000040a5407221 */ /* 0x040fe40000010100 */
[----:B------:R-:W-:Y:S02]  /*5c30*/  FADD.FTZ R65, -R165, R65 ;  /* 0x00000041a5417221 */ /* 0x000fe40000010100 */
[----:B------:R-:W-:Y:S02]  /*5c40*/  FMUL.FTZ R159, R159, R64 ;  /* 0x000000409f9f7220 */ /* 0x000fe40000410000 */
[----:B------:R-:W-:Y:S02]  /*5c50*/  FMUL.FTZ R102, R201, R50 ;  /* 0x00000032c9667220 */ /* 0x000fe40000410000 */
[----:B------:R-:W-:Y:S02]  /*5c60*/  FMUL.FTZ R64, R200, R51 ;  /* 0x00000033c8407220 */ /* 0x000fe40000410000 */
[C---:B------:R-:W-:Y:S02]  /*5c70*/  FADD.FTZ R54, -R164.reuse, R54 ;  /* 0x00000036a4367221 */ /* 0x040fe40000010100 */
[C---:B------:R-:W-:Y:S02]  /*5c80*/  FADD.FTZ R55, -R164.reuse, R55 ;  /* 0x00000037a4377221 */ /* 0x040fe40000010100 */
[C---:B------:R-:W-:Y:S02]  /*5c90*/  FADD.FTZ R66, -R164.reuse, R66 ;  /* 0x00000042a4427221 */ /* 0x040fe40000010100 */
[----:B------:R-:W-:Y:S02]  /*5ca0*/  FADD.FTZ R67, -R164, R67 ;  /* 0x00000043a4437221 */ /* 0x000fe40000010100 */
[----:B------:R-:W-:Y:S02]  /*5cb0*/  FMUL.FTZ R18, R242, R13 ;  /* 0x0000000df2127220 */ /* 0x000fe40000410000 */
[C---:B------:R-:W-:Y:S02]  /*5cc0*/  FADD.FTZ R22, -R111.reuse, R25 ;  /* 0x000000196f167221 */ /* 0x040fe40000010100 */
[C---:B------:R-:W-:Y:S02]  /*5cd0*/  FADD.FTZ R28, -R111.reuse, R28 ;  /* 0x0000001c6f1c7221 */ /* 0x040fe40000010100 */
[C---:B------:R-:W-:Y:S02]  /*5ce0*/  FADD.FTZ R29, -R111.reuse, R29 ;  /* 0x0000001d6f1d7221 */ /* 0x040fe40000010100 */
[C---:B------:R-:W-:Y:S02]  /*5cf0*/  FADD.FTZ R4, -R111.reuse, R40 ;  /* 0x000000286f047221 */ /* 0x040fe40000010100 */
[C---:B------:R-:W-:Y:S02]  /*5d00*/  FADD.FTZ R40, -R111.reuse, R41 ;  /* 0x000000296f287221 */ /* 0x040fe40000010100 */
[C---:B------:R-:W-:Y:S02]  /*5d10*/  FADD.FTZ R0, -R111.reuse, R44 ;  /* 0x0000002c6f007221 */ /* 0x040fe40000010100 */
[C---:B------:R-:W-:Y:S02]  /*5d20*/  FADD.FTZ R44, -R111.reuse, R45 ;  /* 0x0000002d6f2c7221 */ /* 0x040fe40000010100 */
[C---:B------:R-:W-:Y:S01]  /*5d30*/  FADD.FTZ R51, -R111.reuse, R56 ;  /* 0x000000386f337221 */ /* 0x040fe20000010100 */
[----:B------:R-:W-:Y:S01]  /*5d40*/  MOV R56, R189 ;  /* 0x000000bd00387202 */ /* 0x000fe20000000f00 */
[C---:B------:R-:W-:Y:S02]  /*5d50*/  FADD.FTZ R50, -R111.reuse, R57 ;  /* 0x000000396f327221 */ /* 0x040fe40000010100 */
[C---:B------:R-:W-:Y:S02]  /*5d60*/  FADD.FTZ R53, -R111.reuse, R60 ;  /* 0x0000003c6f357221 */ /* 0x040fe40000010100 */
[----:B------:R-:W-:Y:S02]  /*5d70*/  FADD.FTZ R52, -R111, R61 ;  /* 0x0000003d6f347221 */ /* 0x000fe40000010100 */
[C---:B------:R-:W-:Y:S02]  /*5d80*/  FADD.FTZ R7, -R110.reuse, R10 ;  /* 0x0000000a6e077221 */ /* 0x040fe40000010100 */
        /* <DEDUP_REMOVED lines=12> */
[----:B------:R-:W-:Y:S02]  /*5e50*/  FADD.FTZ R37, -R110, R63 ;  /* 0x0000003f6e257221 */ /* 0x000fe40000010100 */
[----:B------:R-:W-:Y:S02]  /*5e60*/  FMUL.FTZ R169, R169, R5 ;  /* 0x00000005a9a97220 */ /* 0x000fe40000410000 */
        /* <DEDUP_REMOVED lines=39> */
[----:B------:R-:W-:Y:S01]  /*60e0*/  IMAD.MOV.U32 R57, RZ, RZ, R188 ;  /* 0x000000ffff397224 */ /* 0x000fe200078e00bc */
[----:B------:R-:W-:-:S05]  /*60f0*/  @!P1 BRA `(.L_x_32) ;  /* 0x0000021000009947 */ /* 0x000fca0003800000 */
[----:B------:R-:W-:Y:S01]  /*6100*/  IMAD.MOV.U32 R11, RZ, RZ, c[0x0][0x190] ;  /* 0x00006400ff0b7624 */ /* 0x000fe200078e00ff */
[----:B------:R-:W-:Y:S01]  /*6110*/  ULOP3.LUT UR8, UR4, 0x1, URZ, 0xc0, !UPT ;  /* 0x0000000104087892 */ /* 0x000fe2000f8ec03f */
[----:B------:R-:W-:Y:S02]  /*6120*/  ISETP.GE.AND P2, PT, R218, c[0x0][0x220], PT ;  /* 0x00008800da007a0c */ /* 0x000fe40003f46270 */
[----:B------:R-:W-:Y:S01]  /*6130*/  IMAD.U32 R0, R11, -0x80, RZ ;  /* 0xffffff800b007824 */ /* 0x000fe200078e00ff */
[----:B------:R-:W-:Y:S04]  /*6140*/  UISETP.NE.U32.AND UP0, UPT, UR8, 0x1, UPT ;  /* 0x000000010800788c */ /* 0x000fe8000bf05070 */
[----:B------:R-:W-:Y:S01]  /*6150*/  USEL UR8, UR59, 0x2000, !UP0 ;  /* 0x000020003b087887 */ /* 0x000fe2000c000000 */
[C---:B------:R-:W-:Y:S04]  /*6160*/  LEA R4, P0, R0.reuse, R186, 0x1 ;  /* 0x000000ba00047211 */ /* 0x040fe800078008ff */
[----:B------:R-:W-:Y:S01]  /*6170*/  LEA.HI.X.SX32 R0, R0, R187, 0x1, P0 ;  /* 0x000000bb00007211 */ /* 0x000fe200000f0eff */
[----:B------:R-:W-:Y:S01]  /*6180*/  IMAD.MOV.U32 R186, RZ, RZ, R4 ;  /* 0x000000ffffba7224 */ /* 0x000fe200078e0004 */
[----:B------:R-:W-:Y:S01]  /*6190*/  IADD3 R166, R166, UR8, RZ ;  /* 0x00000008a6a67c10 */ /* 0x000fe2000fffe0ff */
[----:B------:R-:W-:Y:S01]  /*61a0*/  @!P2 IMAD.MOV.U32 R5, RZ, RZ, c[0x0][0x194] ;  /* 0x00006500ff05a624 */ /* 0x000fe200078e00ff */
[----:B------:R-:W-:Y:S01]  /*61b0*/  IADD3 R207, R207, UR8, RZ ;  /* 0x00000008cfcf7c10 */ /* 0x000fe2000fffe0ff */
[----:B------:R-:W-:Y:S01]  /*61c0*/  IMAD.MOV.U32 R187, RZ, RZ, R0 ;  /* 0x000000ffffbb7224 */ /* 0x000fe200078e0000 */
[C---:B------:R-:W-:Y:S01]  /*61d0*/  @!P2 LEA R4, P0, R11.reuse, R186, 0x7 ;  /* 0x000000ba0b04a211 */ /* 0x040fe200078038ff */
[----:B------:R1:W-:Y:S01]  /*61e0*/  @P2 STS [R166], RZ ;  /* 0x000000ffa6002388 */ /* 0x0003e20000000800 */
[----:B------:R-:W-:Y:S02]  /*61f0*/  IADD3 R144, R144, UR8, RZ ;  /* 0x0000000890907c10 */ /* 0x000fe4000fffe0ff */
[----:B------:R-:W-:Y:S01]  /*6200*/  @!P2 LEA.HI.X R5, R11, R187, R5, 0x7, P0 ;  /* 0x000000bb0b05a211 */ /* 0x000fe200000f3c05 */
[----:B------:R1:W-:Y:S04]  /*6210*/  @P2 STS [R166+0x4], RZ ;  /* 0x000004ffa6002388 */ /* 0x0003e80000000800 */
[----:B------:R1:W-:Y:S04]  /*6220*/  @P2 STS [R166+0x8], RZ ;  /* 0x000008ffa6002388 */ /* 0x0003e80000000800 */
[----:B------:R1:W-:Y:S04]  /*6230*/  @P2 STS [R166+0xc], RZ ;  /* 0x00000cffa6002388 */ /* 0x0003e80000000800 */
[----:B------:R-:W-:Y:S01]  /*6240*/  @!PT LDS RZ, [RZ] ;  /* 0x00000000fffff984 */ /* 0x000fe20000000800 */
[----:B------:R-:W-:Y:S01]  /*6250*/  @!PT LDS RZ, [RZ] ;  /* 0x00000000fffff984 */ /* 0x000fe20000000800 */
[----:B------:R-:W-:Y:S01]  /*6260*/  @!PT LDS RZ, [RZ] ;  /* 0x00000000fffff984 */ /* 0x000fe20000000800 */
[----:B------:R1:W-:Y:S04]  /*6270*/  @!P2 LDGSTS.E.BYPASS.LTC128B.128 [R207], [R186.64] ;  /* 0x00000000bacfafae */ /* 0x0003e8000b901d46 */
[----:B------:R1:W-:Y:S04]  /*6280*/  @P2 STS [R166+0x1000], RZ ;  /* 0x001000ffa6002388 */ /* 0x0003e80000000800 */
[----:B------:R1:W-:Y:S04]  /*6290*/  @P2 STS [R166+0x1004], RZ ;  /* 0x001004ffa6002388 */ /* 0x0003e80000000800 */
[----:B------:R1:W-:Y:S04]  /*62a0*/  @P2 STS [R166+0x1008], RZ ;  /* 0x001008ffa6002388 */ /* 0x0003e80000000800 */
[----:B------:R1:W-:Y:S04]  /*62b0*/  @P2 STS [R166+0x100c], RZ ;  /* 0x00100cffa6002388 */ /* 0x0003e80000000800 */
[----:B------:R-:W-:Y:S01]  /*62c0*/  @!PT LDS RZ, [RZ] ;  /* 0x00000000fffff984 */ /* 0x000fe20000000800 */
[----:B------:R-:W-:Y:S01]  /*62d0*/  @!PT LDS RZ, [RZ] ;  /* 0x00000000fffff984 */ /* 0x000fe20000000800 */
[----:B------:R-:W-:Y:S01]  /*62e0*/  @!PT LDS RZ, [RZ] ;  /* 0x00000000fffff984 */ /* 0x000fe20000000800 */
[----:B------:R1:W-:Y:S04]  /*62f0*/  @!P2 LDGSTS.E.BYPASS.LTC128B.128 [R207+0x1000], [R4.64] ;  /* 0x0100000004cfafae */ /* 0x0003e8000b901d46 */
[----:B------:R-:W0:Y:S02]  /*6300*/  LDGDEPBAR ;  /* 0x00000000000079af */ /* 0x000e240000000000 */
.L_x_32:
[----:B------:R-:W-:Y:S01]  /*6310*/  F2FP.PACK_AB R32, R169, R175 ;  /* 0x000000afa920723e */ /* 0x000fe200000000ff */
[----:B------:R-:W2:Y:S01]  /*6320*/  LDL R42, [R1+0x4] ;  /* 0x00000400012a7983 */ /* 0x000ea20000100800 */
[----:B------:R-:W-:Y:S02]  /*6330*/  F2FP.PACK_AB R31, R101, R107 ;  /* 0x0000006b651f723e */ /* 0x000fe400000000ff */
[----:B------:R-:W-:Y:S01]  /*6340*/  F2FP.PACK_AB R27, R20, R106 ;  /* 0x0000006a141b723e */ /* 0x000fe200000000ff */
[----:B------:R-:W-:Y:S01]  /*6350*/  STS [R183+0x8000], R32 ;  /* 0x00800020b7007388 */ /* 0x000fe20000000800 */
        /* <DEDUP_REMOVED lines=34> */
[----:B-1----:R-:W-:Y:S01]  /*6580*/  F2FP.PACK_AB R4, R108, R159 ;  /* 0x0000009f6c04723e */ /* 0x002fe200000000ff */
[----:B------:R-:W-:Y:S01]  /*6590*/  STS [R182+0xa000], R22 ;  /* 0x00a00016b6007388 */ /* 0x000fe20000000800 */
[----:B------:R-:W-:Y:S02]  /*65a0*/  F2FP.PACK_AB R0, R67, R66 ;  /* 0x000000424300723e */ /* 0x000fe400000000ff */
[----:B------:R-:W-:Y:S01]  /*65b0*/  F2FP.PACK_AB R6, R50, R51 ;  /* 0x000000333206723e */ /* 0x000fe200000000ff */
[----:B------:R-:W-:Y:S01]  /*65c0*/  STS [R182+0xa400], R21 ;  /* 0x00a40015b6007388 */ /* 0x000fe20000000800 */
[----:B------:R-:W-:Y:S02]  /*65d0*/  F2FP.PACK_AB R5, R35, R36 ;  /* 0x000000242305723e */ /* 0x000fe400000000ff */
[----:B------:R-:W-:Y:S01]  /*65e0*/  F2FP.PACK_AB R34, R52, R53 ;  /* 0x000000353422723e */ /* 0x000fe200000000ff */
[----:B------:R-:W-:Y:S01]  /*65f0*/  STS [R180+0xa000], R18 ;  /* 0x00a00012b4007388 */ /* 0x000fe20000000800 */
[----:B------:R-:W-:Y:S03]  /*6600*/  F2FP.PACK_AB R33, R37, R38 ;  /* 0x000000262521723e */ /* 0x000fe600000000ff */
[----:B------:R-:W-:Y:S04]  /*6610*/  STS [R180+0xa400], R17 ;  /* 0x00a40011b4007388 */ /* 0x000fe80000000800 */
        /* <DEDUP_REMOVED lines=11> */
[----:B------:R1:W-:Y:S04]  /*66d0*/  STS [R178+0x8400], R0 ;  /* 0x00840000b2007388 */ /* 0x0003e80000000800 */
[----:B------:R-:W-:Y:S04]  /*66e0*/  STS [R179+0xa000], R6 ;  /* 0x00a00006b3007388 */ /* 0x000fe80000000800 */
[----:B------:R-:W-:Y:S04]  /*66f0*/  STS [R179+0xa400], R5 ;  /* 0x00a40005b3007388 */ /* 0x000fe80000000800 */
[----:B------:R-:W-:Y:S04]  /*6700*/  STS [R178+0xa000], R34 ;  /* 0x00a00022b2007388 */ /* 0x000fe80000000800 */
[----:B------:R-:W-:Y:S04]  /*6710*/  STS [R178+0xa400], R33 ;  /* 0x00a40021b2007388 */ /* 0x000fe80000000800 */
[----:B------:R-:W-:Y:S01]  /*6720*/  BAR.SYNC.DEFER_BLOCKING 0x0 ;  /* 0x0000000000007b1d */ /* 0x000fe20000010000 */
[----:B-1----:R-:W-:Y:S05]  /*6730*/  IMAD.SHL.U32 R0, R152, 0x2, RZ ;  /* 0x0000000298007824 */ /* 0x002fea00078e00ff */
[----:B------:R-:W-:Y:S04]  /*6740*/  LDSM.16.MT88.4 R4, [R2+0x10000] ;  /* 0x010000000204783b */ /* 0x000fe80000004200 */
[----:B------:R-:W1:Y:S04]  /*6750*/  LDSM.16.MT88.4 R8, [R0+0x4000] ;  /* 0x004000000008783b */ /* 0x000e680000004200 */
[----:B------:R-:W3:Y:S04]  /*6760*/  LDSM.16.MT88.4 R12, [R2+0x14000] ;  /* 0x01400000020c783b */ /* 0x000ee80000004200 */
[----:B------:R-:W-:Y:S04]  /*6770*/  LDSM.16.MT88.4 R16, [R2+0x10800] ;  /* 0x010800000210783b */ /* 0x000fe80000004200 */
[----:B------:R-:W4:Y:S04]  /*6780*/  LDSM.16.MT88.4 R20, [R0+0x4400] ;  /* 0x004400000014783b */ /* 0x000f280000004200 */
[----:B------:R-:W5:Y:S01]  /*6790*/  LDSM.16.MT88.4 R24, [R2+0x14800] ;  /* 0x014800000218783b */ /* 0x000f620000004200 */
[-C--:B-1----:R-:W-:Y:S08]  /*67a0*/  HMMA.16816.F32 R68, R4, R8.reuse, R68 ;  /* 0x000000080444723c */ /* 0x082ff00000001844 */
[C---:B---3--:R-:W-:Y:S08]  /*67b0*/  HMMA.16816.F32 R72, R12.reuse, R8, R72 ;  /* 0x000000080c48723c */ /* 0x048ff00000001848 */
[-C--:B------:R-:W-:Y:S01]  /*67c0*/  HMMA.16816.F32 R76, R12, R10.reuse, R76 ;  /* 0x0000000a0c4c723c */ /* 0x080fe2000000184c */
[----:B------:R-:W-:Y:S07]  /*67d0*/  LDSM.16.MT88.4 R12, [R2+0x15000] ;  /* 0x01500000020c783b */ /* 0x000fee0000004200 */
[----:B------:R-:W-:Y:S01]  /*67e0*/  HMMA.16816.F32 R80, R4, R10, R80 ;  /* 0x0000000a0450723c */ /* 0x000fe20000001850 */
[----:B------:R-:W-:Y:S04]  /*67f0*/  LDSM.16.MT88.4 R4, [R2+0x11000] ;  /* 0x011000000204783b */ /* 0x000fe80000004200 */
[----:B------:R-:W1:Y:S03]  /*6800*/  LDSM.16.MT88.4 R8, [R0+0x4800] ;  /* 0x004800000008783b */ /* 0x000e660000004200 */
[-C--:B----4-:R-:W-:Y:S08]  /*6810*/  HMMA.16816.F32 R68, R16, R20.reuse, R68 ;  /* 0x000000141044723c */ /* 0x090ff00000001844 */
[C---:B-----5:R-:W-:Y:S08]  /*6820*/  HMMA.16816.F32 R72, R24.reuse, R20, R72 ;  /* 0x000000141848723c */ /* 0x060ff00000001848 */
[-C--:B------:R-:W-:Y:S01]  /*6830*/  HMMA.16816.F32 R76, R24, R22.reuse, R76 ;  /* 0x00000016184c723c */ /* 0x080fe2000000184c */
[----:B------:R-:W-:Y:S07]  /*6840*/  LDSM.16.MT88.4 R24, [R2+0x15800] ;  /* 0x015800000218783b */ /* 0x000fee0000004200 */
[----:B------:R-:W-:Y:S01]  /*6850*/  HMMA.16816.F32 R80, R16, R22, R80 ;  /* 0x000000161050723c */ /* 0x000fe20000001850 */
[----:B------:R-:W-:Y:S04]  /*6860*/  LDSM.16.MT88.4 R16, [R2+0x11800] ;  /* 0x011800000210783b */ /* 0x000fe80000004200 */
[----:B------:R-:W3:Y:S03]  /*6870*/  LDSM.16.MT88.4 R20, [R0+0x4c00] ;  /* 0x004c00000014783b */ /* 0x000ee60000004200 */
[-C--:B-1----:R-:W-:Y:S08]  /*6880*/  HMMA.16816.F32 R68, R4, R8.reuse, R68 ;  /* 0x000000080444723c */ /* 0x082ff00000001844 */
[C---:B------:R-:W-:Y:S08]  /*6890*/  HMMA.16816.F32 R72, R12.reuse, R8, R72 ;  /* 0x000000080c48723c */ /* 0x040ff00000001848 */
[-C--:B------:R-:W-:Y:S01]  /*68a0*/  HMMA.16816.F32 R76, R12, R10.reuse, R76 ;  /* 0x0000000a0c4c723c */ /* 0x080fe2000000184c */
[----:B------:R-:W-:Y:S07]  /*68b0*/  LDSM.16.MT88.4 R12, [R2+0x16000] ;  /* 0x01600000020c783b */ /* 0x000fee0000004200 */
[----:B------:R-:W-:Y:S01]  /*68c0*/  HMMA.16816.F32 R80, R4, R10, R80 ;  /* 0x0000000a0450723c */ /* 0x000fe20000001850 */
[----:B------:R-:W-:Y:S04]  /*68d0*/  LDSM.16.MT88.4 R4, [R2+0x12000] ;  /* 0x012000000204783b */ /* 0x000fe80000004200 */
[----:B------:R-:W1:Y:S01]  /*68e0*/  LDSM.16.MT88.4 R8, [R0+0x5000] ;  /* 0x005000000008783b */ /* 0x000e620000004200 */
[----:B--2---:R-:W-:Y:S02]  /*68f0*/  IMAD.SHL.U32 R59, R42, 0x2, RZ ;  /* 0x000000022a3b7824 */ /* 0x004fe400078e00ff */
[-C--:B---3--:R-:W-:Y:S08]  /*6900*/  HMMA.16816.F32 R68, R16, R20.reuse, R68 ;  /* 0x000000141044723c */ /* 0x088ff00000001844 */
[C---:B------:R-:W-:Y:S08]  /*6910*/  HMMA.16816.F32 R72, R24.reuse, R20, R72 ;  /* 0x000000141848723c */ /* 0x040ff00000001848 */
[-C--:B------:R-:W-:Y:S01]  /*6920*/  HMMA.16816.F32 R76, R24, R22.reuse, R76 ;  /* 0x00000016184c723c */ /* 0x080fe2000000184c */
[----:B------:R-:W-:Y:S07]  /*6930*/  LDSM.16.MT88.4 R24, [R2+0x16800] ;  /* 0x016800000218783b */ /* 0x000fee0000004200 */
[----:B------:R-:W-:Y:S01]  /*6940*/  HMMA.16816.F32 R80, R16, R22, R80 ;  /* 0x000000161050723c */ /* 0x000fe20000001850 */
[----:B------:R-:W-:Y:S04]  /*6950*/  LDSM.16.MT88.4 R16, [R2+0x12800] ;  /* 0x012800000210783b */ /* 0x000fe80000004200 */
[----:B------:R-:W2:Y:S03]  /*6960*/  LDSM.16.MT88.4 R20, [R0+0x5400] ;  /* 0x005400000014783b */ /* 0x000ea60000004200 */
[-C--:B-1----:R-:W-:Y:S08]  /*6970*/  HMMA.16816.F32 R68, R4, R8.reuse, R68 ;  /* 0x000000080444723c */ /* 0x082ff00000001844 */
[C---:B------:R-:W-:Y:S08]  /*6980*/  HMMA.16816.F32 R72, R12.reuse, R8, R72 ;  /* 0x000000080c48723c */ /* 0x040ff00000001848 */
[-C--:B------:R-:W-:Y:S01]  /*6990*/  HMMA.16816.F32 R76, R12, R10.reuse, R76 ;  /* 0x0000000a0c4c723c */ /* 0x080fe2000000184c */
[----:B------:R-:W-:Y:S07]  /*69a0*/  LDSM.16.MT88.4 R12, [R2+0x17000] ;  /* 0x01700000020c783b */ /* 0x000fee0000004200 */
[----:B------:R-:W-:Y:S01]  /*69b0*/  HMMA.16816.F32 R80, R4, R10, R80 ;  /* 0x0000000a0450723c */ /* 0x000fe20000001850 */
[----:B------:R-:W-:Y:S04]  /*69c0*/  LDSM.16.MT88.4 R4, [R2+0x13000] ;  /* 0x013000000204783b */ /* 0x000fe80000004200 */
[----:B------:R-:W1:Y:S03]  /*69d0*/  LDSM.16.MT88.4 R8, [R0+0x5800] ;  /* 0x005800000008783b */ /* 0x000e660000004200 */
[-C--:B--2---:R-:W-:Y:S08]  /*69e0*/  HMMA.16816.F32 R68, R16, R20.reuse, R68 ;  /* 0x000000141044723c */ /* 0x084ff00000001844 */
[C---:B------:R-:W-:Y:S08]  /*69f0*/  HMMA.16816.F32 R72, R24.reuse, R20, R72 ;  /* 0x000000141848723c */ /* 0x040ff00000001848 */
[-C--:B------:R-:W-:Y:S01]  /*6a00*/  HMMA.16816.F32 R76, R24, R22.reuse, R76 ;  /* 0x00000016184c723c */ /* 0x080fe2000000184c */
[----:B------:R-:W-:Y:S07]  /*6a10*/  LDSM.16.MT88.4 R24, [R2+0x17800] ;  /* 0x017800000218783b */ /* 0x000fee0000004200 */
[----:B------:R-:W-:Y:S01]  /*6a20*/  HMMA.16816.F32 R80, R16, R22, R80 ;  /* 0x000000161050723c */ /* 0x000fe20000001850 */
[----:B------:R-:W-:Y:S04]  /*6a30*/  LDSM.16.MT88.4 R16, [R2+0x13800] ;  /* 0x013800000210783b */ /* 0x000fe80000004200 */
[----:B------:R-:W2:Y:S04]  /*6a40*/  LDSM.16.MT88.4 R20, [R0+0x5c00] ;  /* 0x005c00000014783b */ /* 0x000ea80000004200 */
[----:B------:R-:W-:Y:S01]  /*6a50*/  BAR.SYNC.DEFER_BLOCKING 0x0 ;  /* 0x0000000000007b1d */ /* 0x000fe20000010000 */
[-C--:B-1----:R-:W-:Y:S08]  /*6a60*/  HMMA.16816.F32 R68, R4, R8.reuse, R68 ;  /* 0x000000080444723c */ /* 0x082ff00000001844 */
[C---:B------:R-:W-:Y:S08]  /*6a70*/  HMMA.16816.F32 R72, R12.reuse, R8, R72 ;  /* 0x000000080c48723c */ /* 0x040ff00000001848 */
[-C--:B------:R-:W-:Y:S08]  /*6a80*/  HMMA.16816.F32 R76, R12, R10.reuse, R76 ;  /* 0x0000000a0c4c723c */ /* 0x080ff0000000184c */
[----:B------:R-:W-:Y:S08]  /*6a90*/  HMMA.16816.F32 R80, R4, R10, R80 ;  /* 0x0000000a0450723c */ /* 0x000ff00000001850 */
[-C--:B--2---:R-:W-:Y:S08]  /*6aa0*/  HMMA.16816.F32 R68, R16, R20.reuse, R68 ;  /* 0x000000141044723c */ /* 0x084ff00000001844 */
[C---:B------:R-:W-:Y:S08]  /*6ab0*/  HMMA.16816.F32 R72, R24.reuse, R20, R72 ;  /* 0x000000141848723c */ /* 0x040ff00000001848 */
[-C--:B------:R-:W-:Y:S08]  /*6ac0*/  HMMA.16816.F32 R76, R24, R22.reuse, R76 ;  /* 0x00000016184c723c */ /* 0x080ff0000000184c */
[----:B------:R-:W-:Y:S01]  /*6ad0*/  HMMA.16816.F32 R80, R16, R22, R80 ;  /* 0x000000161050723c */ /* 0x000fe20000001850 */
[----:B------:R-:W-:-:S07]  /*6ae0*/  @!P1 BRA `(.L_x_33) ;  /* 0x0000017000009947 */ /* 0x000fce0003800000 */
[----:B------:R-:W-:Y:S01]  /*6af0*/  IMAD.MOV.U32 R7, RZ, RZ, c[0x0][0x370] ;  /* 0x0000dc00ff077624 */ /* 0x000fe200078e00ff */
[----:B------:R-:W-:Y:S03]  /*6b00*/  ISETP.GE.AND P2, PT, R218, c[0x0][0x220], PT ;  /* 0x00008800da007a0c */ /* 0x000fe60003f46270 */
[C---:B------:R-:W-:Y:S05]  /*6b10*/  IMAD.U32 R4, R7.reuse, -0x80, RZ ;  /* 0xffffff8007047824 */ /* 0x040fea00078e00ff */
[C---:B------:R-:W-:Y:S04]  /*6b20*/  LEA R5, P0, R4.reuse, R184, 0x1 ;  /* 0x000000b804057211 */ /* 0x040fe800078008ff */
[----:B------:R-:W-:Y:S01]  /*6b30*/  LEA.HI.X.SX32 R4, R4, R185, 0x1, P0 ;  /* 0x000000b904047211 */ /* 0x000fe200000f0eff */
[----:B------:R1:W-:Y:S01]  /*6b40*/  @P2 STS [R59+0x4000], RZ ;  /* 0x004000ff3b002388 */ /* 0x0003e20000000800 */
[----:B------:R-:W-:Y:S02]  /*6b50*/  IMAD.MOV.U32 R184, RZ, RZ, R5 ;  /* 0x000000ffffb87224 */ /* 0x000fe400078e0005 */
[----:B------:R-:W-:Y:S01]  /*6b60*/  @!P2 IMAD.MOV.U32 R6, RZ, RZ, c[0x0][0x374] ;  /* 0x0000dd00ff06a624 */ /* 0x000fe200078e00ff */
[----:B------:R1:W-:Y:S01]  /*6b70*/  @P2 STS [R59+0x4004], RZ ;  /* 0x004004ff3b002388 */ /* 0x0003e20000000800 */
[----:B------:R-:W-:Y:S01]  /*6b80*/  IMAD.MOV.U32 R185, RZ, RZ, R4 ;  /* 0x000000ffffb97224 */ /* 0x000fe200078e0004 */
[C---:B------:R-:W-:Y:S02]  /*6b90*/  @!P2 LEA R4, P0, R7.reuse, R184, 0x7 ;  /* 0x000000b80704a211 */ /* 0x040fe400078038ff */
[----:B------:R1:W-:Y:S02]  /*6ba0*/  @P2 STS.64 [R59+0x4008], RZ ;  /* 0x004008ff3b002388 */ /* 0x0003e40000000a00 */
[----:B------:R-:W-:Y:S02]  /*6bb0*/  @!P2 LEA.HI.X R5, R7, R185, R6, 0x7, P0 ;  /* 0x000000b90705a211 */ /* 0x000fe400000f3c06 */
[----:B------:R-:W-:Y:S01]  /*6bc0*/  @!PT LDS RZ, [RZ] ;  /* 0x00000000fffff984 */ /* 0x000fe20000000800 */
[----:B------:R-:W-:Y:S01]  /*6bd0*/  @!PT LDS RZ, [RZ] ;  /* 0x00000000fffff984 */ /* 0x000fe20000000800 */
[----:B------:R-:W-:Y:S01]  /*6be0*/  @!PT LDS RZ, [RZ] ;  /* 0x00000000fffff984 */ /* 0x000fe20000000800 */
[----:B------:R1:W-:Y:S04]  /*6bf0*/  @!P2 LDGSTS.E.BYPASS.LTC128B.128 [R59+0x4000], [R184.64] ;  /* 0x04000000b83bafae */ /* 0x0003e8000b901d46 */
[----:B------:R1:W-:Y:S04]  /*6c00*/  @P2 STS.128 [R59+0x5000], RZ ;  /* 0x005000ff3b002388 */ /* 0x0003e80000000c00 */
[----:B------:R-:W-:Y:S01]  /*6c10*/  @!PT LDS RZ, [RZ] ;  /* 0x00000000fffff984 */ /* 0x000fe20000000800 */
[----:B------:R-:W-:Y:S01]  /*6c20*/  @!PT LDS RZ, [RZ] ;  /* 0x00000000fffff984 */ /* 0x000fe20000000800 */
[----:B------:R-:W-:Y:S01]  /*6c30*/  @!PT LDS RZ, [RZ] ;  /* 0x00000000fffff984 */ /* 0x000fe20000000800 */
[----:B------:R1:W-:Y:S04]  /*6c40*/  @!P2 LDGSTS.E.BYPASS.LTC128B.128 [R59+0x5000], [R4.64] ;  /* 0x05000000043bafae */ /* 0x0003e8000b901d46 */
[----:B------:R-:W0:Y:S02]  /*6c50*/  LDGDEPBAR ;  /* 0x00000000000079af */ /* 0x000e240000000000 */
.L_x_33:
[----:B------:R-:W2:Y:S01]  /*6c60*/  LDL R52, [R1+0xc] ;  /* 0x00000c0001347983 */ /* 0x000ea20000100800 */
[----:B------:R-:W-:Y:S01]  /*6c70*/  IMAD.U32 R58, RZ, RZ, UR23 ;  /* 0x00000017ff3a7e24 */ /* 0x000fe2000f8e00ff */
[----:B------:R-:W-:Y:S01]  /*6c80*/  ULOP3.LUT UR8, UR4, 0x1, URZ, 0xc0, !UPT ;  /* 0x0000000104087892 */ /* 0x000fe2000f8ec03f */
[----:B------:R-:W-:Y:S01]  /*6c90*/  IMAD.U32 R55, RZ, RZ, UR20 ;  /* 0x00000014ff377e24 */ /* 0x000fe2000f8e00ff */
[----:B------:R-:W-:Y:S01]  /*6ca0*/  LDSM.16.M88.4 R16, [R147] ;  /* 0x000000009310783b */ /* 0x000fe20000000200 */
[----:B------:R-:W-:Y:S01]  /*6cb0*/  IMAD.U32 R54, RZ, RZ, UR19 ;  /* 0x00000013ff367e24 */ /* 0x000fe2000f8e00ff */
[----:B------:R-:W-:Y:S01]  /*6cc0*/  UISETP.NE.U32.AND UP0, UPT, UR8, 0x1, UPT ;  /* 0x000000010800788c */ /* 0x000fe2000bf05070 */
[----:B------:R-:W-:Y:S01]  /*6cd0*/  IMAD.U32 R53, RZ, RZ, UR18 ;  /* 0x00000012ff357e24 */ /* 0x000fe2000f8e00ff */
[----:B------:R-:W3:Y:S01]  /*6ce0*/  LDSM.16.MT88.4 R20, [R0+0x6000] ;  /* 0x006000000014783b */ /* 0x000ee20000004200 */
[----:B------:R-:W-:Y:S02]  /*6cf0*/  UISETP.GT.AND UP2, UPT, UR4, UR15, UPT ;  /* 0x0000000f0400728c */ /* 0x000fe4000bf44270 */
[----:B------:R-:W-:Y:S01]  /*6d00*/  UIADD3 UR4, UR4, -0x1, URZ ;  /* 0xffffffff04047890 */ /* 0x000fe2000fffe03f */
[----:B------:R-:W4:Y:S04]  /*6d10*/  LDSM.16.M88.4 R12, [R147+0x2000] ;  /* 0x00200000930c783b */ /* 0x000f280000000200 */
[----:B------:R-:W-:Y:S04]  /*6d20*/  LDSM.16.M88.4 R24, [R154] ;  /* 0x000000009a18783b */ /* 0x000fe80000000200 */
[----:B------:R-:W1:Y:S04]  /*6d30*/  LDSM.16.MT88.4 R28, [R0+0x6400] ;  /* 0x00640000001c783b */ /* 0x000e680000004200 */
[----:B------:R-:W1:Y:S04]  /*6d40*/  LDSM.16.M88.4 R32, [R157] ;  /* 0x000000009d20783b */ /* 0x000e680000000200 */
[----:B------:R-:W-:Y:S04]  /*6d50*/  LDSM.16.M88.4 R36, [R149] ;  /* 0x000000009524783b */ /* 0x000fe80000000200 */
[----:B------:R-:W1:Y:S04]  /*6d60*/  LDSM.16.MT88.4 R40, [R0+0x6800] ;  /* 0x006800000028783b */ /* 0x000e680000004200 */
[----:B------:R-:W1:Y:S04]  /*6d70*/  LDSM.16.M88.4 R44, [R149+0x2000] ;  /* 0x00200000952c783b */ /* 0x000e680000000200 */
[----:B------:R-:W-:Y:S01]  /*6d80*/  LDSM.16.MT88.4 R48, [R0+0x6c00] ;  /* 0x006c00000030783b */ /* 0x000fe20000004200 */
[-C--:B-1-3--:R-:W-:Y:S08]  /*6d90*/  HMMA.16816.F32 R4, R16, R20.reuse, RZ ;  /* 0x000000141004723c */ /* 0x08aff000000018ff */
[C---:B----4-:R-:W-:Y:S08]  /*6da0*/  HMMA.16816.F32 R8, R12.reuse, R20, RZ ;  /* 0x000000140c08723c */ /* 0x050ff000000018ff */
[-C--:B------:R-:W-:Y:S08]  /*6db0*/  HMMA.16816.F32 R12, R12, R22.reuse, RZ ;  /* 0x000000160c0c723c */ /* 0x080ff000000018ff */
[----:B------:R-:W-:Y:S01]  /*6dc0*/  HMMA.16816.F32 R16, R16, R22, RZ ;  /* 0x000000161010723c */ /* 0x000fe200000018ff */
[----:B------:R-:W1:Y:S07]  /*6dd0*/  LDSM.16.M88.4 R20, [R148] ;  /* 0x000000009414783b */ /* 0x000e6e0000000200 */
[-C--:B------:R-:W-:Y:S08]  /*6de0*/  HMMA.16816.F32 R4, R24, R28.reuse, R4 ;  /* 0x0000001c1804723c */ /* 0x080ff00000001804 */
[C---:B------:R-:W-:Y:S08]  /*6df0*/  HMMA.16816.F32 R8, R32.reuse, R28, R8 ;  /* 0x0000001c2008723c */ /* 0x040ff00000001808 */
[-C--:B------:R-:W-:Y:S01]  /*6e00*/  HMMA.16816.F32 R12, R32, R30.reuse, R12 ;  /* 0x0000001e200c723c */ /* 0x080fe2000000180c */
[----:B------:R-:W3:Y:S07]  /*6e10*/  LDSM.16.M88.4 R32, [R148+0x2000] ;  /* 0x002000009420783b */ /* 0x000eee0000000200 */
[----:B------:R-:W-:Y:S01]  /*6e20*/  HMMA.16816.F32 R16, R24, R30, R16 ;  /* 0x0000001e1810723c */ /* 0x000fe20000001810 */
[----:B------:R-:W-:Y:S04]  /*6e30*/  LDSM.16.M88.4 R24, [R147+0x4000] ;  /* 0x004000009318783b */ /* 0x000fe80000000200 */
[----:B------:R-:W4:Y:S03]  /*6e40*/  LDSM.16.MT88.4 R28, [R0+0x7000] ;  /* 0x00700000001c783b */ /* 0x000f260000004200 */
[-C--:B------:R-:W-:Y:S08]  /*6e50*/  HMMA.16816.F32 R4, R36, R40.reuse, R4 ;  /* 0x000000282404723c */ /* 0x080ff00000001804 */
[C---:B------:R-:W-:Y:S08]  /*6e60*/  HMMA.16816.F32 R8, R44.reuse, R40, R8 ;  /* 0x000000282c08723c */ /* 0x040ff00000001808 */
[-C--:B------:R-:W-:Y:S01]  /*6e70*/  HMMA.16816.F32 R12, R44, R42.reuse, R12 ;  /* 0x0000002a2c0c723c */ /* 0x080fe2000000180c */
[----:B------:R-:W4:Y:S07]  /*6e80*/  LDSM.16.M88.4 R44, [R147+0x6000] ;  /* 0x00600000932c783b */ /* 0x000f2e0000000200 */
[----:B------:R-:W-:Y:S01]  /*6e90*/  HMMA.16816.F32 R16, R36, R42, R16 ;  /* 0x0000002a2410723c */ /* 0x000fe20000001810 */
[----:B------:R-:W-:Y:S04]  /*6ea0*/  LDSM.16.M88.4 R36, [R156] ;  /* 0x000000009c24783b */ /* 0x000fe80000000200 */
[----:B------:R-:W4:Y:S03]  /*6eb0*/  LDSM.16.MT88.4 R40, [R0+0x7400] ;  /* 0x007400000028783b */ /* 0x000f260000004200 */
[-C--:B-1----:R-:W-:Y:S08]  /*6ec0*/  HMMA.16816.F32 R4, R20, R48.reuse, R4 ;  /* 0x000000301404723c */ /* 0x082ff00000001804 */
[C---:B---3--:R-:W-:Y:S08]  /*6ed0*/  HMMA.16816.F32 R8, R32.reuse, R48, R8 ;  /* 0x000000302008723c */ /* 0x048ff00000001808 */
[-C--:B------:R-:W-:Y:S01]  /*6ee0*/  HMMA.16816.F32 R12, R32, R50.reuse, R12 ;  /* 0x00000032200c723c */ /* 0x080fe2000000180c */
[----:B------:R-:W1:Y:S07]  /*6ef0*/  LDSM.16.M88.4 R32, [R155] ;  /* 0x000000009b20783b */ /* 0x000e6e0000000200 */
[----:B------:R-:W-:Y:S01]  /*6f00*/  HMMA.16816.F32 R16, R20, R50, R16 ;  /* 0x000000321410723c */ /* 0x000fe20000001810 */
[----:B------:R-:W-:Y:S04]  /*6f10*/  LDSM.16.M88.4 R20, [R149+0x4000] ;  /* 0x004000009514783b */ /* 0x000fe80000000200 */
[----:B------:R-:W3:Y:S03]  /*6f20*/  LDSM.16.MT88.4 R48, [R0+0x7800] ;  /* 0x007800000030783b */ /* 0x000ee60000004200 */
[-C--:B----4-:R-:W-:Y:S08]  /*6f30*/  HMMA.16816.F32 R4, R24, R28.reuse, R4 ;  /* 0x0000001c1804723c */ /* 0x090ff00000001804 */
[C---:B------:R-:W-:Y:S08]  /*6f40*/  HMMA.16816.F32 R8, R44.reuse, R28, R8 ;  /* 0x0000001c2c08723c */ /* 0x040ff00000001808 */
[-C--:B------:R-:W-:Y:S01]  /*6f50*/  HMMA.16816.F32 R12, R44, R30.reuse, R12 ;  /* 0x0000001e2c0c723c */ /* 0x080fe2000000180c */
[----:B------:R-:W4:Y:S07]  /*6f60*/  LDSM.16.M88.4 R44, [R149+0x6000] ;  /* 0x00600000952c783b */ /* 0x000f2e0000000200 */
[----:B------:R-:W-:Y:S01]  /*6f70*/  HMMA.16816.F32 R16, R24, R30, R16 ;  /* 0x0000001e1810723c */ /* 0x000fe20000001810 */
[----:B------:R3:W-:Y:S04]  /*6f80*/  LDSM.16.MT88.4 R28, [R0+0x7c00] ;  /* 0x007c0000001c783b */ /* 0x0007e80000004200 */
[----:B------:R-:W4:Y:S03]  /*6f90*/  LDSM.16.M88.4 R24, [R148+0x4000] ;  /* 0x004000009418783b */ /* 0x000f260000000200 */
[-C--:B------:R-:W-:Y:S08]  /*6fa0*/  HMMA.16816.F32 R4, R36, R40.reuse, R4 ;  /* 0x000000282404723c */ /* 0x080ff00000001804 */
[C---:B-1----:R-:W-:Y:S07]  /*6fb0*/  HMMA.16816.F32 R8, R32.reuse, R40, R8 ;  /* 0x000000282008723c */ /* 0x042fee0000001808 */
[----:B------:R-:W-:Y:S01]  /*6fc0*/  IMAD.U32 R40, RZ, RZ, UR26 ;  /* 0x0000001aff287e24 */ /* 0x000fe2000f8e00ff */
[-C--:B------:R-:W-:Y:S01]  /*6fd0*/  HMMA.16816.F32 R12, R32, R42.reuse, R12 ;  /* 0x0000002a200c723c */ /* 0x080fe2000000180c */
[----:B------:R-:W1:Y:S03]  /*6fe0*/  LDSM.16.M88.4 R32, [R148+0x6000] ;  /* 0x006000009420783b */ /* 0x000e660000000200 */
[----:B---3--:R-:W-:Y:S04]  /*6ff0*/  IMAD.U32 R0, RZ, RZ, UR16 ;  /* 0x00000010ff007e24 */ /* 0x008fe8000f8e00ff */
[----:B------:R-:W-:Y:S07]  /*7000*/  HMMA.16816.F32 R16, R36, R42, R16 ;  /* 0x0000002a2410723c */ /* 0x000fee0000001810 */
[----:B------:R-:W-:Y:S01]  /*7010*/  IMAD.U32 R42, RZ, RZ, UR27 ;  /* 0x0000001bff2a7e24 */ /* 0x000fe2000f8e00ff */
[-C--:B------:R-:W-:Y:S01]  /*7020*/  HMMA.16816.F32 R4, R20, R48.reuse, R4 ;  /* 0x000000301404723c */ /* 0x080fe20000001804 */
[----:B------:R-:W-:Y:S03]  /*7030*/  IMAD.U32 R38, RZ, RZ, UR25 ;  /* 0x00000019ff267e24 */ /* 0x000fe6000f8e00ff */
[----:B------:R-:W-:Y:S04]  /*7040*/  IMAD.U32 R36, RZ, RZ, UR24 ;  /* 0x00000018ff247e24 */ /* 0x000fe8000f8e00ff */
[C---:B----4-:R-:W-:Y:S07]  /*7050*/  HMMA.16816.F32 R8, R44.reuse, R48, R8 ;  /* 0x000000302c08723c */ /* 0x050fee0000001808 */
[----:B------:R-:W-:Y:S01]  /*7060*/  IMAD.U32 R48, RZ, RZ, UR30 ;  /* 0x0000001eff307e24 */ /* 0x000fe2000f8e00ff */
[-C--:B------:R-:W-:Y:S07]  /*7070*/  HMMA.16816.F32 R12, R44, R50.reuse, R12 ;  /* 0x000000322c0c723c */ /* 0x080fee000000180c */
[----:B------:R-:W-:Y:S01]  /*7080*/  IMAD.U32 R46, RZ, RZ, UR29 ;  /* 0x0000001dff2e7e24 */ /* 0x000fe2000f8e00ff */
[----:B------:R-:W-:Y:S01]  /*7090*/  HMMA.16816.F32 R16, R20, R50, R16 ;  /* 0x000000321410723c */ /* 0x000fe20000001810 */
[----:B------:R-:W-:Y:S06]  /*70a0*/  IMAD.U32 R44, RZ, RZ, UR28 ;  /* 0x0000001cff2c7e24 */ /* 0x000fec000f8e00ff */
[----:B------:R-:W-:Y:S01]  /*70b0*/  IMAD.U32 R21, RZ, RZ, UR16 ;  /* 0x00000010ff157e24 */ /* 0x000fe2000f8e00ff */
[-C--:B------:R-:W-:Y:S01]  /*70c0*/  HMMA.16816.F32 R4, R24, R28.reuse, R4 ;  /* 0x0000001c1804723c */ /* 0x080fe20000001804 */
[----:B------:R-:W-:Y:S03]  /*70d0*/  IMAD.U32 R50, RZ, RZ, UR31 ;  /* 0x0000001fff327e24 */ /* 0x000fe6000f8e00ff */
[----:B------:R-:W-:Y:S01]  /*70e0*/  IMAD.U32 R22, RZ, RZ, UR30 ;  /* 0x0000001eff167e24 */ /* 0x000fe2000f8e00ff */
[----:B------:R-:W-:Y:S01]  /*70f0*/  @P1 IADD3 R20, P2, R250, UR10, RZ ;  /* 0x0000000afa141c10 */ /* 0x000fe2000ff5e0ff */
[----:B------:R-:W-:Y:S01]  /*7100*/  IMAD.U32 R23, RZ, RZ, UR29 ;  /* 0x0000001dff177e24 */ /* 0x000fe2000f8e00ff */
[----:B------:R-:W-:Y:S01]  /*7110*/  LEA R189, P0, R21, R56, 0x2 ;  /* 0x0000003815bd7211 */ /* 0x000fe200078010ff */
[C---:B-1----:R-:W-:Y:S01]  /*7120*/  HMMA.16816.F32 R8, R32.reuse, R28, R8 ;  /* 0x0000001c2008723c */ /* 0x042fe20000001808 */
[----:B------:R-:W-:Y:S01]  /*7130*/  IMAD.U32 R56, RZ, RZ, UR21 ;  /* 0x00000015ff387e24 */ /* 0x000fe2000f8e00ff */
[----:B------:R-:W-:Y:S02]  /*7140*/  @UP3 UIADD3 UR10, UP1, UR10, -0x200, URZ ;  /* 0xfffffe000a0a3890 */ /* 0x000fe4000ff3e03f */
[----:B------:R-:W-:Y:S01]  /*7150*/  LEA.HI.X.SX32 R188, R0, R57, 0x2, P0 ;  /* 0x0000003900bc7211 */ /* 0x000fe200000f16ff */
[----:B------:R-:W-:Y:S02]  /*7160*/  IMAD.U32 R0, RZ, RZ, UR31 ;  /* 0x0000001fff007e24 */ /* 0x000fe4000f8e00ff */
[----:B------:R-:W-:Y:S01]  /*7170*/  IMAD.U32 R57, RZ, RZ, UR22 ;  /* 0x00000016ff397e24 */ /* 0x000fe2000f8e00ff */
[-C--:B------:R-:W-:Y:S01]  /*7180*/  HMMA.16816.F32 R12, R32, R30.reuse, R12 ;  /* 0x0000001e200c723c */ /* 0x080fe2000000180c */
[----:B------:R-:W-:Y:S03]  /*7190*/  IMAD.U32 R28, RZ, RZ, UR20 ;  /* 0x00000014ff1c7e24 */ /* 0x000fe6000f8e00ff */
[----:B------:R-:W-:Y:S03]  /*71a0*/  IMAD.U32 R29, RZ, RZ, UR18 ;  /* 0x00000012ff1d7e24 */ /* 0x000fe6000f8e00ff */
[----:B------:R-:W-:Y:S01]  /*71b0*/  IMAD.U32 R34, RZ, RZ, UR23 ;  /* 0x00000017ff227e24 */ /* 0x000fe2000f8e00ff */
[----:B------:R-:W-:Y:S01]  /*71c0*/  HMMA.16816.F32 R16, R24, R30, R16 ;  /* 0x0000001e1810723c */ /* 0x000fe20000001810 */
[----:B------:R-:W-:Y:S03]  /*71d0*/  IMAD.U32 R35, RZ, RZ, UR24 ;  /* 0x00000018ff237e24 */ /* 0x000fe6000f8e00ff */
[----:B--2---:R-:W-:Y:S01]  /*71e0*/  @P1 IADD3.X R21, R52, UR9, RZ, P2, !PT ;  /* 0x0000000934151c10 */ /* 0x004fe200097fe4ff */
[----:B------:R-:W-:Y:S01]  /*71f0*/  IMAD.U32 R32, RZ, RZ, UR22 ;  /* 0x00000016ff207e24 */ /* 0x000fe2000f8e00ff */
[----:B------:R-:W-:Y:S01]  /*7200*/  @UP3 UIADD3.X UR9, UR9, -0x1, URZ, UP1, !UPT ;  /* 0xffffffff09093890 */ /* 0x000fe20008ffe43f */
[----:B------:R-:W-:Y:S02]  /*7210*/  IMAD.U32 R24, RZ, RZ, UR28 ;  /* 0x0000001cff187e24 */ /* 0x000fe4000f8e00ff */
[----:B------:R1:W5:Y:S03]  /*7220*/  @P1 LDG.E R236, [R20.64] ;  /* 0x0000000614ec1981 */ /* 0x000366000c1e1900 */
[----:B------:R-:W-:Y:S01]  /*7230*/  IMAD.U32 R25, RZ, RZ, UR27 ;  /* 0x0000001bff197e24 */ /* 0x000fe2000f8e00ff */
[----:B------:R1:W5:Y:S01]  /*7240*/  @P1 LDG.E R237, [R20.64+0x20] ;  /* 0x0000200614ed1981 */ /* 0x000362000c1e1900 */
[----:B------:R-:W-:Y:S02]  /*7250*/  IMAD.U32 R27, RZ, RZ, UR26 ;  /* 0x0000001aff1b7e24 */ /* 0x000fe4000f8e00ff */
[----:B------:R-:W-:Y:S01]  /*7260*/  IMAD.U32 R31, RZ, RZ, UR25 ;  /* 0x00000019ff1f7e24 */ /* 0x000fe2000f8e00ff */
[----:B------:R1:W5:Y:S01]  /*7270*/  @P1 LDG.E R234, [R20.64+0x100] ;  /* 0x0001000614ea1981 */ /* 0x000362000c1e1900 */
[----:B------:R-:W-:Y:S02]  /*7280*/  IMAD.U32 R30, RZ, RZ, UR21 ;  /* 0x00000015ff1e7e24 */ /* 0x000fe4000f8e00ff */
[----:B------:R-:W-:Y:S01]  /*7290*/  IMAD.U32 R33, RZ, RZ, UR17 ;  /* 0x00000011ff217e24 */ /* 0x000fe2000f8e00ff */
[----:B------:R1:W5:Y:S01]  /*72a0*/  @P1 LDG.E R235, [R20.64+0x120] ;  /* 0x0001200614eb1981 */ /* 0x000362000c1e1900 */
[----:B------:R-:W-:Y:S02]  /*72b0*/  IMAD.U32 R26, RZ, RZ, UR19 ;  /* 0x00000013ff1a7e24 */ /* 0x000fe4000f8e00ff */
[----:B------:R-:W-:Y:S02]  /*72c0*/  IMAD.U32 R52, RZ, RZ, UR17 ;  /* 0x00000011ff347e24 */ /* 0x000fe4000f8e00ff */
[----:B-1----:R-:W-:Y:S02]  /*72d0*/  IMAD.MOV.U32 R20, RZ, RZ, R189 ;  /* 0x000000ffff147224 */ /* 0x002fe400078e00bd */
[----:B------:R-:W-:Y:S03]  /*72e0*/  IMAD.MOV.U32 R21, RZ, RZ, R188 ;  /* 0x000000ffff157224 */ /* 0x000fe600078e00bc */
[-C--:B------:R-:W-:Y:S02]  /*72f0*/  LEA R50, P0, R50, R20.reuse, 0x2 ;  /* 0x0000001432327211 */ /* 0x080fe400078010ff */
[-C--:B------:R-:W-:Y:S01]  /*7300*/  LEA R48, P6, R48, R20.reuse, 0x2 ;  /* 0x0000001430307211 */ /* 0x080fe200078c10ff */
[----:B------:R-:W-:Y:S01]  /*7310*/  RED.E.ADD.F32.FTZ.RN.STRONG.GPU [R20.64], R4 ;  /* 0x000000041400798e */ /* 0x000fe2000c10e786 */
[-C--:B------:R-:W-:Y:S02]  /*7320*/  LEA.HI.X.SX32 R51, R0, R21.reuse, 0x2, P0 ;  /* 0x0000001500337211 */ /* 0x080fe400000f16ff */
[-C--:B------:R-:W-:Y:S02]  /*7330*/  LEA R46, P5, R46, R20.reuse, 0x2 ;  /* 0x000000142e2e7211 */ /* 0x080fe400078a10ff */
[-C--:B------:R-:W-:Y:S01]  /*7340*/  LEA.HI.X.SX32 R49, R22, R21.reuse, 0x2, P6 ;  /* 0x0000001516317211 */ /* 0x080fe200030f16ff */
[----:B------:R-:W-:Y:S01]  /*7350*/  RED.E.ADD.F32.FTZ.RN.STRONG.GPU [R50.64], R5 ;  /* 0x000000053200798e */ /* 0x000fe2000c10e786 */
        /* <DEDUP_REMOVED lines=22> */
[-C--:B------:R-:W-:Y:S01]  /*74c0*/  LEA R22, P0, R33, R20.reuse, 0x2 ;  /* 0x0000001421167211 */ /* 0x080fe200078010ff */
[----:B------:R-:W-:Y:S01]  /*74d0*/  RED.E.ADD.F32.FTZ.RN.STRONG.GPU [R34.64], R17 ;  /* 0x000000112200798e */ /* 0x000fe2000c10e786 */
[-C--:B------:R-:W-:Y:S02]  /*74e0*/  LEA.HI.X.SX32 R33, R57, R21.reuse, 0x2, P5 ;  /* 0x0000001539217211 */ /* 0x080fe400028f16ff */
[-C--:B------:R-:W-:Y:S01]  /*74f0*/  LEA R28, P3, R28, R20.reuse, 0x2 ;  /* 0x000000141c1c7211 */ /* 0x080fe200078610ff */
[----:B------:R-:W-:Y:S01]  /*7500*/  LDSM.16.MT88.4 R4, [R2+0x8000] ;  /* 0x008000000204783b */ /* 0x000fe20000004200 */
[-C--:B------:R-:W-:Y:S02]  /*7510*/  LEA.HI.X.SX32 R31, R56, R21.reuse, 0x2, P4 ;  /* 0x00000015381f7211 */ /* 0x080fe400020f16ff */
[-C--:B------:R-:W-:Y:S01]  /*7520*/  LEA R26, P2, R26, R20.reuse, 0x2 ;  /* 0x000000141a1a7211 */ /* 0x080fe200078410ff */
[----:B------:R-:W-:Y:S01]  /*7530*/  RED.E.ADD.F32.FTZ.RN.STRONG.GPU [R32.64], R18 ;  /* 0x000000122000798e */ /* 0x000fe2000c10e786 */
[----:B------:R-:W-:Y:S02]  /*7540*/  LEA R24, P1, R29, R20, 0x2 ;  /* 0x000000141d187211 */ /* 0x000fe400078210ff */
[-C--:B------:R-:W-:Y:S01]  /*7550*/  LEA.HI.X.SX32 R29, R55, R21.reuse, 0x2, P3 ;  /* 0x00000015371d7211 */ /* 0x080fe200018f16ff */
[----:B------:R-:W-:Y:S01]  /*7560*/  RED.E.ADD.F32.FTZ.RN.STRONG.GPU [R30.64], R19 ;  /* 0x000000131e00798e */ /* 0x000fe2000c10e786 */
[-C--:B------:R-:W-:Y:S02]  /*7570*/  LEA.HI.X.SX32 R27, R54, R21.reuse, 0x2, P2 ;  /* 0x00000015361b7211 */ /* 0x080fe400010f16ff */
[-C--:B------:R-:W-:Y:S01]  /*7580*/  LEA.HI.X.SX32 R25, R53, R21.reuse, 0x2, P1 ;  /* 0x0000001535197211 */ /* 0x080fe200008f16ff */
[----:B------:R-:W-:Y:S01]  /*7590*/  RED.E.ADD.F32.FTZ.RN.STRONG.GPU [R28.64], R12 ;  /* 0x0000000c1c00798e */ /* 0x000fe2000c10e786 */
[----:B------:R-:W-:Y:S02]  /*75a0*/  LEA.HI.X.SX32 R23, R52, R21, 0x2, P0 ;  /* 0x0000001534177211 */ /* 0x000fe400000f16ff */
[----:B------:R-:W-:Y:S01]  /*75b0*/  PLOP3.LUT P1, PT, PT, PT, UP0, 0x80, 0x0 ;  /* 0x000000000000781c */ /* 0x000fe20003f2f008 */
[----:B------:R-:W1:Y:S01]  /*75c0*/  LDSM.16.MT88.4 R8, [R3] ;  /* 0x000000000308783b */ /* 0x000e620000004200 */
[----:B------:R-:W-:Y:S01]  /*75d0*/  PLOP3.LUT P0, PT, PT, PT, UP2, 0x80, 0x0 ;  /* 0x000000000000781c */ /* 0x000fe20003f0f028 */
[----:B------:R-:W-:Y:S01]  /*75e0*/  @UP3 UIADD3 UR13, UP0, UR13, -0x200, URZ ;  /* 0xfffffe000d0d3890 */ /* 0x000fe2000ff1e03f */
[C---:B------:R-:W-:Y:S01]  /*75f0*/  IADD3 R0, R3.reuse, -0x2000, RZ ;  /* 0xffffe00003007810 */ /* 0x040fe20007ffe0ff */
[----:B------:R-:W-:Y:S02]  /*7600*/  RED.E.ADD.F32.FTZ.RN.STRONG.GPU [R26.64], R13 ;  /* 0x0000000d1a00798e */ /* 0x000fe4000c10e786 */
[----:B------:R-:W-:Y:S02]  /*7610*/  @UP3 UIADD3.X UR12, UR12, -0x1, URZ, UP0, !UPT ;  /* 0xffffffff0c0c3890 */ /* 0x000fe400087fe43f */
[----:B------:R-:W-:Y:S04]  /*7620*/  RED.E.ADD.F32.FTZ.RN.STRONG.GPU [R24.64], R14 ;  /* 0x0000000e1800798e */ /* 0x000fe8000c10e786 */
[----:B------:R-:W-:Y:S01]  /*7630*/  RED.E.ADD.F32.FTZ.RN.STRONG.GPU [R22.64], R15 ;  /* 0x0000000f1600798e */ /* 0x000fe2000c10e786 */
[----:B------:R-:W-:Y:S03]  /*7640*/  @P1 IADD3 R0, R3, 0x2000, RZ ;  /* 0x0000200003001810 */ /* 0x000fe60007ffe0ff */
[----:B------:R-:W2:Y:S04]  /*7650*/  LDSM.16.MT88.4 R12, [R2+0xc000] ;  /* 0x00c00000020c783b */ /* 0x000ea80000004200 */
[----:B------:R-:W-:Y:S04]  /*7660*/  LDSM.16.MT88.4 R16, [R2+0x8800] ;  /* 0x008800000210783b */ /* 0x000fe80000004200 */
[----:B------:R-:W3:Y:S04]  /*7670*/  LDSM.16.MT88.4 R20, [R3+0x400] ;  /* 0x000400000314783b */ /* 0x000ee80000004200 */
[----:B------:R-:W4:Y:S01]  /*7680*/  LDSM.16.MT88.4 R24, [R2+0xc800] ;  /* 0x00c800000218783b */ /* 0x000f220000004200 */
[-C--:B-1----:R-:W-:Y:S08]  /*7690*/  HMMA.16816.F32 R84, R4, R8.reuse, R84 ;  /* 0x000000080454723c */ /* 0x082ff00000001854 */
[C---:B--2---:R-:W-:Y:S08]  /*76a0*/  HMMA.16816.F32 R88, R12.reuse, R8, R88 ;  /* 0x000000080c58723c */ /* 0x044ff00000001858 */
[-C--:B------:R-:W-:Y:S01]  /*76b0*/  HMMA.16816.F32 R92, R12, R10.reuse, R92 ;  /* 0x0000000a0c5c723c */ /* 0x080fe2000000185c */
[----:B------:R-:W-:Y:S07]  /*76c0*/  LDSM.16.MT88.4 R12, [R2+0xd000] ;  /* 0x00d00000020c783b */ /* 0x000fee0000004200 */
[----:B------:R-:W-:Y:S01]  /*76d0*/  HMMA.16816.F32 R96, R4, R10, R96 ;  /* 0x0000000a0460723c */ /* 0x000fe20000001860 */
[----:B------:R-:W-:Y:S04]  /*76e0*/  LDSM.16.MT88.4 R4, [R2+0x9000] ;  /* 0x009000000204783b */ /* 0x000fe80000004200 */
[----:B------:R-:W1:Y:S03]  /*76f0*/  LDSM.16.MT88.4 R8, [R3+0x800] ;  /* 0x000800000308783b */ /* 0x000e660000004200 */
[-C--:B---3--:R-:W-:Y:S08]  /*7700*/  HMMA.16816.F32 R84, R16, R20.reuse, R84 ;  /* 0x000000141054723c */ /* 0x088ff00000001854 */
[C---:B----4-:R-:W-:Y:S08]  /*7710*/  HMMA.16816.F32 R88, R24.reuse, R20, R88 ;  /* 0x000000141858723c */ /* 0x050ff00000001858 */
        /* <DEDUP_REMOVED lines=32> */
[----:B------:R2:W3:Y:S03]  /*7920*/  LDSM.16.MT88.4 R20, [R3+0x1c00] ;  /* 0x001c00000314783b */ /* 0x0004e60000004200 */
[-C--:B-1----:R-:W-:Y:S08]  /*7930*/  HMMA.16816.F32 R84, R4, R8.reuse, R84 ;  /* 0x000000080454723c */ /* 0x082ff00000001854 */
[C---:B------:R-:W-:Y:S04]  /*7940*/  HMMA.16816.F32 R88, R12.reuse, R8, R88 ;  /* 0x000000080c58723c */ /* 0x040fe80000001858 */
[----:B--2---:R-:W-:Y:S04]  /*7950*/  IMAD.MOV.U32 R3, RZ, RZ, R0 ;  /* 0x000000ffff037224 */ /* 0x004fe800078e0000 */
[-C--:B------:R-:W-:Y:S08]  /*7960*/  HMMA.16816.F32 R92, R12, R10.reuse, R92 ;  /* 0x0000000a0c5c723c */ /* 0x080ff0000000185c */
[----:B------:R-:W-:Y:S08]  /*7970*/  HMMA.16816.F32 R96, R4, R10, R96 ;  /* 0x0000000a0460723c */ /* 0x000ff00000001860 */
[-C--:B---3--:R-:W-:Y:S08]  /*7980*/  HMMA.16816.F32 R84, R16, R20.reuse, R84 ;  /* 0x000000141054723c */ /* 0x088ff00000001854 */
[C---:B------:R-:W-:Y:S08]  /*7990*/  HMMA.16816.F32 R88, R24.reuse, R20, R88 ;  /* 0x000000141858723c */ /* 0x040ff00000001858 */
[-C--:B------:R-:W-:Y:S08]  /*79a0*/  HMMA.16816.F32 R92, R24, R22.reuse, R92 ;  /* 0x00000016185c723c */ /* 0x080ff0000000185c */
[----:B------:R-:W-:Y:S01]  /*79b0*/  HMMA.16816.F32 R96, R16, R22, R96 ;  /* 0x000000161060723c */ /* 0x000fe20000001860 */
[----:B------:R-:W-:-:S07]  /*79c0*/  @P0 BRA `(.L_x_34) ;  /* 0xffffc27000000947 */ /* 0x000fce000383ffff */
[----:B------:R-:W-:Y:S02]  /*79d0*/  @!UPT UIADD3 URZ, URZ, URZ, URZ ;  /* 0x0000003f3f3ff290 */ /* 0x000fe4000fffe03f */
[----:B------:R-:W2:Y:S04]  /*79e0*/  LDL R61, [R1+0x14] ;  /* 0x00001400013d7983 */ /* 0x000ea80000100800 */
[----:B------:R-:W3:Y:S01]  /*79f0*/  LDL R60, [R1+0x18] ;  /* 0x00001800013c7983 */ /* 0x000ee20000100800 */
[----:B------:R-:W-:Y:S01]  /*7a00*/  FMUL.FTZ R84, R84, c[0x0][0x2e0] ;  /* 0x0000b80054547a20 */ /* 0x000fe20000410000 */
[----:B------:R-:W-:Y:S01]  /*7a10*/  F2FP.PACK_AB R68, R69, R68 ;  /* 0x000000444544723e */ /* 0x000fe200000000ff */
[----:B------:R-:W-:Y:S01]  /*7a20*/  FMUL.FTZ R9, R85, c[0x0][0x2e0] ;  /* 0x0000b80055097a20 */ /* 0x000fe20000410000 */
[----:B------:R-:W-:Y:S01]  /*7a30*/  F2FP.PACK_AB R70, R71, R70 ;  /* 0x000000464746723e */ /* 0x000fe200000000ff */
[----:B------:R-:W-:Y:S01]  /*7a40*/  FMUL.FTZ R86, R86, c[0x0][0x2e0] ;  /* 0x0000b80056567a20 */ /* 0x000fe20000410000 */
[----:B------:R-:W-:Y:S01]  /*7a50*/  F2FP.PACK_AB R80, R81, R80 ;  /* 0x000000505150723e */ /* 0x000fe200000000ff */
[----:B------:R-:W-:Y:S01]  /*7a60*/  FMUL.FTZ R8, R87, c[0x0][0x2e0] ;  /* 0x0000b80057087a20 */ /* 0x000fe20000410000 */
[----:B------:R-:W-:Y:S01]  /*7a70*/  F2FP.PACK_AB R9, R9, R84 ;  /* 0x000000540909723e */ /* 0x000fe200000000ff */
[----:B------:R-:W-:Y:S01]  /*7a80*/  BAR.SYNC.DEFER_BLOCKING 0x0 ;  /* 0x0000000000007b1d */ /* 0x000fe20000010000 */
        /* <DEDUP_REMOVED lines=17> */
[----:B------:R-:W-:Y:S01]  /*7ba0*/  UISETP.NE.AND UP0, UPT, UR36, -0x1, UPT ;  /* 0xffffffff2400788c */ /* 0x000fe2000bf05270 */
[----:B------:R-:W-:Y:S01]  /*7bb0*/  FMUL.FTZ R3, R93, c[0x0][0x2e0] ;  /* 0x0000b8005d037a20 */ /* 0x000fe20000410000 */
[----:B------:R-:W-:Y:S01]  /*7bc0*/  F2FP.PACK_AB R6, R6, R90 ;  /* 0x0000005a0606723e */ /* 0x000fe200000000ff */
[----:B------:R-:W-:Y:S01]  /*7bd0*/  FMUL.FTZ R94, R94, c[0x0][0x2e0] ;  /* 0x0000b8005e5e7a20 */ /* 0x000fe20000410000 */
[----:B------:R-:W-:Y:S01]  /*7be0*/  F2FP.PACK_AB R78, R79, R78 ;  /* 0x0000004e4f4e723e */ /* 0x000fe200000000ff */
[----:B------:R-:W-:Y:S01]  /*7bf0*/  FMUL.FTZ R0, R95, c[0x0][0x2e0] ;  /* 0x0000b8005f007a20 */ /* 0x000fe20000410000 */
[----:B------:R-:W-:Y:S01]  /*7c00*/  F2FP.PACK_AB R3, R3, R92 ;  /* 0x0000005c0303723e */ /* 0x000fe200000000ff */
[----:B------:R-:W-:Y:S01]  /*7c10*/  ULDC.64 UR12, c[0x0][0x3a0] ;  /* 0x0000e800000c7ab9 */ /* 0x000fe20000000a00 */
[----:B------:R-:W-:-:S02]  /*7c20*/  PLOP3.LUT P0, PT, PT, PT, UP0, 0x80, 0x0 ;  /* 0x000000000000781c */ /* 0x000fc40003f0f008 */
[----:B------:R-:W-:Y:S01]  /*7c30*/  F2FP.PACK_AB R0, R0, R94 ;  /* 0x0000005e0000723e */ /* 0x000fe200000000ff */
[----:B------:R-:W-:-:S04]  /*7c40*/  @UP0 UIADD3 UR4, UR32, UR36, URZ ;  /* 0x0000002420040290 */ /* 0x000fc8000fffe03f */
[----:B------:R-:W-:-:S04]  /*7c50*/  @UP0 UIMAD.WIDE.U32 UR8, UR4, UR12, URZ ;  /* 0x0000000c040802a5 */ /* 0x000fc8000f8e003f */
[----:B------:R-:W-:-:S03]  /*7c60*/  @UP0 UIMAD UR15, UR4, UR13, UR9 ;  /* 0x0000000d040f02a4 */ /* 0x000fc6000f8e0209 */
[----:B------:R-:W-:Y:S01]  /*7c70*/  @UP0 UMOV UR14, UR8 ;  /* 0x00000008000e0c82 */ /* 0x000fe20008000000 */
[----:B--2---:R1:W-:Y:S04]  /*7c80*/  STS [R61], R9 ;  /* 0x000000093d007388 */ /* 0x0043e80000000800 */
[----:B------:R1:W-:Y:S04]  /*7c90*/  STS [R61+0x200], R8 ;  /* 0x000200083d007388 */ /* 0x0003e80000000800 */
[----:B---3--:R1:W-:Y:S04]  /*7ca0*/  STS [R60], R5 ;  /* 0x000000053c007388 */ /* 0x0083e80000000800 */
[----:B------:R1:W-:Y:S04]  /*7cb0*/  STS [R60+0x200], R4 ;  /* 0x000200043c007388 */ /* 0x0003e80000000800 */
        /* <DEDUP_REMOVED lines=11> */
[----:B------:R1:W-:Y:S01]  /*7d70*/  STS [R60+0x3200], R78 ;  /* 0x0032004e3c007388 */ /* 0x0003e20000000800 */
[----:B------:R-:W-:Y:S05]  /*7d80*/  @P0 BRA `(.L_x_35) ;  /* 0x000000d000000947 */ /* 0x000fea0003800000 */
[----:B------:R-:W-:Y:S02]  /*7d90*/  USHF.R.S32.HI UR4, URZ, 0x1f, UR32 ;  /* 0x0000001f3f047899 */ /* 0x000fe40008011420 */
[----:B------:R-:W-:-:S02]  /*7da0*/  ULDC.64 UR8, c[0x0][0x3a0] ;  /* 0x0000e80000087ab9 */ /* 0x000fc40000000a00 */
[----:B------:R-:W-:Y:S02]  /*7db0*/  UIMAD UR4, UR4, UR8, URZ ;  /* 0x00000008040472a4 */ /* 0x000fe4000f8e023f */
[----:B------:R-:W-:Y:S02]  /*7dc0*/  USHF.R.S32.HI UR14, URZ, 0x1f, UR49 ;  /* 0x0000001f3f0e7899 */ /* 0x000fe40008011431 */
[----:B------:R-:W-:Y:S02]  /*7dd0*/  UIMAD UR10, UR32, UR9, UR4 ;  /* 0x00000009200a72a4 */ /* 0x000fe4000f8e0204 */
[----:B------:R-:W-:Y:S02]  /*7de0*/  UIMAD.WIDE.U32 UR8, UR32, UR8, URZ ;  /* 0x00000008200872a5 */ /* 0x000fe4000f8e003f */
[----:B------:R-:W-:Y:S02]  /*7df0*/  ULDC.64 UR12, c[0x0][0x388] ;  /* 0x0000e200000c7ab9 */ /* 0x000fe40000000a00 */
[----:B------:R-:W-:-:S02]  /*7e00*/  UIADD3 UR9, UR9, UR10, URZ ;  /* 0x0000000a09097290 */ /* 0x000fc4000fffe03f */
[----:B------:R-:W-:Y:S02]  /*7e10*/  UIMAD UR4, UR14, UR12, URZ ;  /* 0x0000000c0e0472a4 */ /* 0x000fe4000f8e023f */
[----:B------:R-:W-:Y:S02]  /*7e20*/  UIMAD.WIDE.U32 UR8, UR49, UR12, UR8 ;  /* 0x0000000c310872a5 */ /* 0x000fe4000f8e0008 */
[----:B------:R-:W-:-:S04]  /*7e30*/  UIMAD UR4, UR49, UR13, UR4 ;  /* 0x0000000d310472a4 */ /* 0x000fc8000f8e0204 */
[----:B------:R-:W-:Y:S02]  /*7e40*/  UIADD3 UR15, UR9, UR4, URZ ;  /* 0x00000004090f7290 */ /* 0x000fe4000fffe03f */
[----:B------:R-:W-:Y:S02]  /*7e50*/  UMOV UR14, UR8 ;  /* 0x00000008000e7c82 */ /* 0x000fe40008000000 */
.L_x_35:
        /* <DEDUP_REMOVED lines=9> */
[----:B------:R-:W-:Y:S02]  /*7ef0*/  USHF.R.S32.HI UR33, URZ, 0x1f, UR49 ;  /* 0x0000001f3f217899 */ /* 0x000fe40008011431 */
[----:B------:R-:W-:Y:S02]  /*7f00*/  UIMAD UR10, UR32, UR9, UR4 ;  /* 0x00000009200a72a4 */ /* 0x000fe4000f8e0204 */
[----:B------:R-:W-:-:S02]  /*7f10*/  UIMAD.WIDE.U32 UR8, UR32, UR8, URZ ;  /* 0x00000008200872a5 */ /* 0x000fc4000f8e003f */
[----:B------:R-:W-:Y:S02]  /*7f20*/  ULDC.64 UR12, c[0x0][0x390] ;  /* 0x0000e400000c7ab9 */ /* 0x000fe40000000a00 */
[----:B------:R-:W-:Y:S02]  /*7f30*/  UIADD3 UR9, UR9, UR10, URZ ;  /* 0x0000000a09097290 */ /* 0x000fe4000fffe03f */
[----:B------:R-:W-:Y:S02]  /*7f40*/  UIMAD UR4, UR33, UR12, URZ ;  /* 0x0000000c210472a4 */ /* 0x000fe4000f8e023f */
[----:B------:R-:W-:Y:S02]  /*7f50*/  UIMAD.WIDE.U32 UR8, UR49, UR12, UR8 ;  /* 0x0000000c310872a5 */ /* 0x000fe4000f8e0008 */
[----:B------:R-:W-:-:S04]  /*7f60*/  UIMAD UR4, UR49, UR13, UR4 ;  /* 0x0000000d310472a4 */ /* 0x000fc8000f8e0204 */
[----:B------:R-:W-:-:S03]  /*7f70*/  UIADD3 UR10, UR9, UR4, URZ ;  /* 0x00000004090a7290 */ /* 0x000fc6000fffe03f */
[----:B------:R-:W-:Y:S02]  /*7f80*/  UMOV UR9, UR8 ;  /* 0x0000000800097c82 */ /* 0x000fe40008000000 */
.L_x_36:
[----:B------:R-:W-:Y:S01]  /*7f90*/  BAR.SYNC.DEFER_BLOCKING 0x0 ;  /* 0x0000000000007b1d */ /* 0x000fe20000010000 */
[----:B------:R-:W-:Y:S01]  /*7fa0*/  USHF.L.U32 UR4, UR11, 0x7, URZ ;  /* 0x000000070b047899 */ /* 0x000fe2000800063f */
[--C-:B-1----:R-:W-:Y:S01]  /*7fb0*/  SHF.R.S32.HI R5, RZ, 0x1f, R218.reuse ;  /* 0x0000001fff057819 */ /* 0x102fe200000114da */
[----:B------:R-:W-:Y:S01]  /*7fc0*/  IMAD.MOV.U32 R4, RZ, RZ, R218 ;  /* 0x000000ffff047224 */ /* 0x000fe200078e00da */
[----:B------:R-:W-:Y:S01]  /*7fd0*/  UIMAD UR5, UR11, -0x80, UR5 ;  /* 0xffffff800b0578a4 */ /* 0x000fe2000f8e0205 */
[----:B------:R-:W-:Y:S01]  /*7fe0*/  ISETP.GE.AND P1, PT, R218, c[0x0][0x220], PT ;  /* 0x00008800da007a0c */ /* 0x000fe20003f26270 */
[----:B------:R-:W-:Y:S01]  /*7ff0*/  USHF.R.S32.HI UR8, URZ, 0x1f, UR4 ;  /* 0x0000001f3f087899 */ /* 0x000fe20008011404 */
[----:B------:R-:W1:Y:S01]  /*8000*/  S2R R3, SR_TID.X ;  /* 0x0000000000037919 */ /* 0x000e620000002100 */
[----:B------:R-:W-:Y:S01]  /*8010*/  ULDC.64 UR12, c[0x0][0x3a0] ;  /* 0x0000e800000c7ab9 */ /* 0x000fe20000000a00 */
[----:B------:R-:W-:Y:S01]  /*8020*/  IMAD.U32 R13, RZ, RZ, UR4 ;  /* 0x00000004ff0d7e24 */ /* 0x000fe2000f8e00ff */
[----:B------:R-:W-:Y:S01]  /*8030*/  UIMAD UR12, UR8, UR12, URZ ;  /* 0x0000000c080c72a4 */ /* 0x000fe2000f8e023f */
[----:B------:R-:W-:Y:S01]  /*8040*/  BSSY B0, `(.L_x_37) ;  /* 0x0000020000007945 */ /* 0x000fe20003800000 */
[----:B------:R-:W-:Y:S01]  /*8050*/  USHF.R.S32.HI UR32, URZ, 0x1f, UR56 ;  /* 0x0000001f3f207899 */ /* 0x000fe20008011438 */
[----:B------:R-:W-:Y:S01]  /*8060*/  IMAD.WIDE.U32 R6, R13, c[0x0][0x3a0], R4 ;  /* 0x0000e8000d067a25 */ /* 0x000fe200078e0004 */
[----:B------:R-:W-:-:S04]  /*8070*/  UIMAD UR12, UR4, UR13, UR12 ;  /* 0x0000000d040c72a4 */ /* 0x000fc8000f8e020c */
[----:B------:R-:W-:Y:S02]  /*8080*/  IADD3 R6, P0, R6, UR14, RZ ;  /* 0x0000000e06067c10 */ /* 0x000fe4000ff1e0ff */
[----:B------:R-:W-:Y:S01]  /*8090*/  IMAD.U32 R0, RZ, RZ, UR12 ;  /* 0x0000000cff007e24 */ /* 0x000fe2000f8e00ff */
[----:B------:R-:W-:Y:S02]  /*80a0*/  ULDC.64 UR12, c[0x0][0x3b8] ;  /* 0x0000ee00000c7ab9 */ /* 0x000fe40000000a00 */
[----:B------:R-:W-:Y:S01]  /*80b0*/  UIMAD UR12, UR32, UR12, URZ ;  /* 0x0000000c200c72a4 */ /* 0x000fe2000f8e023f */
[----:B------:R2:W3:Y:S01]  /*80c0*/  LDS.128 R20, [R59+0x7000] ;  /* 0x007000003b147984 */ /* 0x0004e20000000c00 */
[----:B------:R-:W-:Y:S01]  /*80d0*/  IADD3.X R7, R7, UR15, R0, P0, !PT ;  /* 0x0000000f07077c10 */ /* 0x000fe200087fe400 */
[----:B------:R-:W-:Y:S01]  /*80e0*/  IMAD.U32 R0, RZ, RZ, UR56 ;  /* 0x00000038ff007e24 */ /* 0x000fe2000f8e00ff */
[----:B------:R-:W-:Y:S01]  /*80f0*/  UIMAD UR12, UR56, UR13, UR12 ;  /* 0x0000000d380c72a4 */ /* 0x000fe2000f8e020c */
[----:B------:R2:W4:Y:S02]  /*8100*/  LDS.128 R24, [R59+0x8000] ;  /* 0x008000003b187984 */ /* 0x0005240000000c00 */
[----:B------:R-:W-:Y:S01]  /*8110*/  IMAD.WIDE.U32 R6, R0, c[0x0][0x3b8], R6 ;  /* 0x0000ee0000067a25 */ /* 0x000fe200078e0006 */
[----:B-1----:R-:W-:Y:S01]  /*8120*/  SHF.R.S32.HI R0, RZ, 0x1f, R3 ;  /* 0x0000001fff007819 */ /* 0x002fe20000011403 */
[----:B------:R2:W1:Y:S03]  /*8130*/  LDS.128 R28, [R59+0x9000] ;  /* 0x009000003b1c7984 */ /* 0x0004660000000c00 */
[----:B------:R-:W-:-:S02]  /*8140*/  LEA.HI R0, R0, R3, RZ, 0x2 ;  /* 0x0000000300007211 */ /* 0x000fc400078f10ff */
[----:B------:R-:W-:Y:S02]  /*8150*/  IADD3 R12, R7, UR12, RZ ;  /* 0x0000000c070c7c10 */ /* 0x000fe4000fffe0ff */
[----:B------:R-:W-:-:S04]  /*8160*/  SHF.R.S32.HI R0, RZ, 0x2, R0 ;  /* 0x00000002ff007819 */ /* 0x000fc80000011400 */
[----:B------:R-:W-:Y:S02]  /*8170*/  ISETP.GE.OR P2, PT, R0, UR5, P1 ;  /* 0x0000000500007c0c */ /* 0x000fe40008f46670 */
[----:B------:R-:W-:-:S11]  /*8180*/  SHF.R.S32.HI R14, RZ, 0x1f, R0 ;  /* 0x0000001fff0e7819 */ /* 0x000fd60000011400 */
[----:B------:R-:W-:Y:S05]  /*8190*/  @P2 BRA `(.L_x_38) ;  /* 0x000000a000002947 */ /* 0x000fea0003800000 */
[----:B--2---:R-:W2:Y:S01]  /*81a0*/  LDS.128 R16, [R59+0x6000] ;  /* 0x006000003b107984 */ /* 0x004ea20000000c00 */
        /* <DEDUP_REMOVED lines=8> */
[----:B--2---:R2:W-:Y:S04]  /*8230*/  STG.E.128 [R10.64], R16 ;  /* 0x000000100a007986 */ /* 0x0045e8000c101d06 */
.L_x_38:
[----:B--2---:R-:W-:Y:S05]  /*8240*/  BSYNC B0 ;  /* 0x0000000000007941 */ /* 0x004fea0003800000 */
.L_x_37:
        /* <DEDUP_REMOVED lines=8> */
[----:B------:R-:W-:-:S04]  /*82d0*/  IMAD.WIDE.U32 R10, R3, c[0x0][0x3a0], R6 ;  /* 0x0000e800030a7a25 */ /* 0x000fc800078e0006 */
[----:B------:R-:W-:Y:S01]  /*82e0*/  IMAD R3, R3, c[0x0][0x3a4], R8 ;  /* 0x0000e90003037a24 */ /* 0x000fe200078e0208 */
[----:B------:R-:W-:-:S04]  /*82f0*/  LEA R6, P0, R10, c[0x0][0x340], 0x1 ;  /* 0x0000d0000a067a11 */ /* 0x000fc800078008ff */
[----:B------:R-:W-:-:S04]  /*8300*/  IADD3 R3, R3, R11, RZ ;  /* 0x0000000b03037210 */ /* 0x000fc80007ffe0ff */
[----:B------:R-:W-:-:S05]  /*8310*/  LEA.HI.X R7, R10, c[0x0][0x344], R3, 0x1, P0 ;  /* 0x0000d1000a077a11 */ /* 0x000fca00000f0c03 */
[----:B---3--:R2:W-:Y:S02]  /*8320*/  STG.E.128 [R6.64], R20 ;  /* 0x0000001406007986 */ /* 0x0085e4000c101d06 */
.L_x_40:
[----:B------:R-:W-:Y:S05]  /*8330*/  BSYNC B0 ;  /* 0x0000000000007941 */ /* 0x000fea0003800000 */
.L_x_39:
[----:B------:R-:W-:Y:S01]  /*8340*/  ULDC.64 UR12, c[0x0][0x3a8] ;  /* 0x0000ea00000c7ab9 */ /* 0x000fe20000000a00 */
[----:B------:R-:W-:Y:S01]  /*8350*/  IMAD.WIDE.U32 R4, R13, c[0x0][0x3a8], R4 ;  /* 0x0000ea000d047a25 */ /* 0x000fe200078e0004 */
        /* <DEDUP_REMOVED lines=14> */
[----:B--2---:R-:W-:Y:S01]  /*8440*/  MOV R6, R4 ;  /* 0x0000000400067202 */ /* 0x004fe20000000f00 */
[----:B------:R-:W-:Y:S01]  /*8450*/  IMAD R8, R14, c[0x0][0x3a8], RZ ;  /* 0x0000ea000e087a24 */ /* 0x000fe200078e02ff */
[----:B------:R-:W-:-:S03]  /*8460*/  MOV R7, R3 ;  /* 0x0000000300077202 */ /* 0x000fc60000000f00 */
[C---:B------:R-:W-:Y:S02]  /*8470*/  IMAD R8, R0.reuse, c[0x0][0x3ac], R8 ;  /* 0x0000eb0000087a24 */ /* 0x040fe400078e0208 */
[----:B------:R-:W-:-:S05]  /*8480*/  IMAD.WIDE.U32 R6, R0, c[0x0][0x3a8], R6 ;  /* 0x0000ea0000067a25 */ /* 0x000fca00078e0006 */
[----:B------:R-:W-:Y:S02]  /*8490*/  IADD3 R7, R8, R7, RZ ;  /* 0x0000000708077210 */ /* 0x000fe40007ffe0ff */
[----:B------:R-:W-:-:S04]  /*84a0*/  LEA R8, P0, R6, c[0x0][0x348], 0x1 ;  /* 0x0000d20006087a11 */ /* 0x000fc800078008ff */
[----:B------:R-:W-:-:S05]  /*84b0*/  LEA.HI.X R9, R6, c[0x0][0x34c], R7, 0x1, P0 ;  /* 0x0000d30006097a11 */ /* 0x000fca00000f0c07 */
[----:B----4-:R2:W-:Y:S04]  /*84c0*/  STG.E.128 [R8.64], R24 ;  /* 0x0000001808007986 */ /* 0x0105e8000c101d06 */
.L_x_42:
[----:B------:R-:W-:Y:S05]  /*84d0*/  BSYNC B0 ;  /* 0x0000000000007941 */ /* 0x000fea0003800000 */
.L_x_41:
[----:B------:R-:W-:Y:S05]  /*84e0*/  @P1 BRA `(.L_x_15) ;  /* 0x000000a000001947 */ /* 0x000fea0003800000 */
[----:B------:R-:W-:-:S04]  /*84f0*/  IADD3 R0, P0, R0, 0x40, RZ ;  /* 0x0000004000007810 */ /* 0x000fc80007f1e0ff */
[----:B------:R-:W-:-:S05]  /*8500*/  IADD3.X R5, RZ, R14, RZ, P0, !PT ;  /* 0x0000000eff057210 */ /* 0x000fca00007fe4ff */
[----:B--2---:R-:W-:Y:S01]  /*8510*/  IMAD R6, R5, c[0x0][0x3a8], RZ ;  /* 0x0000ea0005067a24 */ /* 0x004fe200078e02ff */
[----:B------:R-:W-:-:S05]  /*8520*/  MOV R5, R3 ;  /* 0x0000000300057202 */ /* 0x000fca0000000f00 */
[----:B------:R-:W-:-:S04]  /*8530*/  IMAD.WIDE.U32 R8, R0, c[0x0][0x3a8], R4 ;  /* 0x0000ea0000087a25 */ /* 0x000fc800078e0004 */
[----:B------:R-:W-:Y:S01]  /*8540*/  IMAD R0, R0, c[0x0][0x3ac], R6 ;  /* 0x0000eb0000007a24 */ /* 0x000fe200078e0206 */
[----:B------:R-:W-:-:S04]  /*8550*/  LEA R4, P0, R8, c[0x0][0x348], 0x1 ;  /* 0x0000d20008047a11 */ /* 0x000fc800078008ff */
[----:B------:R-:W-:-:S04]  /*8560*/  IADD3 R0, R0, R9, RZ ;  /* 0x0000000900007210 */ /* 0x000fc80007ffe0ff */
[----:B------:R-:W-:-:S05]  /*8570*/  LEA.HI.X R5, R8, c[0x0][0x34c], R0, 0x1, P0 ;  /* 0x0000d30008057a11 */ /* 0x000fca00000f0c00 */
[----:B-1----:R1:W-:Y:S02]  /*8580*/  STG.E.128 [R4.64], R28 ;  /* 0x0000001c04007986 */ /* 0x0023e4000c101d06 */
.L_x_15:
[----:B------:R-:W-:Y:S05]  /*8590*/  BSYNC B1 ;  /* 0x0000000000017941 */ /* 0x000fea0003800000 */
.L_x_1:
[----:B------:R-:W-:Y:S02]  /*85a0*/  ULDC UR5, c[0x0][0x218] ;  /* 0x0000860000057ab9 */ /* 0x000fe40000000800 */
[----:B------:R-:W-:-:S04]  /*85b0*/  UIADD3 UR5, UR5, 0x7f, URZ ;  /* 0x0000007f05057890 */ /* 0x000fc8000fffe03f */
[----:B------:R-:W-:-:S04]  /*85c0*/  USHF.R.S32.HI UR4, URZ, 0x1f, UR5 ;  /* 0x0000001f3f047899 */ /* 0x000fc80008011405 */
[----:B------:R-:W-:-:S03]  /*85d0*/  ULEA.HI UR4, UR4, UR5, URZ, 0x7 ;  /* 0x0000000504047291 */ /* 0x000fc6000f8f383f */
[----:B------:R-:W-:Y:S02]  /*85e0*/  ULDC UR5, c[0x0][0xc] ;  /* 0x0000030000057ab9 */ /* 0x000fe40000000800 */
[----:B------:R-:W-:Y:S02]  /*85f0*/  UIADD3 UR11, UR11, UR5, URZ ;  /* 0x000000050b0b7290 */ /* 0x000fe4000fffe03f */
[----:B------:R-:W-:-:S04]  /*8600*/  USHF.R.S32.HI UR4, URZ, 0x7, UR4 ;  /* 0x000000073f047899 */ /* 0x000fc80008011404 */
[----:B------:R-:W-:-:S06]  /*8610*/  UISETP.GE.AND UP0, UPT, UR11, UR4, UPT ;  /* 0x000000040b00728c */ /* 0x000fcc000bf06270 */
[----:B------:R-:W-:-:S13]  /*8620*/  PLOP3.LUT P0, PT, PT, PT, UP0, 0x80, 0x0 ;  /* 0x000000000000781c */ /* 0x000fda0003f0f008 */
[----:B------:R-:W-:Y:S01]  /*8630*/  @P0 CALL.REL.NOINC `(.L_x_43) ;  /* 0x0000001000000944 */ /* 0x000fe20003c00000 */
[----:B------:R-:W-:Y:S05]  /*8640*/  BRA `(.L_x_44) ;  /* 0xffff8a7000007947 */ /* 0x000fea000383ffff */
.L_x_43:
[----:B------:R-:W-:Y:S05]  /*8650*/  EXIT ;  /* 0x000000000000794d */ /* 0x000fea0003800000 */
.L_x_45:
[----:B------:R-:W-:-:S00]  /*8660*/  BRA `(.L_x_45) ;  /* 0xfffffff000007947 */ /* 0x000fc0000383ffff */
[----:B------:R-:W-:-:S00]  /*8670*/  NOP ;  /* 0x0000000000007918 */ /* 0x000fc00000000000 */
        /* <DEDUP_REMOVED lines=8> */
.L_x_684:


//--------------------- .text._ZN5flash44flash_bwd_dq_dk_dv_loop_seqk_parallel_kernelI23Flash_bwd_kernel_traitsILi32ELi128ELi128ELi8ELi4ELi4ELi4ELb1ELb0EN7cutlass6half_tE19Flash_kernel_traitsILi32ELi128ELi128ELi8ES3_EELb0ELb1ELb0ELb0ELb1ELb1ELb0EEEvNS_16Flash_bwd_paramsE --------------------------
	.section	.text._ZN5flash44flash_bwd_dq_dk_dv_loop_seqk_parallel_kernelI23Flash_bwd_kernel_traitsILi32ELi128ELi128ELi8ELi4ELi4ELi4ELb1ELb0EN7cutlass6half_tE19Flash_kernel_traitsILi32ELi128ELi128ELi8ES3_EELb0ELb1ELb0ELb0ELb1ELb1ELb0EEEvNS_16Flash_bwd_paramsE,"ax",@progbits
	.sectioninfo	@"SHI_REGISTERS=255"
	.align	128
        .global         _ZN5flash44flash_bwd_dq_dk_dv_loop_seqk_parallel_kernelI23Flash_bwd_kernel_traitsILi32ELi128ELi128ELi8ELi4ELi4ELi4ELb1ELb0EN7cutlass6half_tE19Flash_kernel_traitsILi32ELi128ELi128ELi8ES3_EELb0ELb1ELb0ELb0ELb1ELb1ELb0EEEvNS_16Flash_bwd_paramsE
        .type           _ZN5flash44flash_bwd_dq_dk_dv_loop_seqk_parallel_kernelI23Flash_bwd_kernel_traitsILi32ELi128ELi128ELi8ELi4ELi4ELi4ELb1ELb0EN7cutlass6half_tE19Flash_kernel_traitsILi32ELi128ELi128ELi8ES3_EELb0ELb1ELb0ELb0ELb1ELb1ELb0EEEvNS_16Flash_bwd_paramsE,@function
        .size           _ZN5flash44flash_bwd_dq_dk_dv_loop_seqk_parallel_kernelI23Flash_bwd_kernel_traitsILi32ELi128ELi128ELi8ELi4ELi4ELi4ELb1ELb0EN7cutlass6half_tE19Flash_kernel_traitsILi32ELi128ELi128ELi8ES3_EELb0ELb1ELb0ELb0ELb1ELb1ELb0EEEvNS_16Flash_bwd_paramsE,(.L_x_685 - _ZN5flash44flash_bwd_dq_dk_dv_loop_seqk_parallel_kernelI23Flash_bwd_kernel_traitsILi32ELi128ELi128ELi8ELi4ELi4ELi4ELb1ELb0EN7cutlass6half_tE19Flash_kernel_traitsILi32ELi128ELi128ELi8ES3_EELb0ELb1ELb0ELb0ELb1ELb1ELb0EEEvNS_16Flash_bwd_paramsE)
        .other          _ZN5flash44flash_bwd_dq_dk_dv_loop_seqk_parallel_kernelI23Flash_bwd_kernel_traitsILi32ELi128ELi128ELi8ELi4ELi4ELi4ELb1ELb0EN7cutlass6half_tE19Flash_kernel_traitsILi32ELi128ELi128ELi8ES3_EELb0ELb1ELb0ELb0ELb1ELb1ELb0EEEvNS_16Flash_bwd_paramsE,@"STO_CUDA_ENTRY STV_DEFAULT"
_ZN5flash44flash_bwd_dq_dk_dv_loop_seqk_parallel_kernelI23Flash_bwd_kernel_traitsILi32ELi128ELi128ELi8ELi4ELi4ELi4ELb1ELb0EN7cutlass6half_tE19Flash_kernel_traitsILi32ELi128ELi128ELi8ES3_EELb0ELb1ELb0ELb0ELb1ELb1ELb0EEEvNS_16Flash_bwd_paramsE:
.text._ZN5flash44flash_bwd_dq_dk_dv_loop_seqk_parallel_kernelI23Flash_bwd_kernel_traitsILi32ELi128ELi128ELi8ELi4ELi4ELi4ELb1ELb0EN7cutlass6half_tE19Flash_kernel_traitsILi32ELi128ELi128ELi8ES3_EELb0ELb1ELb0ELb0ELb1ELb1ELb0EEEvNS_16Flash_bwd_paramsE:
[----:B------:R-:W-:Y:S02]  /*0000*/  MOV R1, c[0x0][0x28] ;  /* 0x00000a0000017a02 */ /* 0x000fe40000000f00 */
[----:B------:R-:W1:Y:S01]  /*0010*/  S2UR UR29, SR_CTAID.X ;  /* 0x00000000001d79c3 */ /* 0x000e620000002500 */
[----:B------:R-:W-:Y:S02]  /*0020*/  ULDC UR4, c[0x0][0x218] ;  /* 0x0000860000047ab9 */ /* 0x000fe40000000800 */
        /* <DEDUP_REMOVED lines=8> */
[----:B------:R-:W-:Y:S01]  /*00b0*/  IMAD.MOV.U32 R175, RZ, RZ, 0x20 ;  /* 0x00000020ffaf7424 */ /* 0x000fe200078e00ff */
[----:B------:R-:W-:Y:S01]  /*00c0*/  ULDC UR50, c[0x0][0x22c] ;  /* 0x00008b0000327ab9 */ /* 0x000fe20000000800 */
[----:B------:R-:W-:Y:S01]  /*00d0*/  IMAD.MOV.U32 R189, RZ, RZ, -0x10 ;  /* 0xfffffff0ffbd7424 */ /* 0x000fe200078e00ff */
[----:B------:R-:W-:Y:S01]  /*00e0*/  ULDC UR58, c[0x0][0x1c0] ;  /* 0x00007000003a7ab9 */ /* 0x000fe20000000800 */
[----:B------:R-:W-:Y:S01]  /*00f0*/  IMAD.MOV.U32 R165, RZ, RZ, 0x40 ;  /* 0x00000040ffa57424 */ /* 0x000fe200078e00ff */
[----:B------:R-:W-:Y:S02]  /*0100*/  UIMAD UR55, UR50, UR58, URZ ;  /* 0x0000003a323772a4 */ /* 0x000fe4000f8e023f */
[----:B------:R-:W-:Y:S02]  /*0110*/  UMOV UR60, 0x80 ;  /* 0x00000080003c7882 */ /* 0x000fe40000000000 */
[----:B------:R-:W-:-:S02]  /*0120*/  ULDC UR4, c[0x0][0x210] ;  /* 0x0000840000047ab9 */ /* 0x000fc40000000800 */
[----:B------:R-:W-:Y:S02]  /*0130*/  ULDC UR61, c[0x0][0x234] ;  /* 0x00008d00003d7ab9 */ /* 0x000fe40000000800 */
[----:B------:R-:W-:Y:S02]  /*0140*/  UIMAD UR61, UR60, UR4, UR61 ;  /* 0x000000043c3d72a4 */ /* 0x000fe4000f8e023d */
[----:B------:R-:W-:Y:S02]  /*0150*/  USHF.R.S32.HI UR4, URZ, 0x1f, UR50 ;  /* 0x0000001f3f047899 */ /* 0x000fe40008011432 */
[----:B------:R-:W-:Y:S02]  /*0160*/  USHF.L.U32 UR57, UR55, 0x7, URZ ;  /* 0x0000000737397899 */ /* 0x000fe4000800063f */
[----:B------:R-:W-:Y:S02]  /*0170*/  ULDC UR5, c[0x0][0x224] ;  /* 0x0000890000057ab9 */ /* 0x000fe40000000800 */
[----:B------:R-:W-:Y:S01]  /*0180*/  UIMAD.WIDE.U32 UR50, UR50, UR58, URZ ;  /* 0x0000003a323272a5 */ /* 0x000fe2000f8e003f */
[----:B-1----:R-:W-:Y:S01]  /*0190*/  SHF.R.S32.HI R3, RZ, 0x1f, R0 ;  /* 0x0000001fff037819 */ /* 0x002fe20000011400 */
[----:B------:R-:W-:Y:S01]  /*01a0*/  IMAD.SHL.U32 R180, R0, 0x2, RZ ;  /* 0x0000000200b47824 */ /* 0x000fe200078e00ff */
[----:B------:R-:W-:-:S02]  /*01b0*/  ULDC.64 UR6, c[0x0][0x118] ;  /* 0x0000460000067ab9 */ /* 0x000fc40000000a00 */
[CC--:B------:R-:W-:Y:S01]  /*01c0*/  LEA.HI R4, R3.reuse, R0.reuse, RZ, 0x2 ;  /* 0x0000000003047211 */ /* 0x0c0fe200078f10ff */
[----:B------:R-:W-:Y:S01]  /*01d0*/  UMOV UR54, 0xffffe000 ;  /* 0xffffe00000367882 */ /* 0x000fe20000000000 */
[-C--:B------:R-:W-:Y:S01]  /*01e0*/  LEA.HI R13, R3, R0.reuse, RZ, 0x3 ;  /* 0x00000000030d7211 */ /* 0x080fe200078f18ff */
[----:B------:R-:W-:Y:S01]  /*01f0*/  UIADD3 UR60, UR60, UR5, URZ ;  /* 0x000000053c3c7290 */ /* 0x000fe2000fffe03f */
[--C-:B------:R-:W-:Y:S01]  /*0200*/  SHF.R.S32.HI R5, RZ, 0x2, R4.reuse ;  /* 0x00000002ff057819 */ /* 0x100fe20000011404 */
[----:B------:R-:W-:Y:S01]  /*0210*/  UIMAD UR58, UR4, UR58, URZ ;  /* 0x0000003a043a72a4 */ /* 0x000fe2000f8e023f */
[----:B------:R-:W-:Y:S01]  /*0220*/  SHF.R.S32.HI R14, RZ, 0x1f, R4 ;  /* 0x0000001fff0e7819 */ /* 0x000fe20000011404 */
[----:B------:R-:W-:Y:S01]  /*0230*/  USHF.L.U32 UR28, UR55, 0x3, URZ ;  /* 0x00000003371c7899 */ /* 0x000fe2000800063f */
[CC--:B------:R-:W-:Y:S01]  /*0240*/  LEA.HI R2, R4.reuse, R5.reuse, RZ, 0x1 ;  /* 0x0000000504027211 */ /* 0x0c0fe200078f08ff */
[----:B------:R-:W-:Y:S01]  /*0250*/  USHF.L.U32 UR27, UR55, 0x4, URZ ;  /* 0x00000004371b7899 */ /* 0x000fe2000800063f */
[----:B------:R-:W-:Y:S01]  /*0260*/  SHF.R.S32.HI R7, RZ, 0x3, R13 ;  /* 0x00000003ff077819 */ /* 0x000fe2000001140d */
[----:B------:R-:W-:Y:S01]  /*0270*/  UIMAD UR26, UR55, 0x18, URZ ;  /* 0x00000018371a78a4 */ /* 0x000fe2000f8e023f */
[----:B------:R-:W-:Y:S01]  /*0280*/  LOP3.LUT R9, R4, 0xfffffffc, RZ, 0xc0, !PT ;  /* 0xfffffffc04097812 */ /* 0x000fe200078ec0ff */
[----:B------:R-:W-:Y:S01]  /*0290*/  USHF.L.U32 UR25, UR55, 0x5, URZ ;  /* 0x0000000537197899 */ /* 0x000fe2000800063f */
[----:B------:R-:W-:Y:S01]  /*02a0*/  LEA.HI R14, R14, R5, RZ, 0x3 ;  /* 0x000000050e0e7211 */ /* 0x000fe200078f18ff */
[----:B------:R-:W-:Y:S01]  /*02b0*/  IMAD.SHL.U32 R7, R7, 0x40, RZ ;  /* 0x0000004007077824 */ /* 0x000fe200078e00ff */
[----:B------:R-:W-:Y:S01]  /*02c0*/  LOP3.LUT R2, R2, 0x7fffffe, RZ, 0xc0, !PT ;  /* 0x07fffffe02027812 */ /* 0x000fe200078ec0ff */
[----:B------:R-:W-:Y:S01]  /*02d0*/  IMAD.IADD R9, R0, 0x1, -R9 ;  /* 0x0000000100097824 */ /* 0x000fe200078e0a09 */
[----:B------:R-:W-:Y:S01]  /*02e0*/  LEA.HI R11, R3, R0, RZ, 0x5 ;  /* 0x00000000030b7211 */ /* 0x000fe200078f28ff */
[----:B------:R-:W-:Y:S01]  /*02f0*/  UIMAD UR24, UR55, 0x28, URZ ;  /* 0x00000028371878a4 */ /* 0x000fe2000f8e023f */
[----:B------:R-:W-:Y:S01]  /*0300*/  LOP3.LUT R14, R14, 0xfffffff8, RZ, 0xc0, !PT ;  /* 0xfffffff80e0e7812 */ /* 0x000fe200078ec0ff */
[----:B------:R-:W-:Y:S01]  /*0310*/  IMAD.IADD R15, R5, 0x1, -R2 ;  /* 0x00000001050f7824 */ /* 0x000fe200078e0a02 */
[--C-:B------:R-:W-:Y:S01]  /*0320*/  SHF.R.S32.HI R182, RZ, 0x5, R11.reuse ;  /* 0x00000005ffb67819 */ /* 0x100fe2000001140b */
[----:B------:R-:W-:Y:S01]  /*0330*/  IMAD.SHL.U32 R2, R9, 0x8, RZ ;  /* 0x0000000809027824 */ /* 0x000fe200078e00ff */
[----:B------:R-:W-:Y:S01]  /*0340*/  SHF.R.S32.HI R17, RZ, 0x1f, R11 ;  /* 0x0000001fff117819 */ /* 0x000fe2000001140b */
[----:B------:R-:W-:Y:S01]  /*0350*/  IMAD.IADD R14, R5, 0x1, -R14 ;  /* 0x00000001050e7824 */ /* 0x000fe200078e0a0e */
[----:B------:R-:W-:Y:S01]  /*0360*/  LOP3.LUT R7, R7, 0xc0, RZ, 0xc0, !PT ;  /* 0x000000c007077812 */ /* 0x000fe200078ec0ff */
[----:B------:R-:W-:Y:S01]  /*0370*/  IMAD.SHL.U32 R9, R9, 0x2, RZ ;  /* 0x0000000209097824 */ /* 0x000fe200078e00ff */
[----:B------:R-:W-:Y:S01]  /*0380*/  LOP3.LUT R11, R11, 0xffffffe0, RZ, 0xc0, !PT ;  /* 0xffffffe00b0b7812 */ /* 0x000fe200078ec0ff */
[----:B------:R-:W-:Y:S01]  /*0390*/  UIMAD UR23, UR55, 0x30, URZ ;  /* 0x00000030371778a4 */ /* 0x000fe2000f8e023f */
[----:B------:R-:W-:Y:S01]  /*03a0*/  LEA.HI R17, R17, R182, RZ, 0x2 ;  /* 0x000000b611117211 */ /* 0x000fe200078f10ff */
[----:B------:R-:W-:Y:S01]  /*03b0*/  UIMAD UR22, UR55, 0x38, URZ ;  /* 0x00000038371678a4 */ /* 0x000fe2000f8e023f */
[----:B------:R-:W-:Y:S01]  /*03c0*/  LEA.HI R5, R3, R0, RZ, 0x4 ;  /* 0x0000000003057211 */ /* 0x000fe200078f20ff */
[----:B------:R-:W-:Y:S01]  /*03d0*/  IMAD.IADD R8, R0, 0x1, -R11 ;  /* 0x0000000100087824 */ /* 0x000fe200078e0a0b */
[----:B------:R-:W-:Y:S01]  /*03e0*/  LOP3.LUT R2, R7, 0x18, R2, 0xf8, !PT ;  /* 0x0000001807027812 */ /* 0x000fe200078ef802 */
[----:B------:R-:W-:Y:S01]  /*03f0*/  USHF.L.U32 UR21, UR55, 0x6, URZ ;  /* 0x0000000637157899 */ /* 0x000fe2000800063f */
[----:B------:R-:W-:Y:S01]  /*0400*/  SHF.R.U32.HI R7, RZ, 0x3, R7 ;  /* 0x00000003ff077819 */ /* 0x000fe20000011607 */
[----:B------:R-:W-:Y:S01]  /*0410*/  UIMAD UR20, UR55, 0x48, URZ ;  /* 0x00000048371478a4 */ /* 0x000fe2000f8e023f */
[----:B------:R-:W-:Y:S01]  /*0420*/  LOP3.LUT R17, R17, 0xfffffffc, RZ, 0xc0, !PT ;  /* 0xfffffffc11117812 */ /* 0x000fe200078ec0ff */
[----:B------:R-:W-:Y:S01]  /*0430*/  UIMAD UR19, UR55, 0x50, URZ ;  /* 0x00000050371378a4 */ /* 0x000fe2000f8e023f */
[----:B------:R-:W-:Y:S01]  /*0440*/  SHF.R.S32.HI R6, RZ, 0x4, R5 ;  /* 0x00000004ff067819 */ /* 0x000fe20000011405 */
[----:B------:R-:W-:Y:S01]  /*0450*/  UIMAD UR18, UR55, 0x58, URZ ;  /* 0x00000058371278a4 */ /* 0x000fe2000f8e023f */
[----:B------:R-:W-:Y:S01]  /*0460*/  LOP3.LUT R11, R13, 0xfffffff8, RZ, 0xc0, !PT ;  /* 0xfffffff80d0b7812 */ /* 0x000fe200078ec0ff */
[----:B------:R-:W-:Y:S01]  /*0470*/  UIMAD UR17, UR55, 0x60, URZ ;  /* 0x00000060371178a4 */ /* 0x000fe2000f8e023f */
[----:B------:R-:W-:Y:S01]  /*0480*/  LOP3.LUT R7, R2, R7, RZ, 0x3c, !PT ;  /* 0x0000000702077212 */ /* 0x000fe200078e3cff */
[C---:B------:R-:W-:Y:S01]  /*0490*/  IMAD.IADD R2, R182.reuse, 0x1, -R17 ;  /* 0x00000001b6027824 */ /* 0x040fe200078e0a11 */
[C---:B------:R-:W-:Y:S01]  /*04a0*/  LEA.HI R4, R5.reuse, R6, RZ, 0x1 ;  /* 0x0000000605047211 */ /* 0x040fe200078f08ff */
[----:B------:R-:W-:Y:S01]  /*04b0*/  IMAD R182, R182, 0x8, R15 ;  /* 0x00000008b6b67824 */ /* 0x000fe200078e020f */
[----:B------:R-:W-:Y:S01]  /*04c0*/  SHF.R.S32.HI R181, RZ, 0x1f, R8 ;  /* 0x0000001fffb57819 */ /* 0x000fe20000011408 */
[----:B------:R-:W-:Y:S01]  /*04d0*/  IMAD.IADD R11, R0, 0x1, -R11 ;  /* 0x00000001000b7824 */ /* 0x000fe200078e0a0b */
[----:B------:R-:W-:Y:S01]  /*04e0*/  LOP3.LUT R5, R5, 0xfffffff0, RZ, 0xc0, !PT ;  /* 0xfffffff005057812 */ /* 0x000fe200078ec0ff */
[----:B------:R-:W-:Y:S01]  /*04f0*/  IMAD.U32 R182, R182, 0x20, R7 ;  /* 0x00000020b6b67824 */ /* 0x000fe200078e0007 */
[----:B------:R-:W-:Y:S01]  /*0500*/  LOP3.LUT R4, R4, 0xfffffffe, RZ, 0xc0, !PT ;  /* 0xfffffffe04047812 */ /* 0x000fe200078ec0ff */
[----:B------:R-:W-:Y:S01]  /*0510*/  IMAD.SHL.U32 R10, R2, 0x10, RZ ;  /* 0x00000010020a7824 */ /* 0x000fe200078e00ff */
[----:B------:R-:W-:Y:S01]  /*0520*/  LEA.HI R181, R181, R8, RZ, 0x2 ;  /* 0x00000008b5b57211 */ /* 0x000fe200078f10ff */
[----:B------:R-:W-:Y:S01]  /*0530*/  IMAD.IADD R8, R0, 0x1, -R5 ;  /* 0x0000000100087824 */ /* 0x000fe200078e0a05 */
[----:B------:R-:W-:Y:S01]  /*0540*/  LEA.HI R12, R11, R11, RZ, 0x1 ;  /* 0x0000000b0b0c7211 */ /* 0x000fe200078f08ff */
[----:B------:R-:W-:Y:S01]  /*0550*/  IMAD.IADD R4, R6, 0x1, -R4 ;  /* 0x0000000106047824 */ /* 0x000fe200078e0a04 */
[----:B------:R-:W-:Y:S01]  /*0560*/  LEA.HI R7, R3, R0, RZ, 0x7 ;  /* 0x0000000003077211 */ /* 0x000fe200078f38ff */
[----:B------:R-:W-:Y:S01]  /*0570*/  UIMAD UR16, UR55, 0x68, URZ ;  /* 0x00000068371078a4 */ /* 0x000fe2000f8e023f */
[----:B------:R-:W-:Y:S01]  /*0580*/  LOP3.LUT R6, R12, 0x3fffffe, RZ, 0xc0, !PT ;  /* 0x03fffffe0c067812 */ /* 0x000fe200078ec0ff */
[----:B------:R-:W-:Y:S01]  /*0590*/  IMAD.SHL.U32 R177, R4, 0x8, RZ ;  /* 0x0000000804b17824 */ /* 0x000fe200078e00ff */
[----:B------:R-:W-:Y:S01]  /*05a0*/  SHF.R.S32.HI R7, RZ, 0x7, R7 ;  /* 0x00000007ff077819 */ /* 0x000fe20000011407 */
[----:B------:R-:W-:Y:S01]  /*05b0*/  UIMAD UR15, UR55, 0x70, URZ ;  /* 0x00000070370f78a4 */ /* 0x000fe2000f8e023f */
[----:B------:R-:W-:Y:S01]  /*05c0*/  SHF.R.S32.HI R5, RZ, 0x1f, R8 ;  /* 0x0000001fff057819 */ /* 0x000fe20000011408 */
[----:B------:R-:W-:Y:S01]  /*05d0*/  IMAD.IADD R3, R11, 0x1, -R6 ;  /* 0x000000010b037824 */ /* 0x000fe200078e0a06 */
[-C--:B------:R-:W-:Y:S01]  /*05e0*/  LEA.HI R6, R8, R8.reuse, RZ, 0x1 ;  /* 0x0000000808067211 */ /* 0x080fe200078f08ff */
[----:B------:R-:W-:Y:S01]  /*05f0*/  IMAD R174, R7, 0x8, R4 ;  /* 0x0000000807ae7824 */ /* 0x000fe200078e0204 */
[----:B------:R-:W-:Y:S01]  /*0600*/  LEA.HI R172, R5, R8, RZ, 0x3 ;  /* 0x0000000805ac7211 */ /* 0x000fe200078f18ff */
[----:B------:R-:W-:Y:S01]  /*0610*/  IMAD.SHL.U32 R11, R11, 0x40, RZ ;  /* 0x000000400b0b7824 */ /* 0x000fe200078e00ff */
[--C-:B------:R-:W-:Y:S01]  /*0620*/  SHF.R.S32.HI R15, RZ, 0x1, R6.reuse ;  /* 0x00000001ff0f7819 */ /* 0x100fe20000011406 */
[----:B------:R-:W-:Y:S01]  /*0630*/  IMAD R174, R174, 0x8, R3 ;  /* 0x00000008aeae7824 */ /* 0x000fe200078e0203 */
[----:B------:R-:W-:Y:S01]  /*0640*/  LOP3.LUT R3, R6, 0x7fffffe, RZ, 0xc0, !PT ;  /* 0x07fffffe06037812 */ /* 0x000fe200078ec0ff */
[----:B------:R-:W-:Y:S01]  /*0650*/  IMAD R183, R7, 0x2000, R9 ;  /* 0x0000200007b77824 */ /* 0x000fe200078e0209 */
[----:B------:R-:W-:Y:S01]  /*0660*/  LOP3.LUT R5, R172, 0xfffffff8, RZ, 0xc0, !PT ;  /* 0xfffffff8ac057812 */ /* 0x000fe200078ec0ff */
[----:B------:R-:W-:Y:S01]  /*0670*/  UIMAD UR14, UR55, 0x78, URZ ;  /* 0x00000078370e78a4 */ /* 0x000fe2000f8e023f */
[----:B------:R-:W-:Y:S01]  /*0680*/  SHF.R.S32.HI R6, RZ, 0x1f, R6 ;  /* 0x0000001fff067819 */ /* 0x000fe20000011406 */
[C---:B------:R-:W-:Y:S01]  /*0690*/  IMAD.IADD R3, R8.reuse, 0x1, -R3 ;  /* 0x0000000108037824 */ /* 0x040fe200078e0a03 */
[----:B------:R-:W-:Y:S01]  /*06a0*/  LOP3.LUT R11, R11, 0x1c0, RZ, 0xc0, !PT ;  /* 0x000001c00b0b7812 */ /* 0x000fe200078ec0ff */
[----:B------:R-:W-:Y:S01]  /*06b0*/  IMAD.IADD R5, R8, 0x1, -R5 ;  /* 0x0000000108057824 */ /* 0x000fe200078e0a05 */
[----:B------:R-:W-:Y:S01]  /*06c0*/  LEA.HI R8, R6, R15, RZ, 0x2 ;  /* 0x0000000f06087211 */ /* 0x000fe200078f10ff */
[----:B------:R-:W-:Y:S01]  /*06d0*/  USHF.R.S32.HI UR59, URZ, 0x1f, UR57 ;  /* 0x0000001f3f3b7899 */ /* 0x000fe20008011439 */
[----:B------:R-:W-:-:S02]  /*06e0*/  LOP3.LUT R6, R14, 0x1, RZ, 0xc0, !PT ;  /* 0x000000010e067812 */ /* 0x000fc400078ec0ff */
[----:B------:R-:W-:Y:S02]  /*06f0*/  LOP3.LUT R8, R8, 0xfffffffc, RZ, 0xc0, !PT ;  /* 0xfffffffc08087812 */ /* 0x000fe400078ec0ff */
[----:B------:R-:W-:Y:S02]  /*0700*/  ISETP.NE.U32.AND P6, PT, R6, 0x1, PT ;  /* 0x000000010600780c */ /* 0x000fe40003fc5070 */
[----:B------:R-:W-:Y:S01]  /*0710*/  SHF.R.S32.HI R12, RZ, 0x1, R12 ;  /* 0x00000001ff0c7819 */ /* 0x000fe2000001140c */
[----:B------:R-:W-:Y:S01]  /*0720*/  IMAD.IADD R6, R15, 0x1, -R8 ;  /* 0x000000010f067824 */ /* 0x000fe200078e0a08 */
[----:B------:R-:W-:Y:S01]  /*0730*/  LEA.HI R8, R14, R14, RZ, 0x1 ;  /* 0x0000000e0e087211 */ /* 0x000fe200078f08ff */
[----:B------:R-:W-:Y:S01]  /*0740*/  IMAD.SHL.U32 R15, R2, 0x400, RZ ;  /* 0x00000400020f7824 */ /* 0x000fe200078e00ff */
[----:B------:R-:W-:Y:S02]  /*0750*/  LEA.HI.SX32 R181, R181, R10, 0x1e ;  /* 0x0000000ab5b57211 */ /* 0x000fe400078ff2ff */
[----:B------:R-:W-:-:S02]  /*0760*/  SHF.R.S32.HI R0, RZ, 0x1, R8 ;  /* 0x00000001ff007819 */ /* 0x000fc40000011408 */
[----:B------:R-:W-:Y:S01]  /*0770*/  LOP3.LUT R191, R8, 0x3fffffe, RZ, 0xc0, !PT ;  /* 0x03fffffe08bf7812 */ /* 0x000fe200078ec0ff */
[----:B------:R-:W-:Y:S01]  /*0780*/  IMAD.SHL.U32 R8, R7, 0x8, RZ ;  /* 0x0000000807087824 */ /* 0x000fe200078e00ff */
[----:B------:R-:W-:Y:S02]  /*0790*/  LOP3.LUT R10, R11, 0x30, R10, 0xf8, !PT ;  /* 0x000000300b0a7812 */ /* 0x000fe400078ef80a */
[----:B------:R-:W-:Y:S01]  /*07a0*/  LOP3.LUT P0, RZ, R12, 0x2, RZ, 0xc0, !PT ;  /* 0x000000020cff7812 */ /* 0x000fe2000780c0ff */
[C---:B------:R-:W-:Y:S01]  /*07b0*/  IMAD.IADD R191, R14.reuse, 0x1, -R191 ;  /* 0x000000010ebf7824 */ /* 0x040fe200078e0abf */
[----:B------:R-:W-:Y:S01]  /*07c0*/  LOP3.LUT P5, RZ, R14, 0x2, RZ, 0xc0, !PT ;  /* 0x000000020eff7812 */ /* 0x000fe200078ac0ff */
[----:B------:R-:W-:Y:S01]  /*07d0*/  IMAD.SHL.U32 R12, R12, 0x40, RZ ;  /* 0x000000400c0c7824 */ /* 0x000fe200078e00ff */
[C---:B------:R-:W-:Y:S01]  /*07e0*/  LOP3.LUT P4, RZ, R14.reuse, 0x4, RZ, 0xc0, !PT ;  /* 0x000000040eff7812 */ /* 0x040fe2000788c0ff */
[----:B------:R-:W-:Y:S01]  /*07f0*/  IMAD.SHL.U32 R14, R14, 0x40, RZ ;  /* 0x000000400e0e7824 */ /* 0x000fe200078e00ff */
[C---:B------:R-:W-:Y:S01]  /*0800*/  LOP3.LUT P3, RZ, R0.reuse, 0x2, RZ, 0xc0, !PT ;  /* 0x0000000200ff7812 */ /* 0x040fe2000786c0ff */
[----:B------:R-:W-:Y:S01]  /*0810*/  IMAD.SHL.U32 R0, R0, 0x40, RZ ;  /* 0x0000004000007824 */ /* 0x000fe200078e00ff */
[----:B------:R-:W-:-:S02]  /*0820*/  LOP3.LUT R10, R10, 0x8, R13, 0xf8, !PT ;  /* 0x000000080a0a7812 */ /* 0x000fc400078ef80d */
[----:B------:R-:W-:Y:S02]  /*0830*/  SHF.R.U32.HI R173, RZ, 0x3, R11 ;  /* 0x00000003ffad7819 */ /* 0x000fe4000001160b */
[C---:B------:R-:W-:Y:S01]  /*0840*/  R2P PR, R5.reuse, 0x6 ;  /* 0x0000000605007804 */ /* 0x040fe20000000000 */
[----:B------:R-:W-:Y:S01]  /*0850*/  IMAD.SHL.U32 R5, R5, 0x40, RZ ;  /* 0x0000004005057824 */ /* 0x000fe200078e00ff */
[----:B------:R-:W-:Y:S02]  /*0860*/  SEL R167, R175, 0xffffffe0, !P0 ;  /* 0xffffffe0afa77807 */ /* 0x000fe40004000000 */
[----:B------:R-:W-:Y:S01]  /*0870*/  LOP3.LUT R173, R10, R173, RZ, 0x3c, !PT ;  /* 0x000000ad0aad7212 */ /* 0x000fe200078e3cff */
[----:B------:R-:W-:Y:S01]  /*0880*/  IMAD R10, R2, 0x200, R9 ;  /* 0x00000200020a7824 */ /* 0x000fe200078e0209 */
[C---:B------:R-:W-:Y:S01]  /*0890*/  LOP3.LUT P0, RZ, R6.reuse, 0x2, RZ, 0xc0, !PT ;  /* 0x0000000206ff7812 */ /* 0x040fe2000780c0ff */
[----:B------:R-:W-:Y:S01]  /*08a0*/  IMAD.SHL.U32 R6, R6, 0x40, RZ ;  /* 0x0000004006067824 */ /* 0x000fe200078e00ff */
[----:B------:R-:W-:Y:S01]  /*08b0*/  LOP3.LUT R180, R180, 0x6, RZ, 0xc0, !PT ;  /* 0x00000006b4b47812 */ /* 0x000fe200078ec0ff */
[----:B------:R-:W-:Y:S01]  /*08c0*/  IMAD.SHL.U32 R9, R4, 0x10, RZ ;  /* 0x0000001004097824 */ /* 0x000fe200078e00ff */
[----:B------:R-:W-:Y:S01]  /*08d0*/  LOP3.LUT R14, R14, 0x1c0, RZ, 0xc0, !PT ;  /* 0x000001c00e0e7812 */ /* 0x000fe200078ec0ff */
[----:B------:R-:W-:Y:S01]  /*08e0*/  IMAD R173, R4, 0x200, R173 ;  /* 0x0000020004ad7824 */ /* 0x000fe200078e02ad */
[----:B------:R-:W-:Y:S01]  /*08f0*/  LOP3.LUT R5, R5, 0x1c0, RZ, 0xc0, !PT ;  /* 0x000001c005057812 */ /* 0x000fe200078ec0ff */
[----:B------:R-:W-:Y:S01]  /*0900*/  IMAD R180, R7, 0x40, R180 ;  /* 0x0000004007b47824 */ /* 0x000fe200078e02b4 */
[----:B------:R-:W-:Y:S01]  /*0910*/  SHF.R.S32.HI R172, RZ, 0x3, R172 ;  /* 0x00000003ffac7819 */ /* 0x000fe200000114ac */
[----:B------:R-:W-:Y:S01]  /*0920*/  IMAD R191, R191, 0x20, R10 ;  /* 0x00000020bfbf7824 */ /* 0x000fe200078e020a */
[----:B------:R-:W-:Y:S01]  /*0930*/  LOP3.LUT R4, R6, 0xc0, RZ, 0xc0, !PT ;  /* 0x000000c006047812 */ /* 0x000fe200078ec0ff */
[----:B------:R-:W-:Y:S01]  /*0940*/  IMAD.SHL.U32 R173, R173, 0x2, RZ ;  /* 0x00000002adad7824 */ /* 0x000fe200078e00ff */
[----:B------:R-:W-:Y:S01]  /*0950*/  LEA.HI R14, R14, R14, RZ, 0x1d ;  /* 0x0000000e0e0e7211 */ /* 0x000fe200078fe8ff */
[C---:B------:R-:W-:Y:S01]  /*0960*/  IMAD R3, R172.reuse, 0x8, R3 ;  /* 0x00000008ac037824 */ /* 0x040fe200078e0203 */
[----:B------:R-:W-:Y:S01]  /*0970*/  LOP3.LUT R177, R177, 0x8, RZ, 0xc0, !PT ;  /* 0x00000008b1b17812 */ /* 0x000fe200078ec0ff */
[----:B------:R-:W-:Y:S01]  /*0980*/  IMAD R172, R172, 0x200, R15 ;  /* 0x00000200acac7824 */ /* 0x000fe200078e020f */
[----:B------:R-:W-:Y:S01]  /*0990*/  SHF.R.U32.HI R6, RZ, 0x3, R5 ;  /* 0x00000003ff067819 */ /* 0x000fe20000011605 */
[----:B------:R-:W-:Y:S01]  /*09a0*/  IMAD.SHL.U32 R3, R3, 0x20, RZ ;  /* 0x0000002003037824 */ /* 0x000fe200078e00ff */
[----:B------:R-:W-:-:S02]  /*09b0*/  LOP3.LUT R7, R0, 0xc0, RZ, 0xc0, !PT ;  /* 0x000000c000077812 */ /* 0x000fc400078ec0ff */
[----:B------:R-:W-:Y:S01]  /*09c0*/  IADD3 R183, R14, R183, R15 ;  /* 0x000000b70eb77210 */ /* 0x000fe20007ffe00f */
[----:B------:R-:W-:Y:S01]  /*09d0*/  IMAD R2, R2, 0x200, R3 ;  /* 0x0000020002027824 */ /* 0x000fe200078e0203 */
[----:B------:R-:W-:Y:S02]  /*09e0*/  LOP3.LUT R5, R6, R5, R177, 0x1e, !PT ;  /* 0x0000000506057212 */ /* 0x000fe400078e1eb1 */
[----:B------:R-:W-:Y:S01]  /*09f0*/  LOP3.LUT R12, R12, 0xc0, RZ, 0xc0, !PT ;  /* 0x000000c00c0c7812 */ /* 0x000fe200078ec0ff */
[----:B------:R-:W-:Y:S01]  /*0a00*/  IMAD.SHL.U32 R183, R183, 0x2, RZ ;  /* 0x00000002b7b77824 */ /* 0x000fe200078e00ff */
[----:B------:R-:W-:Y:S01]  /*0a10*/  LOP3.LUT R8, R8, 0x8, RZ, 0xc0, !PT ;  /* 0x0000000808087812 */ /* 0x000fe200078ec0ff */
[----:B------:R-:W-:Y:S01]  /*0a20*/  IMAD.IADD R172, R172, 0x1, R5 ;  /* 0x00000001acac7824 */ /* 0x000fe200078e0205 */
[----:B------:R-:W-:Y:S02]  /*0a30*/  SHF.R.U32.HI R0, RZ, 0x3, R7 ;  /* 0x00000003ff007819 */ /* 0x000fe40000011607 */
[----:B------:R-:W-:-:S02]  /*0a40*/  LOP3.LUT R13, R12, 0x8, R13, 0xf8, !PT ;  /* 0x000000080c0d7812 */ /* 0x000fc400078ef80d */
[----:B------:R-:W-:Y:S02]  /*0a50*/  LOP3.LUT R0, R0, R7, R8, 0x1e, !PT ;  /* 0x0000000700007212 */ /* 0x000fe400078e1e08 */
[----:B------:R-:W-:Y:S02]  /*0a60*/  SHF.R.U32.HI R12, RZ, 0x3, R12 ;  /* 0x00000003ff0c7819 */ /* 0x000fe4000001160c */
[----:B------:R-:W-:Y:S01]  /*0a70*/  LOP3.LUT R176, R8, 0x10, R9, 0xf8, !PT ;  /* 0x0000001008b07812 */ /* 0x000fe200078ef809 */
[----:B------:R-:W-:Y:S01]  /*0a80*/  IMAD.IADD R191, R0, 0x1, R191 ;  /* 0x0000000100bf7824 */ /* 0x000fe200078e02bf */
[----:B------:R-:W-:Y:S02]  /*0a90*/  LOP3.LUT R11, R13, R12, RZ, 0x3c, !PT ;  /* 0x0000000c0d0b7212 */ /* 0x000fe400078e3cff */
[----:B------:R-:W-:Y:S02]  /*0aa0*/  SHF.R.U32.HI R7, RZ, 0x3, R4 ;  /* 0x00000003ff077819 */ /* 0x000fe40000011604 */
[----:B------:R-:W-:Y:S01]  /*0ab0*/  SEL R189, R189, 0x10, !P6 ;  /* 0x00000010bdbd7807 */ /* 0x000fe20007000000 */
[----:B------:R-:W-:Y:S01]  /*0ac0*/  IMAD.U32 R174, R174, 0x20, R11 ;  /* 0x00000020aeae7824 */ /* 0x000fe200078e000b */
[----:B------:R-:W-:-:S02]  /*0ad0*/  IADD3 R184, R183, 0x40, RZ ;  /* 0x00000040b7b87810 */ /* 0x000fc40007ffe0ff */
[----:B------:R-:W-:Y:S01]  /*0ae0*/  LEA R172, R172, 0x8000, 0x1 ;  /* 0x00008000acac7811 */ /* 0x000fe200078e08ff */
[C---:B------:R-:W-:Y:S01]  /*0af0*/  IMAD.IADD R186, R183.reuse, 0x1, R189 ;  /* 0x00000001b7ba7824 */ /* 0x040fe200078e02bd */
[----:B------:R-:W-:Y:S01]  /*0b00*/  @P4 IADD3 R184, R183, -0x40, RZ ;  /* 0xffffffc0b7b84810 */ /* 0x000fe20007ffe0ff */
[C---:B------:R-:W-:Y:S01]  /*0b10*/  IMAD R167, R174.reuse, 0x2, R167 ;  /* 0x00000002aea77824 */ /* 0x040fe200078e02a7 */
[----:B------:R-:W-:Y:S01]  /*0b20*/  IADD3 R179, R181, -0x80, RZ ;  /* 0xffffff80b5b37810 */ /* 0x000fe20007ffe0ff */
[----:B------:R-:W-:Y:S01]  /*0b30*/  IMAD.SHL.U32 R174, R174, 0x2, RZ ;  /* 0x00000002aeae7824 */ /* 0x000fe200078e00ff */
[----:B------:R-:W-:Y:S01]  /*0b40*/  LOP3.LUT R176, R7, R176, R4, 0x1e, !PT ;  /* 0x000000b007b07212 */ /* 0x000fe200078e1e04 */
[----:B------:R-:W-:Y:S01]  /*0b50*/  IMAD.IADD R189, R189, 0x1, R184 ;  /* 0x00000001bdbd7824 */ /* 0x000fe200078e02b8 */
[----:B------:R-:W-:Y:S02]  /*0b60*/  SEL R187, R175, 0xffffffe0, !P5 ;  /* 0xffffffe0afbb7807 */ /* 0x000fe40006800000 */
[----:B------:R-:W-:Y:S01]  /*0b70*/  SEL R165, R165, 0xffffffc0, !P2 ;  /* 0xffffffc0a5a57807 */ /* 0x000fe20005000000 */
[----:B------:R-:W-:Y:S01]  /*0b80*/  IMAD.IADD R176, R3, 0x1, R176 ;  /* 0x0000000103b07824 */ /* 0x000fe200078e02b0 */
[----:B------:R-:W-:Y:S01]  /*0b90*/  IADD3 R171, R172, 0x20, RZ ;  /* 0x00000020acab7810 */ /* 0x000fe20007ffe0ff */
[----:B------:R-:W-:Y:S01]  /*0ba0*/  IMAD.IADD R185, R183, 0x1, R187 ;  /* 0x00000001b7b97824 */ /* 0x000fe200078e02bb */
[----:B------:R-:W-:Y:S01]  /*0bb0*/  LOP3.LUT R177, R7, R4, R177, 0x1e, !PT ;  /* 0x0000000407b17212 */ /* 0x000fe200078e1eb1 */
[----:B------:R-:W-:Y:S01]  /*0bc0*/  IMAD.IADD R192, R186, 0x1, R187 ;  /* 0x00000001bac07824 */ /* 0x000fe200078e02bb */
[----:B------:R-:W-:Y:S01]  /*0bd0*/  LEA R191, R191, 0x6000, 0x1 ;  /* 0x00006000bfbf7811 */ /* 0x000fe200078e08ff */
[----:B------:R-:W-:Y:S01]  /*0be0*/  IMAD.IADD R188, R187, 0x1, R184 ;  /* 0x00000001bbbc7824 */ /* 0x000fe200078e02b8 */
[C---:B------:R-:W-:Y:S01]  /*0bf0*/  @P1 IADD3 R171, R172.reuse, -0x20, RZ ;  /* 0xffffffe0acab1810 */ /* 0x040fe20007ffe0ff */
[----:B------:R-:W-:Y:S01]  /*0c00*/  IMAD.IADD R170, R172, 0x1, R165 ;  /* 0x00000001acaa7824 */ /* 0x000fe200078e02a5 */
[----:B------:R-:W-:Y:S01]  /*0c10*/  SHF.R.S32.HI R10, RZ, 0x1f, R179 ;  /* 0x0000001fff0a7819 */ /* 0x000fe200000114b3 */
[----:B------:R-:W-:Y:S01]  /*0c20*/  IMAD.IADD R177, R2, 0x1, R177 ;  /* 0x0000000102b17824 */ /* 0x000fe200078e02b1 */
[----:B------:R-:W-:Y:S01]  /*0c30*/  IADD3 R190, R191, 0x20, RZ ;  /* 0x00000020bfbe7810 */ /* 0x000fe20007ffe0ff */
[----:B------:R-:W-:Y:S01]  /*0c40*/  IMAD.IADD R187, R187, 0x1, R189 ;  /* 0x00000001bbbb7824 */ /* 0x000fe200078e02bd */
[----:B------:R-:W-:Y:S01]  /*0c50*/  SHF.L.U64.HI R179, R179, 0x2, R10 ;  /* 0x00000002b3b37819 */ /* 0x000fe2000001020a */
[----:B------:R-:W-:Y:S01]  /*0c60*/  IMAD.IADD R165, R165, 0x1, R171 ;  /* 0x00000001a5a57824 */ /* 0x000fe200078e02ab */
[----:B------:R-:W-:-:S02]  /*0c70*/  SEL R175, R175, 0xffffffe0, !P0 ;  /* 0xffffffe0afaf7807 */ /* 0x000fc40004000000 */
[----:B------:R-:W-:Y:S02]  /*0c80*/  @P3 IADD3 R190, R191, -0x20, RZ ;  /* 0xffffffe0bfbe3810 */ /* 0x000fe40007ffe0ff */
[C---:B------:R-:W-:Y:S02]  /*0c90*/  IADD3 R166, R171.reuse, 0x2000, RZ ;  /* 0x00002000aba67810 */ /* 0x040fe40007ffe0ff */
[C---:B------:R-:W-:Y:S02]  /*0ca0*/  IADD3 R164, R171.reuse, 0x4000, RZ ;  /* 0x00004000aba47810 */ /* 0x040fe40007ffe0ff */
[----:B------:R-:W-:Y:S02]  /*0cb0*/  IADD3 R3, R171, 0x6000, RZ ;  /* 0x00006000ab037810 */ /* 0x000fe40007ffe0ff */
.L_x_54:
[----:B------:R-:W-:Y:S01]  /*0cc0*/  ULDC.64 UR4, c[0x0][0x258] ;  /* 0x0000960000047ab9 */ /* 0x000fe20000000a00 */
[----:B------:R-:W-:Y:S01]  /*0cd0*/  ISETP.NE.U32.AND P1, PT, RZ, c[0x0][0x250], PT ;  /* 0x00009400ff007a0c */ /* 0x000fe20003f25070 */
[----:B------:R-:W-:Y:S02]  /*0ce0*/  UISETP.NE.U32.AND UP1, UPT, URZ, UR4, UPT ;  /* 0x000000043f00728c */ /* 0x000fe4000bf25070 */
[----:B------:R-:W-:Y:S01]  /*0cf0*/  ULDC.64 UR8, c[0x0][0x258] ;  /* 0x0000960000087ab9 */ /* 0x000fe20000000a00 */
[----:B------:R-:W-:Y:S01]  /*0d00*/  ISETP.NE.AND.EX P1, PT, RZ, c[0x0][0x254], PT, P1 ;  /* 0x00009500ff007a0c */ /* 0x000fe20003f25310 */
[----:B------:R-:W-:-:S02]  /*0d10*/  UISETP.NE.AND.EX UP1, UPT, URZ, UR5, UPT, UP1 ;  /* 0x000000053f00728c */ /* 0x000fc4000bf25310 */
[----:B------:R-:W-:-:S04]  /*0d20*/  ULDC.64 UR32, c[0x0][0x118] ;  /* 0x0000460000207ab9 */ /* 0x000fc80000000a00 */
[----:B------:R-:W-:-:S05]  /*0d30*/  PLOP3.LUT P0, PT, PT, PT, UP1, 0x80, 0x0 ;  /* 0x000000000000781c */ /* 0x000fca0003f0f018 */
[----:B------:R-:W-:Y:S01]  /*0d40*/  @UP1 UMOV UR4, 0x4 ;  /* 0x0000000400041882 */ /* 0x000fe20000000000 */
[----:B--2---:R-:W1:Y:S01]  /*0d50*/  @P1 S2R R5, SR_CTAID.Y ;  /* 0x0000000000051919 */ /* 0x004e620000002600 */
[----:B------:R-:W-:-:S06]  /*0d60*/  @P1 IMAD.MOV.U32 R0, RZ, RZ, 0x4 ;  /* 0x00000004ff001424 */ /* 0x000fcc00078e00ff */
[----:B------:R-:W2:Y:S01]  /*0d70*/  @P0 S2R R8, SR_CTAID.Y ;  /* 0x0000000000080919 */ /* 0x000ea20000002600 */
[----:B-1----:R-:W-:-:S05]  /*0d80*/  @P1 IMAD.WIDE R6, R5, R0, c[0x0][0x250] ;  /* 0x0000940005061625 */ /* 0x002fca00078e0200 */
[----:B------:R-:W3:Y:S01]  /*0d90*/  @P1 LDG.E R2, [R6.64] ;  /* 0x0000002006021981 */ /* 0x000ee2000c1e1900 */
[----:B--2---:R-:W1:Y:S02]  /*0da0*/  @P0 R2UR UR5, R8 ;  /* 0x00000000080503c2 */ /* 0x004e6400000e0000 */
[----:B-1----:R-:W-:-:S06]  /*0db0*/  @UP1 UIMAD.WIDE UR4, UR5, UR4, UR8 ;  /* 0x00000004050412a5 */ /* 0x002fcc000f8e0208 */
[----:B------:R-:W-:Y:S02]  /*0dc0*/  IMAD.U32 R4, RZ, RZ, UR4 ;  /* 0x00000004ff047e24 */ /* 0x000fe4000f8e00ff */
[----:B------:R-:W-:Y:S01]  /*0dd0*/  IMAD.U32 R5, RZ, RZ, UR5 ;  /* 0x00000005ff057e24 */ /* 0x000fe2000f8e00ff */
[----:B------:R-:W-:Y:S02]  /*0de0*/  UMOV UR31, URZ ;  /* 0x0000003f001f7c82 */ /* 0x000fe40008000000 */
[----:B------:R-:W-:Y:S02]  /*0df0*/  ULDC.64 UR4, c[0x0][0x268] ;  /* 0x00009a0000047ab9 */ /* 0x000fe40000000a00 */
[----:B------:R-:W2:Y:S01]  /*0e00*/  @P0 LDG.E R0, [R4.64] ;  /* 0x0000002004000981 */ /* 0x000ea2000c1e1900 */
[----:B------:R-:W-:-:S04]  /*0e10*/  @!UP1 UISETP.NE.U32.AND UP0, UPT, URZ, UR4, UPT ;  /* 0x000000043f00928c */ /* 0x000fc8000bf05070 */
[----:B------:R-:W-:-:S03]  /*0e20*/  @!UP1 UISETP.NE.AND.EX UP0, UPT, URZ, UR5, UPT, UP0 ;  /* 0x000000053f00928c */ /* 0x000fc6000bf05300 */
[----:B------:R-:W-:Y:S02]  /*0e30*/  ULDC.64 UR4, c[0x0][0x218] ;  /* 0x0000860000047ab9 */ /* 0x000fe40000000a00 */
[----:B------:R-:W-:Y:S01]  /*0e40*/  @!UP1 USEL UR9, URZ, UR5, !UP0 ;  /* 0x000000053f099287 */ /* 0x000fe2000c000000 */
[----:B---3--:R-:W1:Y:S08]  /*0e50*/  @P1 R2UR UR31, R2 ;  /* 0x00000000021f13c2 */ /* 0x008e7000000e0000 */
[----:B--2---:R-:W1:Y:S02]  /*0e60*/  @P0 R2UR UR8, R0 ;  /* 0x00000000000803c2 */ /* 0x004e6400000e0000 */
[----:B-1----:R-:W-:-:S02]  /*0e70*/  @UP1 UIADD3 UR5, UR8, -UR31, URZ ;  /* 0x8000001f08051290 */ /* 0x002fc4000fffe03f */
[----:B------:R-:W-:Y:S02]  /*0e80*/  USHF.L.U32 UR8, UR29, 0x7, URZ ;  /* 0x000000071d087899 */ /* 0x000fe4000800063f */
[----:B------:R-:W-:-:S04]  /*0e90*/  @!UP1 UIADD3 UR5, UR9, UR4, -UR31 ;  /* 0x0000000409059290 */ /* 0x000fc8000fffe81f */
[----:B------:R-:W-:-:S06]  /*0ea0*/  UISETP.GE.AND UP0, UPT, UR8, UR5, UPT ;  /* 0x000000050800728c */ /* 0x000fcc000bf06270 */
[----:B------:R-:W-:-:S13]  /*0eb0*/  PLOP3.LUT P0, PT, PT, PT, UP0, 0x80, 0x0 ;  /* 0x000000000000781c */ /* 0x000fda0003f0f008 */
[----:B-----5:R-:W-:Y:S05]  /*0ec0*/  @P0 BRA `(.L_x_46) ;  /* 0x000056a000000947 */ /* 0x020fea0003800000 */
[----:B------:R-:W-:Y:S01]  /*0ed0*/  IABS R4, c[0x0][0x1c8] ;  /* 0x0000720000047a13 */ /* 0x000fe20000000000 */
[----:B------:R-:W1:Y:S01]  /*0ee0*/  S2R R0, SR_CTAID.Z ;  /* 0x0000000000007919 */ /* 0x000e620000002700 */
[----:B------:R-:W2:Y:S01]  /*0ef0*/  S2UR UR30, SR_CTAID.Z ;  /* 0x00000000001e79c3 */ /* 0x000ea20000002700 */
[----:B------:R-:W-:Y:S01]  /*0f00*/  ULDC.64 UR10, c[0x0][0x240] ;  /* 0x00009000000a7ab9 */ /* 0x000fe20000000a00 */
[----:B------:R-:W3:Y:S01]  /*0f10*/  I2F.RP R5, R4 ;  /* 0x0000000400057306 */ /* 0x000ee20000209400 */
[----:B------:R-:W-:Y:S02]  /*0f20*/  UISETP.NE.U32.AND UP1, UPT, URZ, UR10, UPT ;  /* 0x0000000a3f00728c */ /* 0x000fe4000bf25070 */
[----:B------:R-:W-:Y:S02]  /*0f30*/  ULDC.U8 UR4, c[0x0][0x328] ;  /* 0x0000ca0000047ab9 */ /* 0x000fe40000000000 */
[----:B------:R-:W-:Y:S01]  /*0f40*/  ULDC UR10, c[0x0][0x1c8] ;  /* 0x00007200000a7ab9 */ /* 0x000fe20000000800 */
[----:B------:R-:W4:Y:S01]  /*0f50*/  S2UR UR38, SR_CTAID.Y ;  /* 0x00000000002679c3 */ /* 0x000f220000002600 */
[----:B------:R-:W-:-:S02]  /*0f60*/  ULDC UR9, c[0x0][0x214] ;  /* 0x0000850000097ab9 */ /* 0x000fc40000000800 */
[----:B------:R-:W-:Y:S02]  /*0f70*/  UISETP.NE.AND UP0, UPT, UR4, URZ, UPT ;  /* 0x0000003f0400728c */ /* 0x000fe4000bf05270 */
[----:B------:R-:W-:Y:S02]  /*0f80*/  UIADD3 UR9, UR9, 0x7f, URZ ;  /* 0x0000007f09097890 */ /* 0x000fe4000fffe03f */
[----:B------:R-:W-:Y:S02]  /*0f90*/  UISETP.NE.AND.EX UP1, UPT, URZ, UR11, UPT, UP1 ;  /* 0x0000000b3f00728c */ /* 0x000fe4000bf25310 */
[----:B------:R-:W-:Y:S01]  /*0fa0*/  USHF.R.S32.HI UR4, URZ, 0x1f, UR9 ;  /* 0x0000001f3f047899 */ /* 0x000fe20008011409 */
[----:B---3--:R-:W3:Y:S01]  /*0fb0*/  MUFU.RCP R6, R5 ;  /* 0x0000000500067308 */ /* 0x008ee20000001000 */
[----:B------:R-:W-:Y:S02]  /*0fc0*/  ULDC UR11, c[0x0][0x214] ;  /* 0x00008500000b7ab9 */ /* 0x000fe40000000800 */
[----:B------:R-:W-:Y:S01]  /*0fd0*/  ULEA.HI UR4, UR4, UR9, URZ, 0x7 ;  /* 0x0000000904047291 */ /* 0x000fe2000f8f383f */
[----:B-1----:R-:W-:Y:S01]  /*0fe0*/  IABS R0, R0 ;  /* 0x0000000000007213 */ /* 0x002fe20000000000 */
[----:B--2---:R-:W-:-:S02]  /*0ff0*/  ULOP3.LUT UR10, UR30, UR10, URZ, 0x3c, !UPT ;  /* 0x0000000a1e0a7292 */ /* 0x004fc4000f8e3c3f */
[----:B------:R-:W-:Y:S02]  /*1000*/  ULDC UR40, c[0x0][0x234] ;  /* 0x00008d0000287ab9 */ /* 0x000fe40000000800 */
[----:B------:R-:W-:Y:S02]  /*1010*/  ULDC.U8 UR12, c[0x0][0x3d0] ;  /* 0x0000f400000c7ab9 */ /* 0x000fe40000000000 */
[----:B------:R-:W-:Y:S01]  /*1020*/  ISETP.LE.AND P0, PT, RZ, UR10, PT ;  /* 0x0000000aff007c0c */ /* 0x000fe2000bf03270 */
[----:B------:R-:W-:Y:S02]  /*1030*/  ULDC UR10, c[0x0][0x1c0] ;  /* 0x00007000000a7ab9 */ /* 0x000fe40000000800 */
[----:B----4-:R-:W-:Y:S01]  /*1040*/  @UP0 UIMAD UR9, UR38, UR11, URZ ;  /* 0x0000000b260902a4 */ /* 0x010fe2000f8e023f */
[----:B---3--:R-:W-:Y:S01]  /*1050*/  IADD3 R6, R6, 0xffffffe, RZ ;  /* 0x0ffffffe06067810 */ /* 0x008fe20007ffe0ff */
[----:B------:R-:W-:Y:S02]  /*1060*/  ULDC UR39, c[0x0][0x22c] ;  /* 0x00008b0000277ab9 */ /* 0x000fe40000000800 */
[----:B------:R-:W-:Y:S01]  /*1070*/  @UP0 UIMAD UR40, UR30, UR40, UR9 ;  /* 0x000000281e2802a4 */ /* 0x000fe2000f8e0209 */
[----:B------:R-:W1:Y:S01]  /*1080*/  F2I.FTZ.U32.TRUNC.NTZ R7, R6 ;  /* 0x0000000600077305 */ /* 0x000e62000021f000 */
[----:B------:R-:W-:-:S02]  /*1090*/  @!UP0 UIMAD UR9, UR38, UR10, UR30 ;  /* 0x0000000a260982a4 */ /* 0x000fc4000f8e021e */
[----:B------:R-:W-:Y:S02]  /*10a0*/  UIMAD UR39, UR30, UR39, URZ ;  /* 0x000000271e2772a4 */ /* 0x000fe4000f8e023f */
[----:B------:R-:W-:Y:S02]  /*10b0*/  @!UP0 UIMAD UR40, UR9, UR11, URZ ;  /* 0x0000000b092882a4 */ /* 0x000fe4000f8e023f */
[----:B------:R-:W-:Y:S02]  /*10c0*/  UIMAD.WIDE UR10, UR38, 0x80, URZ ;  /* 0x00000080260a78a5 */ /* 0x000fe4000f8e023f */
[----:B------:R-:W-:Y:S02]  /*10d0*/  ULDC UR56, c[0x0][0x1c0] ;  /* 0x0000700000387ab9 */ /* 0x000fe40000000800 */
[----:B------:R-:W-:Y:S02]  /*10e0*/  USHF.R.S32.HI UR45, URZ, 0x1f, UR31 ;  /* 0x0000001f3f2d7899 */ /* 0x000fe4000801141f */
[----:B------:R-:W-:-:S02]  /*10f0*/  USHF.R.S32.HI UR44, URZ, 0x1f, UR8 ;  /* 0x0000001f3f2c7899 */ /* 0x000fc40008011408 */
[----:B------:R-:W-:Y:S01]  /*1100*/  USHF.R.S32.HI UR47, URZ, 0x1f, UR38 ;  /* 0x0000001f3f2f7899 */ /* 0x000fe20008011426 */
[--C-:B-1----:R-:W-:Y:S01]  /*1110*/  IMAD.MOV R2, RZ, RZ, -R7.reuse ;  /* 0x000000ffff027224 */ /* 0x102fe200078e0a07 */
[----:B------:R-:W-:Y:S01]  /*1120*/  USHF.R.S32.HI UR56, URZ, 0x1f, UR56 ;  /* 0x0000001f3f387899 */ /* 0x000fe20008011438 */
[----:B------:R-:W-:Y:S01]  /*1130*/  IMAD.MOV.U32 R6, RZ, RZ, RZ ;  /* 0x000000ffff067224 */ /* 0x000fe200078e00ff */
[----:B------:R-:W-:Y:S01]  /*1140*/  USEL UR53, UR10, URZ, UP1 ;  /* 0x0000003f0a357287 */ /* 0x000fe20008800000 */
[----:B------:R-:W-:Y:S01]  /*1150*/  IMAD R2, R2, R4, RZ ;  /* 0x0000000402027224 */ /* 0x000fe200078e02ff */
[----:B------:R-:W-:Y:S02]  /*1160*/  USEL UR52, UR11, URZ, UP1 ;  /* 0x0000003f0b347287 */ /* 0x000fe40008800000 */
[----:B------:R-:W-:Y:S01]  /*1170*/  USHF.R.S32.HI UR42, URZ, 0x7, UR4 ;  /* 0x000000073f2a7899 */ /* 0x000fe20008011404 */
[----:B------:R-:W-:Y:S01]  /*1180*/  IMAD.HI.U32 R7, R7, R2, R6 ;  /* 0x0000000207077227 */ /* 0x000fe200078e0006 */
[----:B------:R-:W-:-:S02]  /*1190*/  USHF.R.S32.HI UR9, URZ, 0x1f, UR30 ;  /* 0x0000001f3f097899 */ /* 0x000fc4000801141e */
[----:B------:R-:W-:-:S03]  /*11a0*/  USHF.R.S32.HI UR49, URZ, 0x1f, UR39 ;  /* 0x0000001f3f317899 */ /* 0x000fc60008011427 */
[----:B------:R-:W-:-:S04]  /*11b0*/  IMAD.HI.U32 R2, R7, R0, RZ ;  /* 0x0000000007027227 */ /* 0x000fc800078e00ff */
[----:B------:R-:W-:-:S04]  /*11c0*/  IMAD.MOV R5, RZ, RZ, -R2 ;  /* 0x000000ffff057224 */ /* 0x000fc800078e0a02 */
[C---:B------:R-:W-:Y:S02]  /*11d0*/  IMAD R5, R4.reuse, R5, R0 ;  /* 0x0000000504057224 */ /* 0x040fe400078e0200 */
[----:B------:R-:W1:Y:S03]  /*11e0*/  S2R R0, SR_CTAID.X ;  /* 0x0000000000007919 */ /* 0x000e660000002500 */
[----:B------:R-:W-:-:S13]  /*11f0*/  ISETP.GT.U32.AND P1, PT, R4, R5, PT ;  /* 0x000000050400720c */ /* 0x000fda0003f24070 */
[----:B------:R-:W-:Y:S01]  /*1200*/  @!P1 IMAD.IADD R5, R5, 0x1, -R4 ;  /* 0x0000000105059824 */ /* 0x000fe200078e0a04 */
[----:B------:R-:W-:Y:S02]  /*1210*/  @!P1 IADD3 R2, R2, 0x1, RZ ;  /* 0x0000000102029810 */ /* 0x000fe40007ffe0ff */
[----:B------:R-:W-:Y:S02]  /*1220*/  ISETP.NE.AND P1, PT, RZ, c[0x0][0x1c8], PT ;  /* 0x00007200ff007a0c */ /* 0x000fe40003f25270 */
[----:B------:R-:W-:Y:S01]  /*1230*/  ISETP.GE.U32.AND P2, PT, R5, R4, PT ;  /* 0x000000040500720c */ /* 0x000fe20003f46070 */
[----:B-1----:R-:W-:-:S04]  /*1240*/  IMAD.WIDE.U32 R4, R0, c[0x0][0x3d8], RZ ;  /* 0x0000f60000047a25 */ /* 0x002fc800078e00ff */
[----:B------:R-:W-:-:S08]  /*1250*/  IMAD R6, R0, c[0x0][0x3dc], R5 ;  /* 0x0000f70000067a24 */ /* 0x000fd000078e0205 */
[----:B------:R-:W-:Y:S02]  /*1260*/  @P2 IADD3 R2, R2, 0x1, RZ ;  /* 0x0000000102022810 */ /* 0x000fe40007ffe0ff */
[----:B------:R-:W-:Y:S01]  /*1270*/  ISETP.NE.AND P2, PT, RZ, UR12, PT ;  /* 0x0000000cff007c0c */ /* 0x000fe2000bf45270 */
[----:B------:R-:W-:Y:S02]  /*1280*/  ULOP3.LUT UR12, UR4, 0xffffff80, URZ, 0xc0, !UPT ;  /* 0xffffff80040c7892 */ /* 0x000fe4000f8ec03f */
[----:B------:R-:W-:Y:S01]  /*1290*/  @!P0 IMAD.MOV R2, RZ, RZ, -R2 ;  /* 0x000000ffff028224 */ /* 0x000fe200078e0a02 */
[----:B------:R-:W-:Y:S01]  /*12a0*/  PLOP3.LUT P0, PT, PT, PT, UP0, 0x80, 0x0 ;  /* 0x000000000000781c */ /* 0x000fe20003f0f008 */
[----:B------:R-:W-:Y:S01]  /*12b0*/  UIADD3 UR12, UR12, -0x80, URZ ;  /* 0xffffff800c0c7890 */ /* 0x000fe2000fffe03f */
[----:B------:R-:W-:Y:S02]  /*12c0*/  @!P1 LOP3.LUT R2, RZ, c[0x0][0x1c8], RZ, 0x33, !PT ;  /* 0x00007200ff029a12 */ /* 0x000fe400078e33ff */
[----:B------:R-:W-:Y:S01]  /*12d0*/  SEL R7, R4, RZ, P2 ;  /* 0x000000ff04077207 */ /* 0x000fe20001000000 */
[----:B------:R-:W-:Y:S01]  /*12e0*/  USHF.R.S32.HI UR13, URZ, 0x1f, UR12 ;  /* 0x0000001f3f0d7899 */ /* 0x000fe2000801140c */
[----:B------:R-:W-:-:S02]  /*12f0*/  SEL R6, R6, RZ, P2 ;  /* 0x000000ff06067207 */ /* 0x000fc40001000000 */
[----:B------:R-:W-:-:S05]  /*1300*/  SHF.R.S32.HI R0, RZ, 0x1f, R2 ;  /* 0x0000001fff007819 */ /* 0x000fca0000011402 */
[----:B------:R-:W-:Y:S05]  /*1310*/  @!P0 BRA `(.L_x_47) ;  /* 0x0000003000008947 */ /* 0x000fea0003800000 */
[----:B------:R-:W-:-:S04]  /*1320*/  UIMAD UR4, UR60, UR38, URZ ;  /* 0x000000263c0472a4 */ /* 0x000fc8000f8e023f */
[----:B------:R-:W-:Y:S01]  /*1330*/  UIMAD UR41, UR61, UR30, UR4 ;  /* 0x0000001e3d2972a4 */ /* 0x000fe2000f8e0204 */
[----:B------:R-:W-:Y:S05]  /*1340*/  BRA `(.L_x_48) ;  /* 0x0000004000007947 */ /* 0x000fea0003800000 */
.L_x_47:
[----:B------:R-:W-:Y:S02]  /*1350*/  ULDC UR4, c[0x0][0x1c0] ;  /* 0x0000700000047ab9 */ /* 0x000fe40000000800 */
[----:B------:R-:W-:Y:S02]  /*1360*/  UIMAD UR4, UR38, UR4, UR30 ;  /* 0x00000004260472a4 */ /* 0x000fe4000f8e021e */
[----:B------:R-:W-:Y:S02]  /*1370*/  ULDC UR10, c[0x0][0x224] ;  /* 0x00008900000a7ab9 */ /* 0x000fe40000000800 */
[----:B------:R-:W-:Y:S02]  /*1380*/  UIMAD UR41, UR4, UR10, URZ ;  /* 0x0000000a042972a4 */ /* 0x000fe4000f8e023f */
.L_x_48:
[----:B------:R-:W1:Y:S01]  /*1390*/  S2R R5, SR_TID.X ;  /* 0x0000000000057919 */ /* 0x000e620000002100 */
[----:B------:R-:W-:Y:S01]  /*13a0*/  ULDC.64 UR34, c[0x0][0x1a8] ;  /* 0x00006a0000227ab9 */ /* 0x000fe20000000a00 */
[----:B------:R-:W-:Y:S01]  /*13b0*/  IMAD.MOV.U32 R19, RZ, RZ, c[0x0][0x370] ;  /* 0x0000dc00ff137624 */ /* 0x000fe200078e00ff */
[----:B------:R-:W-:Y:S01]  /*13c0*/  UIMAD UR34, UR9, UR34, URZ ;  /* 0x00000022092272a4 */ /* 0x000fe2000f8e023f */
[----:B------:R-:W2:Y:S01]  /*13d0*/  S2R R20, SR_CTAID.Y ;  /* 0x0000000000147919 */ /* 0x000ea20000002600 */
[----:B------:R-:W-:Y:S01]  /*13e0*/  ULDC.64 UR10, c[0x0][0x378] ;  /* 0x0000de00000a7ab9 */ /* 0x000fe20000000a00 */
[----:B------:R-:W-:Y:S01]  /*13f0*/  SHF.R.S32.HI R194, RZ, 0x1f, R181 ;  /* 0x0000001fffc27819 */ /* 0x000fe200000114b5 */
[----:B------:R-:W-:-:S02]  /*1400*/  UIMAD UR4, UR9, UR10, URZ ;  /* 0x0000000a090472a4 */ /* 0x000fc4000f8e023f */
[----:B------:R-:W-:Y:S02]  /*1410*/  UIMAD UR48, UR30, UR35, UR34 ;  /* 0x000000231e3072a4 */ /* 0x000fe4000f8e0222 */
[----:B------:R-:W-:Y:S02]  /*1420*/  UIMAD UR46, UR30, UR11, UR4 ;  /* 0x0000000b1e2e72a4 */ /* 0x000fe4000f8e0204 */
[----:B------:R-:W-:Y:S02]  /*1430*/  ULDC.64 UR34, c[0x0][0x188] ;  /* 0x0000620000227ab9 */ /* 0x000fe40000000a00 */
[----:B------:R-:W-:Y:S02]  /*1440*/  ULDC.64 UR10, c[0x0][0x178] ;  /* 0x00005e00000a7ab9 */ /* 0x000fe40000000a00 */
[----:B------:R-:W-:Y:S02]  /*1450*/  UIMAD UR4, UR47, UR10, URZ ;  /* 0x0000000a2f0472a4 */ /* 0x000fe4000f8e023f */
[----:B------:R-:W-:-:S02]  /*1460*/  UIMAD UR34, UR47, UR34, URZ ;  /* 0x000000222f2272a4 */ /* 0x000fc4000f8e023f */
[----:B------:R-:W-:Y:S02]  /*1470*/  UIMAD UR43, UR38, UR11, UR4 ;  /* 0x0000000b262b72a4 */ /* 0x000fe4000f8e0204 */
[----:B------:R-:W-:Y:S01]  /*1480*/  UIMAD UR35, UR38, UR35, UR34 ;  /* 0x00000023262372a4 */ /* 0x000fe2000f8e0222 */
[----:B-1----:R-:W-:Y:S01]  /*1490*/  SHF.R.S32.HI R4, RZ, 0x1f, R5 ;  /* 0x0000001fff047819 */ /* 0x002fe20000011405 */
[----:B------:R-:W-:Y:S02]  /*14a0*/  ULDC.64 UR10, c[0x0][0x180] ;  /* 0x00006000000a7ab9 */ /* 0x000fe40000000a00 */
[----:B------:R-:W-:Y:S01]  /*14b0*/  UIADD3 UR31, UP0, UR8, UR31, URZ ;  /* 0x0000001f081f7290 */ /* 0x000fe2000ff1e03f */
[----:B------:R-:W-:Y:S01]  /*14c0*/  LEA.HI R10, R4, R5, RZ, 0x2 ;  /* 0x00000005040a7211 */ /* 0x000fe200078f10ff */
[----:B------:R-:W-:Y:S02]  /*14d0*/  UIMAD UR4, UR47, UR10, URZ ;  /* 0x0000000a2f0472a4 */ /* 0x000fe4000f8e023f */
[----:B------:R-:W-:Y:S01]  /*14e0*/  UIADD3.X UR34, UR45, UR44, URZ, UP0, !UPT ;  /* 0x0000002c2d227290 */ /* 0x000fe200087fe43f */
[----:B------:R-:W-:Y:S01]  /*14f0*/  LOP3.LUT R22, R10, 0xfffffffc, RZ, 0xc0, !PT ;  /* 0xfffffffc0a167812 */ /* 0x000fe200078ec0ff */
[----:B------:R-:W-:Y:S01]  /*1500*/  UIMAD UR9, UR38, UR11, UR4 ;  /* 0x0000000b260972a4 */ /* 0x000fe2000f8e0204 */
[----:B------:R-:W-:Y:S01]  /*1510*/  SHF.R.S32.HI R10, RZ, 0x2, R10 ;  /* 0x00000002ff0a7819 */ /* 0x000fe2000001140a */
[----:B------:R-:W-:-:S02]  /*1520*/  ULDC.64 UR36, c[0x0][0x368] ;  /* 0x0000da0000247ab9 */ /* 0x000fc40000000a00 */
[----:B------:R-:W-:Y:S01]  /*1530*/  IMAD.IADD R22, R5, 0x1, -R22 ;  /* 0x0000000105167824 */ /* 0x000fe200078e0a16 */
[----:B------:R-:W-:Y:S01]  /*1540*/  SHF.R.S32.HI R13, RZ, 0x1f, R10 ;  /* 0x0000001fff0d7819 */ /* 0x000fe2000001140a */
[----:B------:R-:W-:Y:S01]  /*1550*/  IMAD.WIDE.U32 R14, R10, c[0x0][0x1a0], RZ ;  /* 0x000068000a0e7a25 */ /* 0x000fe200078e00ff */
[----:B------:R-:W-:Y:S02]  /*1560*/  ULDC.64 UR10, c[0x0][0x1a0] ;  /* 0x00006800000a7ab9 */ /* 0x000fe40000000a00 */
[----:B------:R-:W-:Y:S01]  /*1570*/  UIMAD UR4, UR34, UR10, URZ ;  /* 0x0000000a220472a4 */ /* 0x000fe2000f8e023f */
[----:B------:R-:W-:Y:S01]  /*1580*/  IMAD.SHL.U32 R22, R22, 0x8, RZ ;  /* 0x0000000816167824 */ /* 0x000fe200078e00ff */
[----:B------:R-:W-:Y:S01]  /*1590*/  UIMAD UR36, UR47, UR36, URZ ;  /* 0x000000242f2472a4 */ /* 0x000fe2000f8e023f */
[C---:B------:R-:W-:Y:S01]  /*15a0*/  IMAD R9, R13.reuse, c[0x0][0x1a0], RZ ;  /* 0x000068000d097a24 */ /* 0x040fe200078e02ff */
[----:B------:R-:W-:Y:S01]  /*15b0*/  UIMAD UR4, UR31, UR11, UR4 ;  /* 0x0000000b1f0472a4 */ /* 0x000fe2000f8e0204 */
[----:B------:R-:W-:Y:S01]  /*15c0*/  IMAD R11, R13, c[0x0][0x198], RZ ;  /* 0x000066000d0b7a24 */ /* 0x000fe200078e02ff */
[--C-:B------:R-:W-:Y:S01]  /*15d0*/  SHF.R.S32.HI R23, RZ, 0x1f, R22.reuse ;  /* 0x0000001fff177819 */ /* 0x100fe20000011416 */
[----:B------:R-:W-:Y:S01]  /*15e0*/  IMAD R8, R10, c[0x0][0x1a4], R9 ;  /* 0x000069000a087a24 */ /* 0x000fe200078e0209 */
[----:B------:R-:W-:Y:S01]  /*15f0*/  ULDC.64 UR10, c[0x0][0x198] ;  /* 0x00006600000a7ab9 */ /* 0x000fe20000000a00 */
[----:B------:R-:W-:Y:S01]  /*1600*/  IMAD R9, R0, c[0x0][0x1b8], RZ ;  /* 0x00006e0000097a24 */ /* 0x000fe200078e02ff */
[----:B------:R-:W-:Y:S01]  /*1610*/  UIMAD UR30, UR38, UR37, UR36 ;  /* 0x00000025261e72a4 */ /* 0x000fe2000f8e0224 */
[----:B--2---:R-:W-:Y:S01]  /*1620*/  IMAD.WIDE.U32 R16, R20, c[0x0][0x188], R22 ;  /* 0x0000620014107a25 */ /* 0x004fe200078e0016 */
[----:B------:R-:W-:-:S02]  /*1630*/  UMOV UR47, 0x4 ;  /* 0x00000004002f7882 */ /* 0x000fc40000000000 */
[----:B------:R-:W-:Y:S01]  /*1640*/  ULDC.64 UR44, c[0x0][0x200] ;  /* 0x00008000002c7ab9 */ /* 0x000fe20000000a00 */
[----:B------:R-:W-:Y:S01]  /*1650*/  IMAD.IADD R15, R15, 0x1, R8 ;  /* 0x000000010f0f7824 */ /* 0x000fe200078e0208 */
[----:B------:R-:W-:Y:S01]  /*1660*/  IADD3 R17, R17, UR35, RZ ;  /* 0x0000002311117c10 */ /* 0x000fe2000fffe0ff */
[----:B------:R-:W-:Y:S01]  /*1670*/  IMAD.U32 R8, RZ, RZ, UR31 ;  /* 0x0000001fff087e24 */ /* 0x000fe2000f8e00ff */
[----:B------:R-:W-:Y:S01]  /*1680*/  ULDC UR36, c[0x0][0x224] ;  /* 0x0000890000247ab9 */ /* 0x000fe20000000800 */
[C---:B------:R-:W-:Y:S01]  /*1690*/  IMAD R9, R2.reuse, c[0x0][0x1bc], R9 ;  /* 0x00006f0002097a24 */ /* 0x040fe200078e0209 */
[----:B------:R-:W-:Y:S01]  /*16a0*/  ULDC UR35, c[0x0][0x22c] ;  /* 0x00008b0000237ab9 */ /* 0x000fe20000000800 */
[----:B------:R-:W-:Y:S01]  /*16b0*/  IMAD.WIDE.U32 R16, R2, c[0x0][0x1b8], R16 ;  /* 0x00006e0002107a25 */ /* 0x000fe200078e0010 */
[----:B------:R-:W-:-:S03]  /*16c0*/  UIMAD.WIDE UR36, UR38, UR36, UR12 ;  /* 0x00000024262472a5 */ /* 0x000fc6000f8e020c */
[----:B------:R-:W-:-:S04]  /*16d0*/  IMAD.WIDE.U32 R14, R8, c[0x0][0x1a0], R14 ;  /* 0x00006800080e7a25 */ /* 0x000fc800078e000e */
[----:B------:R-:W-:Y:S01]  /*16e0*/  IMAD.IADD R9, R17, 0x1, R9 ;  /* 0x0000000111097824 */ /* 0x000fe200078e0209 */
[----:B------:R-:W-:Y:S01]  /*16f0*/  IADD3 R12, P0, R16, R14, RZ ;  /* 0x0000000e100c7210 */ /* 0x000fe20007f1e0ff */
[----:B------:R-:W-:-:S03]  /*1700*/  IMAD.WIDE.U32 R16, R20, c[0x0][0x180], R22 ;  /* 0x0000600014107a25 */ /* 0x000fc600078e0016 */
[----:B------:R-:W-:Y:S01]  /*1710*/  IADD3.X R9, R9, UR4, R15, P0, !PT ;  /* 0x0000000409097c10 */ /* 0x000fe200087fe40f */
[----:B------:R-:W-:Y:S01]  /*1720*/  IMAD.WIDE.U32 R14, R10, c[0x0][0x198], RZ ;  /* 0x000066000a0e7a25 */ /* 0x000fe200078e00ff */
[----:B------:R-:W-:Y:S01]  /*1730*/  IADD3 R17, R17, UR9, RZ ;  /* 0x0000000911117c10 */ /* 0x000fe2000fffe0ff */
[----:B------:R-:W-:Y:S01]  /*1740*/  UIMAD UR4, UR34, UR10, URZ ;  /* 0x0000000a220472a4 */ /* 0x000fe2000f8e023f */
[----:B------:R-:W-:Y:S01]  /*1750*/  LEA R26, P1, R12, c[0x0][0x170], 0x1 ;  /* 0x00005c000c1a7a11 */ /* 0x000fe200078208ff */
[----:B------:R-:W-:Y:S01]  /*1760*/  IMAD R8, R10, c[0x0][0x19c], R11 ;  /* 0x000067000a087a24 */ /* 0x000fe200078e020b */
[----:B------:R-:W-:Y:S01]  /*1770*/  UIADD3 UR10, UR12, UR40, URZ ;  /* 0x000000280c0a7290 */ /* 0x000fe2000fffe03f */
[----:B------:R-:W-:Y:S01]  /*1780*/  IMAD R11, R0, c[0x0][0x1b0], RZ ;  /* 0x00006c00000b7a24 */ /* 0x000fe200078e02ff */
[----:B------:R-:W-:Y:S01]  /*1790*/  UIMAD UR4, UR31, UR11, UR4 ;  /* 0x0000000b1f0472a4 */ /* 0x000fe2000f8e0204 */
[----:B------:R-:W-:Y:S01]  /*17a0*/  IMAD.IADD R15, R15, 0x1, R8 ;  /* 0x000000010f0f7824 */ /* 0x000fe200078e0208 */
[----:B------:R-:W-:Y:S01]  /*17b0*/  LEA.HI.X R27, R12, c[0x0][0x174], R9, 0x1, P1 ;  /* 0x00005d000c1b7a11 */ /* 0x000fe200008f0c09 */
[----:B------:R-:W-:Y:S01]  /*17c0*/  IMAD.U32 R0, RZ, RZ, UR31 ;  /* 0x0000001fff007e24 */ /* 0x000fe2000f8e00ff */
[----:B------:R-:W-:Y:S01]  /*17d0*/  UIMAD.WIDE UR10, UR10, UR47, UR44 ;  /* 0x0000002f0a0a72a5 */ /* 0x000fe2000f8e022c */
[----:B------:R-:W-:-:S02]  /*17e0*/  IMAD R11, R2, c[0x0][0x1b4], R11 ;  /* 0x00006d00020b7a24 */ /* 0x000fc400078e020b */
[----:B------:R-:W-:-:S04]  /*17f0*/  IMAD.WIDE.U32 R16, R2, c[0x0][0x1b0], R16 ;  /* 0x00006c0002107a25 */ /* 0x000fc800078e0010 */
[----:B------:R-:W-:Y:S01]  /*1800*/  IMAD.WIDE.U32 R14, R0, c[0x0][0x198], R14 ;  /* 0x00006600000e7a25 */ /* 0x000fe200078e000e */
[----:B------:R-:W-:Y:S01]  /*1810*/  UMOV UR9, UR11 ;  /* 0x0000000b00097c82 */ /* 0x000fe20008000000 */
[----:B------:R-:W-:Y:S02]  /*1820*/  MOV R0, UR49 ;  /* 0x0000003100007c02 */ /* 0x000fe40008000f00 */
[----:B------:R-:W-:Y:S01]  /*1830*/  IMAD.IADD R11, R17, 0x1, R11 ;  /* 0x00000001110b7824 */ /* 0x000fe200078e020b */
[----:B------:R-:W-:Y:S01]  /*1840*/  IADD3 R18, P0, R16, R14, RZ ;  /* 0x0000000e10127210 */ /* 0x000fe20007f1e0ff */
[----:B------:R-:W-:Y:S01]  /*1850*/  IMAD.MOV.U32 R12, RZ, RZ, c[0x0][0x1a4] ;  /* 0x00006900ff0c7624 */ /* 0x000fe200078e00ff */
[----:B------:R-:W1:Y:S01]  /*1860*/  S2R R16, SR_CTAID.Z ;  /* 0x0000000000107919 */ /* 0x000e620000002700 */
[----:B------:R-:W-:Y:S01]  /*1870*/  IMAD.MOV.U32 R9, RZ, RZ, c[0x0][0x19c] ;  /* 0x00006700ff097624 */ /* 0x000fe200078e00ff */
[----:B------:R-:W-:Y:S01]  /*1880*/  IADD3.X R11, R11, UR4, R15, P0, !PT ;  /* 0x000000040b0b7c10 */ /* 0x000fe200087fe40f */
[----:B------:R-:W-:Y:S01]  /*1890*/  IMAD.WIDE.U32 R14, R20, c[0x0][0x368], R22 ;  /* 0x0000da00140e7a25 */ /* 0x000fe200078e0016 */
[----:B------:R-:W-:Y:S01]  /*18a0*/  IADD3 R10, P0, R10, UR12, RZ ;  /* 0x0000000c0a0a7c10 */ /* 0x000fe2000ff1e0ff */
[----:B------:R-:W-:-:S02]  /*18b0*/  UIADD3 UR4, UR42, -0x1, URZ ;  /* 0xffffffff2a047890 */ /* 0x000fc4000fffe03f */
[----:B------:R-:W-:Y:S01]  /*18c0*/  IMAD.U32 R2, RZ, RZ, UR39 ;  /* 0x00000027ff027e24 */ /* 0x000fe2000f8e00ff */
[----:B------:R-:W-:Y:S01]  /*18d0*/  IADD3.X R13, R13, UR13, RZ, P0, !PT ;  /* 0x0000000d0d0d7c10 */ /* 0x000fe200087fe4ff */
[C---:B------:R-:W-:Y:S01]  /*18e0*/  IMAD.WIDE.U32 R22, R10.reuse, c[0x0][0x190], R22 ;  /* 0x000064000a167a25 */ /* 0x040fe200078e0016 */
[----:B------:R-:W-:Y:S01]  /*18f0*/  IADD3 R15, R15, UR30, RZ ;  /* 0x0000001e0f0f7c10 */ /* 0x000fe2000fffe0ff */
[----:B------:R-:W-:Y:S02]  /*1900*/  ULEA.HI UR11, UR4, UR4, URZ, 0x1 ;  /* 0x00000004040b7291 */ /* 0x000fe4000f8f083f */
[C---:B------:R-:W-:Y:S02]  /*1910*/  IMAD R17, R13.reuse, c[0x0][0x190], RZ ;  /* 0x000064000d117a24 */ /* 0x040fe400078e02ff */
[----:B------:R-:W-:Y:S01]  /*1920*/  IMAD R13, R13, c[0x0][0x370], RZ ;  /* 0x0000dc000d0d7a24 */ /* 0x000fe200078e02ff */
[----:B------:R-:W-:Y:S01]  /*1930*/  ULOP3.LUT UR11, UR11, 0xfffffffe, URZ, 0xc0, !UPT ;  /* 0xfffffffe0b0b7892 */ /* 0x000fe2000f8ec03f */
[----:B------:R-:W-:-:S02]  /*1940*/  IMAD R8, R10, c[0x0][0x194], R17 ;  /* 0x000065000a087a24 */ /* 0x000fc400078e0211 */
[----:B------:R-:W-:Y:S01]  /*1950*/  IMAD.WIDE.U32 R14, R10, c[0x0][0x370], R14 ;  /* 0x0000dc000a0e7a25 */ /* 0x000fe200078e000e */
[----:B------:R-:W-:-:S03]  /*1960*/  UIADD3 UR11, UR4, -UR11, URZ ;  /* 0x8000000b040b7290 */ /* 0x000fc6000fffe03f */
[----:B------:R-:W-:Y:S01]  /*1970*/  IMAD.IADD R23, R23, 0x1, R8 ;  /* 0x0000000117177824 */ /* 0x000fe200078e0208 */
[----:B------:R-:W-:Y:S01]  /*1980*/  UISETP.NE.AND UP0, UPT, UR11, 0x1, UPT ;  /* 0x000000010b00788c */ /* 0x000fe2000bf05270 */
[----:B------:R-:W-:Y:S02]  /*1990*/  IMAD R8, R10, c[0x0][0x374], R13 ;  /* 0x0000dd000a087a24 */ /* 0x000fe400078e020d */
[----:B------:R-:W-:Y:S01]  /*19a0*/  IMAD.WIDE.U32 R20, R20, c[0x0][0x178], R22 ;  /* 0x00005e0014147a25 */ /* 0x000fe200078e0016 */
[----:B------:R-:W-:-:S03]  /*19b0*/  LEA R22, P0, R18, c[0x0][0x168], 0x1 ;  /* 0x00005a0012167a11 */ /* 0x000fc600078008ff */
[----:B------:R-:W-:Y:S01]  /*19c0*/  IMAD.IADD R15, R15, 0x1, R8 ;  /* 0x000000010f0f7824 */ /* 0x000fe200078e0208 */
[----:B------:R-:W-:Y:S01]  /*19d0*/  IADD3 R21, R21, UR43, RZ ;  /* 0x0000002b15157c10 */ /* 0x000fe2000fffe0ff */
[----:B------:R-:W-:Y:S01]  /*19e0*/  IMAD.MOV.U32 R13, RZ, RZ, c[0x0][0x1a0] ;  /* 0x00006800ff0d7624 */ /* 0x000fe200078e00ff */
[----:B------:R-:W-:Y:S01]  /*19f0*/  LEA.HI.X R23, R18, c[0x0][0x16c], R11, 0x1, P0 ;  /* 0x00005b0012177a11 */ /* 0x000fe200000f0c0b */
[----:B-1----:R-:W-:-:S03]  /*1a00*/  IMAD.WIDE.U32 R14, R16, c[0x0][0x378], R14 ;  /* 0x0000de00100e7a25 */ /* 0x002fc600078e000e */
[----:B------:R-:W-:Y:S01]  /*1a10*/  LEA R24, P1, R13, R26, 0x7 ;  /* 0x0000001a0d187211 */ /* 0x000fe200078238ff */
[----:B------:R-:W-:Y:S01]  /*1a20*/  IMAD.WIDE.U32 R16, R16, c[0x0][0x1a8], R20 ;  /* 0x00006a0010107a25 */ /* 0x000fe200078e0014 */
[----:B------:R-:W-:Y:S02]  /*1a30*/  IADD3 R10, R15, UR46, RZ ;  /* 0x0000002e0f0a7c10 */ /* 0x000fe4000fffe0ff */
[----:B------:R-:W-:Y:S01]  /*1a40*/  LEA.HI.X R25, R13, R27, R12, 0x7, P1 ;  /* 0x0000001b0d197211 */ /* 0x000fe200008f3c0c */
[----:B------:R-:W-:Y:S01]  /*1a50*/  IMAD.MOV.U32 R11, RZ, RZ, c[0x0][0x198] ;  /* 0x00006600ff0b7624 */ /* 0x000fe200078e00ff */
[----:B------:R-:W-:Y:S01]  /*1a60*/  IADD3 R8, R17, UR48, RZ ;  /* 0x0000003011087c10 */ /* 0x000fe2000fffe0ff */
[----:B------:R-:W-:Y:S01]  /*1a70*/  IMAD.MOV.U32 R15, RZ, RZ, c[0x0][0x190] ;  /* 0x00006400ff0f7624 */ /* 0x000fe200078e00ff */
[C---:B------:R-:W-:Y:S01]  /*1a80*/  LEA R206, P1, R16.reuse, c[0x0][0x160], 0x1 ;  /* 0x0000580010ce7a11 */ /* 0x040fe200078208ff */
[----:B------:R-:W-:Y:S01]  /*1a90*/  IMAD.MOV.U32 R13, RZ, RZ, c[0x0][0x194] ;  /* 0x00006500ff0d7624 */ /* 0x000fe200078e00ff */
[----:B------:R-:W-:Y:S01]  /*1aa0*/  LEA R20, P0, R11, R22, 0x7 ;  /* 0x000000160b147211 */ /* 0x000fe200078038ff */
[----:B------:R-:W-:Y:S01]  /*1ab0*/  IMAD.MOV.U32 R17, RZ, RZ, c[0x0][0x374] ;  /* 0x0000dd00ff117624 */ /* 0x000fe200078e00ff */
[----:B------:R-:W-:Y:S01]  /*1ac0*/  LEA.HI.X R207, R16, c[0x0][0x164], R8, 0x1, P1 ;  /* 0x0000590010cf7a11 */ /* 0x000fe200008f0c08 */
[----:B------:R-:W-:Y:S01]  /*1ad0*/  IMAD.SHL.U32 R8, R181, 0x4, RZ ;  /* 0x00000004b5087824 */ /* 0x000fe200078e00ff */
[----:B------:R-:W-:-:S02]  /*1ae0*/  LEA.HI.X R21, R11, R23, R9, 0x7, P0 ;  /* 0x000000170b157211 */ /* 0x000fc400000f3c09 */
[C---:B------:R-:W-:Y:S01]  /*1af0*/  LEA R204, P0, R14.reuse, c[0x0][0x330], 0x1 ;  /* 0x0000cc000ecc7a11 */ /* 0x040fe200078008ff */
[----:B------:R-:W-:Y:S01]  /*1b00*/  @P2 BAR.SYNC.DEFER_BLOCKING 0x0 ;  /* 0x0000000000002b1d */ /* 0x000fe20000010000 */
[C---:B------:R-:W-:Y:S02]  /*1b10*/  LEA R12, P1, R15.reuse, R206, 0x7 ;  /* 0x000000ce0f0c7211 */ /* 0x040fe400078238ff */
[----:B------:R-:W-:Y:S02]  /*1b20*/  LEA.HI.X R205, R14, c[0x0][0x334], R10, 0x1, P0 ;  /* 0x0000cd000ecd7a11 */ /* 0x000fe400000f0c0a */
[----:B------:R-:W-:Y:S02]  /*1b30*/  LEA.HI.X R13, R15, R207, R13, 0x7, P1 ;  /* 0x000000cf0f0d7211 */ /* 0x000fe400008f3c0d */
[----:B------:R-:W-:Y:S02]  /*1b40*/  IADD3 R14, P1, R8, UR10, RZ ;  /* 0x0000000a080e7c10 */ /* 0x000fe4000ff3e0ff */
[----:B------:R-:W-:-:S02]  /*1b50*/  LEA.HI R8, R4, R5, RZ, 0x5 ;  /* 0x0000000504087211 */ /* 0x000fc400078f28ff */
[----:B------:R-:W-:Y:S02]  /*1b60*/  LEA R16, P2, R19, R204, 0x7 ;  /* 0x000000cc13107211 */ /* 0x000fe400078438ff */
[----:B------:R-:W-:Y:S02]  /*1b70*/  LOP3.LUT R4, R8, 0xffffffe0, RZ, 0xc0, !PT ;  /* 0xffffffe008047812 */ /* 0x000fe400078ec0ff */
[----:B------:R-:W-:Y:S02]  /*1b80*/  SHF.L.U64.HI R10, R181, 0x2, R194 ;  /* 0x00000002b50a7819 */ /* 0x000fe400000102c2 */
[----:B------:R-:W-:Y:S01]  /*1b90*/  IADD3 R11, R182, 0x1000, RZ ;  /* 0x00001000b60b7810 */ /* 0x000fe20007ffe0ff */
[----:B------:R-:W-:Y:S01]  /*1ba0*/  IMAD.IADD R4, R5, 0x1, -R4 ;  /* 0x0000000105047824 */ /* 0x000fe200078e0a04 */
[----:B------:R-:W-:Y:S02]  /*1bb0*/  SHF.R.S32.HI R5, RZ, 0x5, R8 ;  /* 0x00000005ff057819 */ /* 0x000fe40000011408 */
[----:B------:R-:W-:-:S02]  /*1bc0*/  PLOP3.LUT P0, PT, PT, PT, UP0, 0x80, 0x0 ;  /* 0x000000000000781c */ /* 0x000fc40003f0f008 */
[----:B------:R-:W-:Y:S01]  /*1bd0*/  LEA.HI.X R17, R19, R205, R17, 0x7, P2 ;  /* 0x000000cd13117211 */ /* 0x000fe200010f3c11 */
[----:B------:R-:W-:Y:S01]  /*1be0*/  IMAD R5, R5, UR55, R4 ;  /* 0x0000003705057c24 */ /* 0x000fe2000f8e0204 */
[----:B------:R-:W-:Y:S02]  /*1bf0*/  IADD3.X R15, R10, UR9, RZ, P1, !PT ;  /* 0x000000090a0f7c10 */ /* 0x000fe40008ffe4ff */
[----:B------:R-:W-:Y:S02]  /*1c00*/  SHF.L.U32 R9, R182, 0x1, RZ ;  /* 0x00000001b6097819 */ /* 0x000fe400000006ff */
[----:B------:R-:W-:Y:S01]  /*1c10*/  IADD3 R2, P2, P1, R5, UR57, R2 ;  /* 0x0000003905027c10 */ /* 0x000fe2000f95e002 */
[----:B------:R-:W-:Y:S01]  /*1c20*/  UIMAD UR13, UR56, UR35, UR58 ;  /* 0x00000023380d72a4 */ /* 0x000fe2000f8e023a */
[----:B------:R-:W-:Y:S01]  /*1c30*/  SHF.R.S32.HI R5, RZ, 0x1f, R5 ;  /* 0x0000001fff057819 */ /* 0x000fe20000011405 */
[----:B------:R-:W-:Y:S01]  /*1c40*/  @!PT LDS RZ, [RZ] ;  /* 0x00000000fffff984 */ /* 0x000fe20000000800 */
[----:B------:R-:W-:Y:S01]  /*1c50*/  @!PT LDS RZ, [RZ] ;  /* 0x00000000fffff984 */ /* 0x000fe20000000800 */
[----:B------:R-:W-:Y:S01]  /*1c60*/  @!PT LDS RZ, [RZ] ;  /* 0x00000000fffff984 */ /* 0x000fe20000000800 */
[----:B------:R1:W-:Y:S01]  /*1c70*/  LDGSTS.E.BYPASS.LTC128B.128 [R9+0x8000], [R26.64] ;  /* 0x080000001a097fae */ /* 0x0003e2000b901d60 */
[----:B------:R-:W-:-:S02]  /*1c80*/  SEL R11, R11, R182, !P0 ;  /* 0x000000b60b0b7207 */ /* 0x000fc40004000000 */
[----:B------:R-:W-:Y:S01]  /*1c90*/  IADD3.X R5, R5, UR59, R0, P2, P1 ;  /* 0x0000003b05057c10 */ /* 0x000fe200097e2400 */
[----:B------:R1:W-:Y:S01]  /*1ca0*/  LDGSTS.E.BYPASS.LTC128B.128 [R9+0x9000], [R24.64] ;  /* 0x0900000018097fae */ /* 0x0003e2000b901d60 */
[----:B------:R-:W-:Y:S02]  /*1cb0*/  SHF.L.U32 R202, R11, 0x1, RZ ;  /* 0x000000010bca7819 */ /* 0x000fe400000006ff */
[----:B------:R-:W-:Y:S01]  /*1cc0*/  IADD3 R4, P1, R2, R7, RZ ;  /* 0x0000000702047210 */ /* 0x000fe20007f3e0ff */
[----:B------:R-:W0:Y:S01]  /*1cd0*/  LDGDEPBAR ;  /* 0x00000000000079af */ /* 0x000e220000000000 */
[----:B------:R-:W-:-:S03]  /*1ce0*/  UIADD3 UR13, UR51, UR13, URZ ;  /* 0x0000000d330d7290 */ /* 0x000fc6000fffe03f */
[----:B------:R1:W-:Y:S01]  /*1cf0*/  LDGSTS.E.BYPASS.LTC128B.128 [R9+0x4000], [R204.64] ;  /* 0x04000000cc097fae */ /* 0x0003e2000b901d60 */
[----:B------:R-:W-:-:S03]  /*1d00*/  IMAD.X R5, R5, 0x1, R6, P1 ;  /* 0x0000000105057824 */ /* 0x000fc600008e0606 */
[----:B------:R1:W-:Y:S01]  /*1d10*/  LDGSTS.E.BYPASS.LTC128B.128 [R9+0x5000], [R16.64] ;  /* 0x0500000010097fae */ /* 0x0003e2000b901d60 */
[----:B------:R-:W-:-:S03]  /*1d20*/  IMAD.U32 R6, RZ, RZ, UR50 ;  /* 0x00000032ff067e24 */ /* 0x000fc6000f8e00ff */
[----:B------:R1:W-:Y:S04]  /*1d30*/  LDGSTS.E.BYPASS.LTC128B.128 [R202], [R206.64] ;  /* 0x00000000ceca7fae */ /* 0x0003e8000b901d60 */
[----:B------:R1:W-:Y:S01]  /*1d40*/  LDGSTS.E.BYPASS.LTC128B.128 [R202+0x1000], [R12.64] ;  /* 0x010000000cca7fae */ /* 0x0003e2000b901d60 */
[----:B------:R-:W-:-:S03]  /*1d50*/  ULDC UR35, c[0x0][0x214] ;  /* 0x0000850000237ab9 */ /* 0x000fc60000000800 */
[----:B------:R1:W-:Y:S04]  /*1d60*/  LDGSTS.E.BYPASS.LTC128B.128 [R9+0x6000], [R22.64] ;  /* 0x0600000016097fae */ /* 0x0003e8000b901d60 */
[----:B------:R1:W-:Y:S04]  /*1d70*/  LDGSTS.E.BYPASS.LTC128B.128 [R9+0x7000], [R20.64] ;  /* 0x0700000014097fae */ /* 0x0003e8000b901d60 */
[----:B------:R-:W0:Y:S01]  /*1d80*/  LDGDEPBAR ;  /* 0x00000000000079af */ /* 0x000e220000000000 */
[----:B------:R-:W-:-:S03]  /*1d90*/  UIADD3 UR11, UP0, UR36, UR53, URZ ;  /* 0x00000035240b7290 */ /* 0x000fc6000ff1e03f */
[----:B------:R1:W5:Y:S01]  /*1da0*/  LDG.E R201, [R14.64] ;  /* 0x000000200ec97981 */ /* 0x000362000c1e1900 */
[----:B------:R-:W-:Y:S02]  /*1db0*/  UIADD3.X UR36, UR37, UR52, URZ, UP0, !UPT ;  /* 0x0000003425247290 */ /* 0x000fe400087fe43f */
[----:B------:R-:W-:Y:S01]  /*1dc0*/  UIMAD UR13, UR13, UR11, URZ ;  /* 0x0000000b0d0d72a4 */ /* 0x000fe2000f8e023f */
[----:B------:R-:W-:Y:S01]  /*1dd0*/  IMAD.WIDE.U32 R4, R6, UR11, R4 ;  /* 0x0000000b06047c25 */ /* 0x000fe2000f8e0004 */
[----:B------:R-:W-:Y:S01]  /*1de0*/  UIADD3 UR11, -UR5, UR35, UR8 ;  /* 0x00000023050b7290 */ /* 0x000fe2000fffe108 */
[----:B------:R1:W5:Y:S01]  /*1df0*/  LDG.E R200, [R14.64+0x20] ;  /* 0x000020200ec87981 */ /* 0x000362000c1e1900 */
[----:B------:R-:W-:Y:S02]  /*1e00*/  UIMAD UR13, UR36, UR50, UR13 ;  /* 0x00000032240d72a4 */ /* 0x000fe4000f8e020d */
[----:B------:R-:W-:Y:S01]  /*1e10*/  ULDC UR35, c[0x0][0x2e8] ;  /* 0x0000ba0000237ab9 */ /* 0x000fe20000000800 */
[----:B------:R1:W5:Y:S01]  /*1e20*/  LDG.E R199, [R14.64+0x100] ;  /* 0x000100200ec77981 */ /* 0x000362000c1e1900 */
[----:B------:R-:W-:-:S02]  /*1e30*/  UIADD3 UR11, UR11, -UR35, URZ ;  /* 0x800000230b0b7290 */ /* 0x000fc4000fffe03f */
[----:B------:R-:W-:Y:S01]  /*1e40*/  IADD3 R0, R5, UR13, RZ ;  /* 0x0000000d05007c10 */ /* 0x000fe2000fffe0ff */
[----:B------:R1:W5:Y:S01]  /*1e50*/  LDG.E R198, [R14.64+0x120] ;  /* 0x000120200ec67981 */ /* 0x000362000c1e1900 */
[----:B------:R-:W-:Y:S01]  /*1e60*/  USHF.R.S32.HI UR13, URZ, 0x1f, UR11 ;  /* 0x0000001f3f0d7899 */ /* 0x000fe2000801140b */
[----:B------:R-:W-:Y:S01]  /*1e70*/  LEA R208, P1, R4, c[0x0][0x350], 0x2 ;  /* 0x0000d40004d07a11 */ /* 0x000fe200078210ff */
[----:B------:R-:W-:Y:S01]  /*1e80*/  UIADD3 UR36, UR12, UR41, URZ ;  /* 0x000000290c247290 */ /* 0x000fe2000fffe03f */
[----:B------:R-:W-:Y:S01]  /*1e90*/  IMAD.U32 R7, RZ, RZ, UR51 ;  /* 0x00000033ff077e24 */ /* 0x000fe2000f8e00ff */
[----:B------:R-:W-:Y:S01]  /*1ea0*/  ULEA.HI UR13, UR13, UR11, URZ, 0x7 ;  /* 0x0000000b0d0d7291 */ /* 0x000fe2000f8f383f */
[----:B------:R-:W-:-:S04]  /*1eb0*/  DEPBAR.LE SB0, 0x1 ;  /* 0x000080400000791a */ /* 0x000fc80000000000 */
[----:B------:R-:W-:Y:S01]  /*1ec0*/  USHF.R.S32.HI UR13, URZ, 0x7, UR13 ;  /* 0x000000073f0d7899 */ /* 0x000fe2000801140d */
[----:B------:R-:W-:Y:S01]  /*1ed0*/  BAR.SYNC.DEFER_BLOCKING 0x0 ;  /* 0x0000000000007b1d */ /* 0x000fe20000010000 */
[----:B------:R-:W-:Y:S01]  /*1ee0*/  LEA.HI.X R209, R4, c[0x0][0x354], R0, 0x2, P1 ;  /* 0x0000d50004d17a11 */ /* 0x000fe200008f1400 */
[----:B------:R-:W-:Y:S01]  /*1ef0*/  CS2R R94, SRZ ;  /* 0x00000000005e7805 */ /* 0x000fe2000001ff00 */
[----:B------:R-:W-:Y:S01]  /*1f00*/  UISETP.LT.AND UP0, UPT, URZ, UR13, UPT ;  /* 0x0000000d3f00728c */ /* 0x000fe2000bf01270 */
[----:B------:R-:W-:Y:S01]  /*1f10*/  CS2R R92, SRZ ;  /* 0x00000000005c7805 */ /* 0x000fe2000001ff00 */
[----:B------:R-:W-:Y:S01]  /*1f20*/  CS2R R98, SRZ ;  /* 0x0000000000627805 */ /* 0x000fe2000001ff00 */
[----:B------:R-:W-:Y:S01]  /*1f30*/  ULDC.64 UR38, c[0x0][0x3c8] ;  /* 0x0000f20000267ab9 */ /* 0x000fe20000000a00 */
[----:B------:R-:W-:Y:S01]  /*1f40*/  CS2R R96, SRZ ;  /* 0x0000000000607805 */ /* 0x000fe2000001ff00 */
[----:B------:R-:W-:Y:S01]  /*1f50*/  USEL UR13, URZ, UR13, !UP0 ;  /* 0x0000000d3f0d7287 */ /* 0x000fe2000c000000 */
[----:B------:R-:W-:Y:S01]  /*1f60*/  CS2R R90, SRZ ;  /* 0x00000000005a7805 */ /* 0x000fe2000001ff00 */
[----:B------:R-:W-:Y:S01]  /*1f70*/  UIMAD.WIDE UR36, UR36, UR47, UR38 ;  /* 0x0000002f242472a5 */ /* 0x000fe2000f8e0226 */
[----:B------:R-:W-:Y:S01]  /*1f80*/  CS2R R88, SRZ ;  /* 0x0000000000587805 */ /* 0x000fe2000001ff00 */
[----:B------:R-:W-:Y:S01]  /*1f90*/  UISETP.GT.AND UP0, UPT, UR42, UR13, UPT ;  /* 0x0000000d2a00728c */ /* 0x000fe2000bf04270 */
[----:B------:R-:W-:Y:S01]  /*1fa0*/  CS2R R86, SRZ ;  /* 0x0000000000567805 */ /* 0x000fe2000001ff00 */
[----:B------:R-:W-:Y:S01]  /*1fb0*/  CS2R R84, SRZ ;  /* 0x0000000000547805 */ /* 0x000fe2000001ff00 */
[----:B------:R-:W-:Y:S01]  /*1fc0*/  CS2R R78, SRZ ;  /* 0x00000000004e7805 */ /* 0x000fe2000001ff00 */
[----:B------:R-:W-:Y:S01]  /*1fd0*/  CS2R R76, SRZ ;  /* 0x00000000004c7805 */ /* 0x000fe2000001ff00 */
[----:B------:R-:W-:Y:S01]  /*1fe0*/  CS2R R82, SRZ ;  /* 0x0000000000527805 */ /* 0x000fe2000001ff00 */
[----:B------:R-:W-:Y:S01]  /*1ff0*/  PLOP3.LUT P1, PT, PT, PT, UP0, 0x80, 0x0 ;  /* 0x000000000000781c */ /* 0x000fe20003f2f008 */
[----:B------:R-:W-:Y:S01]  /*2000*/  CS2R R80, SRZ ;  /* 0x0000000000507805 */ /* 0x000fe2000001ff00 */
[----:B------:R-:W-:Y:S01]  /*2010*/  CS2R R74, SRZ ;  /* 0x00000000004a7805 */ /* 0x000fe2000001ff00 */
[----:B------:R-:W-:Y:S01]  /*2020*/  CS2R R72, SRZ ;  /* 0x0000000000487805 */ /* 0x000fe2000001ff00 */
[----:B------:R-:W-:Y:S01]  /*2030*/  CS2R R70, SRZ ;  /* 0x0000000000467805 */ /* 0x000fe2000001ff00 */
[----:B------:R-:W-:Y:S01]  /*2040*/  CS2R R68, SRZ ;  /* 0x0000000000447805 */ /* 0x000fe2000001ff00 */
[----:B------:R1:W2:Y:S04]  /*2050*/  LDSM.16.M88.4 R132, [R174+0x8000] ;  /* 0x00800000ae84783b */ /* 0x0002a80000000200 */
[----:B------:R1:W3:Y:S04]  /*2060*/  LDSM.16.M88.4 R136, [R174+0x8400] ;  /* 0x00840000ae88783b */ /* 0x0002e80000000200 */
[----:B------:R1:W4:Y:S04]  /*2070*/  LDSM.16.M88.4 R140, [R174+0x8800] ;  /* 0x00880000ae8c783b */ /* 0x0003280000000200 */
[----:B------:R1:W1:Y:S04]  /*2080*/  LDSM.16.M88.4 R144, [R174+0x8c00] ;  /* 0x008c0000ae90783b */ /* 0x0002680000000200 */
[----:B------:R1:W1:Y:S04]  /*2090*/  LDSM.16.M88.4 R148, [R167+0x8000] ;  /* 0x00800000a794783b */ /* 0x0002680000000200 */
[----:B------:R1:W1:Y:S04]  /*20a0*/  LDSM.16.M88.4 R152, [R167+0x8400] ;  /* 0x00840000a798783b */ /* 0x0002680000000200 */
[----:B------:R1:W1:Y:S04]  /*20b0*/  LDSM.16.M88.4 R156, [R167+0x8800] ;  /* 0x00880000a79c783b */ /* 0x0002680000000200 */
[----:B------:R1:W1:Y:S01]  /*20c0*/  LDSM.16.M88.4 R160, [R167+0x8c00] ;  /* 0x008c0000a7a0783b */ /* 0x0002620000000200 */
[----:B------:R-:W-:Y:S05]  /*20d0*/  @!P1 BRA `(.L_x_49) ;  /* 0x00003cb000009947 */ /* 0x000fea0003800000 */
[----:B------:R-:W-:Y:S01]  /*20e0*/  IADD3 R169, R176, 0x1000, RZ ;  /* 0x00001000b0a97810 */ /* 0x000fe20007ffe0ff */
[----:B------:R-:W-:Y:S01]  /*20f0*/  ULDC UR11, c[0x0][0x214] ;  /* 0x00008500000b7ab9 */ /* 0x000fe20000000800 */
[----:B------:R-:W-:Y:S01]  /*2100*/  IADD3 R168, R177, 0x1000, RZ ;  /* 0x00001000b1a87810 */ /* 0x000fe20007ffe0ff */
[----:B------:R-:W-:Y:S01]  /*2110*/  UIADD3 UR30, UR8, UR11, URZ ;  /* 0x0000000b081e7290 */ /* 0x000fe2000fffe03f */
[----:B------:R-:W-:Y:S01]  /*2120*/  SEL R169, R169, R176, !P0 ;  /* 0x000000b0a9a97207 */ /* 0x000fe20004000000 */
[----:B------:R-:W-:Y:S01]  /*2130*/  IMAD.MOV.U32 R95, RZ, RZ, RZ ;  /* 0x000000ffff5f7224 */ /* 0x000fe200078e00ff */
[----:B------:R-:W-:Y:S01]  /*2140*/  SEL R168, R168, R177, !P0 ;  /* 0x000000b1a8a87207 */ /* 0x000fe20004000000 */
[----:B------:R-:W-:-:S02]  /*2150*/  UMOV UR12, UR36 ;  /* 0x00000024000c7c82 */ /* 0x000fc40008000000 */
[----:B------:R-:W-:Y:S01]  /*2160*/  IMAD.SHL.U32 R169, R169, 0x2, RZ ;  /* 0x00000002a9a97824 */ /* 0x000fe200078e00ff */
[----:B------:R-:W-:Y:S01]  /*2170*/  UIADD3 UR30, -UR5, 0x80, UR30 ;  /* 0x00000080051e7890 */ /* 0x000fe2000fffe11e */
[----:B------:R-:W-:Y:S01]  /*2180*/  IMAD.SHL.U32 R168, R168, 0x2, RZ ;  /* 0x00000002a8a87824 */ /* 0x000fe200078e00ff */
[----:B------:R-:W-:Y:S02]  /*2190*/  UMOV UR11, UR37 ;  /* 0x00000025000b7c82 */ /* 0x000fe40008000000 */
[----:B------:R-:W-:Y:S01]  /*21a0*/  IMAD.MOV.U32 R197, RZ, RZ, c[0x0][0x22c] ;  /* 0x00008b00ffc57624 */ /* 0x000fe200078e00ff */
[----:B------:R-:W-:Y:S01]  /*21b0*/  MOV R0, 0x1 ;  /* 0x0000000100007802 */ /* 0x000fe20000000f00 */
[----:B------:R-:W-:Y:S01]  /*21c0*/  IMAD.SHL.U32 R2, R177, 0x2, RZ ;  /* 0x00000002b1027824 */ /* 0x000fe200078e00ff */
[----:B------:R-:W-:Y:S01]  /*21d0*/  IADD3 R193, R181, -0x80, RZ ;  /* 0xffffff80b5c17810 */ /* 0x000fe20007ffe0ff */
[----:B------:R-:W-:Y:S01]  /*21e0*/  IMAD R197, R197, c[0x0][0x1c0], RZ ;  /* 0x00007000c5c57a24 */ /* 0x000fe200078e02ff */
[C---:B------:R-:W-:Y:S02]  /*21f0*/  IADD3 R195, R181.reuse, -c[0x0][0x214], R0 ;  /* 0x80008500b5c37a10 */ /* 0x040fe40007ffe000 */
[----:B------:R-:W-:Y:S01]  /*2200*/  SHF.L.U64.HI R194, R181, 0x2, R194 ;  /* 0x00000002b5c27819 */ /* 0x000fe200000102c2 */
[----:B------:R-:W-:Y:S01]  /*2210*/  IMAD.SHL.U32 R193, R193, 0x4, RZ ;  /* 0x00000004c1c17824 */ /* 0x000fe200078e00ff */
[----:B------:R-:W-:Y:S01]  /*2220*/  SHF.L.U32 R196, R181, 0x2, RZ ;  /* 0x00000002b5c47819 */ /* 0x000fe200000006ff */
[----:B------:R-:W-:Y:S01]  /*2230*/  IMAD.U32 R197, R197, -0x80, RZ ;  /* 0xffffff80c5c57824 */ /* 0x000fe200078e00ff */
[----:B------:R-:W-:-:S02]  /*2240*/  IADD3 R0, R2, R175, RZ ;  /* 0x000000af02007210 */ /* 0x000fc40007ffe0ff */
.L_x_52:
[----:B------:R-:W0:Y:S01]  /*2250*/  LDGDEPBAR ;  /* 0x00000000000079af */ /* 0x000e220000000000 */
[----:B------:R-:W-:Y:S01]  /*2260*/  IMAD.IADD R178, R175, 0x1, R168 ;  /* 0x00000001afb27824 */ /* 0x000fe200078e02a8 */
[----:B------:R-:W-:Y:S01]  /*2270*/  USHF.L.U32 UR8, UR4, 0x7, URZ ;  /* 0x0000000704087899 */ /* 0x000fe2000800063f */
[----:B------:R-:W-:Y:S01]  /*2280*/  MOV R203, UR29 ;  /* 0x0000001d00cb7c02 */ /* 0x000fe20008000f00 */
[----:B------:R-:W-:Y:S01]  /*2290*/  UISETP.GT.AND UP3, UPT, UR4, UR13, UPT ;  /* 0x0000000d0400728c */ /* 0x000fe2000bf64270 */
[C---:B-----5:R-:W-:Y:S01]  /*22a0*/  FSETP.NEU.FTZ.AND P1, PT, R201.reuse, -INF , PT ;  /* 0xff800000c900780b */ /* 0x060fe20003f3d000 */
[----:B------:R-:W-:Y:S02]  /*22b0*/  UISETP.GE.AND UP0, UPT, UR8, UR30, UPT ;  /* 0x0000001e0800728c */ /* 0x000fe4000bf06270 */
[----:B------:R-:W-:Y:S04]  /*22c0*/  IMAD.U32 R210, RZ, RZ, UR8 ;  /* 0x00000008ffd27e24 */ /* 0x000fe8000f8e00ff */
[----:B------:R-:W-:Y:S01]  /*22d0*/  PLOP3.LUT P0, PT, PT, PT, UP0, 0x80, 0x0 ;  /* 0x000000000000781c */ /* 0x000fe20003f0f008 */
[----:B------:R-:W-:Y:S04]  /*22e0*/  DEPBAR.LE SB0, 0x0 ;  /* 0x000080000000791a */ /* 0x000fe80000000000 */
[----:B------:R-:W-:Y:S08]  /*22f0*/  BAR.SYNC.DEFER_BLOCKING 0x0 ;  /* 0x0000000000007b1d */ /* 0x000ff00000010000 */
[----:B------:R-:W-:Y:S01]  /*2300*/  @!P0 IADD3 R213, R210, UR5, R195 ;  /* 0x00000005d2d58c10 */ /* 0x000fe2000fffe0c3 */
[----:B------:R-:W-:Y:S03]  /*2310*/  FMUL.FTZ R210, R201, 1.4426950216293334961 ;  /* 0x3fb8aa3bc9d27820 */ /* 0x000fe60000410000 */
[----:B------:R-:W-:Y:S01]  /*2320*/  @!P0 IADD3 R212, R213, 0x40, RZ ;  /* 0x00000040d5d48810 */ /* 0x000fe20007ffe0ff */
[----:B------:R-:W-:Y:S08]  /*2330*/  LDSM.16.M88.4 R100, [R168] ;  /* 0x00000000a864783b */ /* 0x000ff00000000200 */
[----:B------:R-:W4:Y:S08]  /*2340*/  LDSM.16.M88.4 R104, [R174+0x6000] ;  /* 0x00600000ae68783b */ /* 0x000f300000000200 */
[----:B------:R-:W3:Y:S08]  /*2350*/  LDSM.16.M88.4 R108, [R168+0x1000] ;  /* 0x00100000a86c783b */ /* 0x000ef00000000200 */
[----:B------:R-:W2:Y:S08]  /*2360*/  LDSM.16.M88.4 R112, [R174+0x6400] ;  /* 0x00640000ae70783b */ /* 0x000eb00000000200 */
[----:B------:R-:W1:Y:S08]  /*2370*/  LDSM.16.M88.4 R116, [R174+0x6800] ;  /* 0x00680000ae74783b */ /* 0x000e700000000200 */
[----:B------:R-:W1:Y:S01]  /*2380*/  LDSM.16.M88.4 R120, [R174+0x6c00] ;  /* 0x006c0000ae78783b */ /* 0x000e620000000200 */
[-C--:B----4-:R-:W-:Y:S07]  /*2390*/  HMMA.16816.F32 R4, R100, R104.reuse, RZ ;  /* 0x000000686404723c */ /* 0x090fee00000018ff */
[----:B------:R-:W-:Y:S01]  /*23a0*/  LDSM.16.M88.4 R124, [R178] ;  /* 0x00000000b27c783b */ /* 0x000fe20000000200 */
[C---:B-1-3--:R-:W-:Y:S07]  /*23b0*/  HMMA.16816.F32 R8, R108.reuse, R104, RZ ;  /* 0x000000686c08723c */ /* 0x04afee00000018ff */
[----:B------:R-:W1:Y:S01]  /*23c0*/  LDSM.16.M88.4 R128, [R167+0x6000] ;  /* 0x00600000a780783b */ /* 0x000e620000000200 */
[-C--:B------:R-:W-:Y:S08]  /*23d0*/  HMMA.16816.F32 R12, R108, R106.reuse, RZ ;  /* 0x0000006a6c0c723c */ /* 0x080ff000000018ff */
[C---:B------:R-:W-:Y:S01]  /*23e0*/  HMMA.16816.F32 R16, R100.reuse, R106, RZ ;  /* 0x0000006a6410723c */ /* 0x040fe200000018ff */
[----:B------:R-:W-:Y:S07]  /*23f0*/  LDSM.16.M88.4 R104, [R167+0x6400] ;  /* 0x00640000a768783b */ /* 0x000fee0000000200 */
[-C--:B--2---:R-:W-:Y:S08]  /*2400*/  HMMA.16816.F32 R20, R100, R112.reuse, RZ ;  /* 0x000000706414723c */ /* 0x084ff000000018ff */
[C---:B------:R-:W-:Y:S08]  /*2410*/  HMMA.16816.F32 R24, R108.reuse, R112, RZ ;  /* 0x000000706c18723c */ /* 0x040ff000000018ff */
[-C--:B------:R-:W-:Y:S08]  /*2420*/  HMMA.16816.F32 R28, R108, R114.reuse, RZ ;  /* 0x000000726c1c723c */ /* 0x080ff000000018ff */
[C---:B------:R-:W-:Y:S08]  /*2430*/  HMMA.16816.F32 R32, R100.reuse, R114, RZ ;  /* 0x000000726420723c */ /* 0x040ff000000018ff */
[-C--:B------:R-:W-:Y:S08]  /*2440*/  HMMA.16816.F32 R36, R100, R116.reuse, RZ ;  /* 0x000000746424723c */ /* 0x080ff000000018ff */
[C---:B------:R-:W-:Y:S07]  /*2450*/  HMMA.16816.F32 R40, R108.reuse, R116, RZ ;  /* 0x000000746c28723c */ /* 0x040fee00000018ff */
[----:B------:R-:W-:Y:S01]  /*2460*/  @!P0 IMNMX R116, R212, UR5, PT ;  /* 0x00000005d4748c17 */ /* 0x000fe2000b800200 */
[-C--:B------:R-:W-:Y:S01]  /*2470*/  HMMA.16816.F32 R44, R108, R118.reuse, RZ ;  /* 0x000000766c2c723c */ /* 0x080fe200000018ff */
[----:B------:R-:W-:Y:S07]  /*2480*/  FMUL.FTZ R212, R199, 1.4426950216293334961 ;  /* 0x3fb8aa3bc7d47820 */ /* 0x000fee0000410000 */
[C---:B------:R-:W-:Y:S08]  /*2490*/  HMMA.16816.F32 R48, R100.reuse, R118, RZ ;  /* 0x000000766430723c */ /* 0x040ff000000018ff */
[-C--:B------:R-:W-:Y:S08]  /*24a0*/  HMMA.16816.F32 R52, R100, R120.reuse, RZ ;  /* 0x000000786434723c */ /* 0x080ff000000018ff */
[C---:B------:R-:W-:Y:S08]  /*24b0*/  HMMA.16816.F32 R56, R108.reuse, R120, RZ ;  /* 0x000000786c38723c */ /* 0x040ff000000018ff */
[-C--:B------:R-:W-:Y:S07]  /*24c0*/  HMMA.16816.F32 R60, R108, R122.reuse, RZ ;  /* 0x0000007a6c3c723c */ /* 0x080fee00000018ff */
[----:B------:R-:W-:Y:S01]  /*24d0*/  @!P0 LEA R109, R203, R180, 0x7 ;  /* 0x000000b4cb6d8211 */ /* 0x000fe200078e38ff */
[----:B------:R-:W-:Y:S01]  /*24e0*/  HMMA.16816.F32 R64, R100, R122, RZ ;  /* 0x0000007a6440723c */ /* 0x000fe200000018ff */
[----:B------:R-:W2:Y:S03]  /*24f0*/  LDSM.16.M88.4 R100, [R178+0x1000] ;  /* 0x00100000b264783b */ /* 0x000ea60000000200 */
[----:B------:R-:W-:Y:S02]  /*2500*/  @!P0 IMNMX R111, R213, UR5, PT ;  /* 0x00000005d56f8c17 */ /* 0x000fe4000b800200 */
[C---:B------:R-:W-:Y:S02]  /*2510*/  @!P0 IADD3 R215, R109.reuse, 0x1, RZ ;  /* 0x000000016dd78810 */ /* 0x040fe40007ffe0ff */
[-C--:B-1----:R-:W-:Y:S01]  /*2520*/  HMMA.16816.F32 R4, R124, R128.reuse, R4 ;  /* 0x000000807c04723c */ /* 0x082fe20000001804 */
[-C--:B------:R-:W-:Y:S03]  /*2530*/  @!P0 ISETP.GE.AND P2, PT, R109, R111.reuse, PT ;  /* 0x0000006f6d00820c */ /* 0x080fe60003f46270 */
[----:B------:R-:W-:Y:S02]  /*2540*/  FSEL R110, R210, RZ, P1 ;  /* 0x000000ffd26e7208 */ /* 0x000fe40000800000 */
[-C--:B------:R-:W-:Y:S02]  /*2550*/  @!P0 ISETP.GE.AND P1, PT, R215, R111.reuse, PT ;  /* 0x0000006fd700820c */ /* 0x080fe40003f26270 */
[----:B------:R-:W-:Y:S04]  /*2560*/  @!P0 IADD3 R210, R213, 0x8, RZ ;  /* 0x00000008d5d28810 */ /* 0x000fe80007ffe0ff */
[C---:B------:R-:W-:Y:S02]  /*2570*/  @!P0 IADD3 R225, R109.reuse, 0x8, RZ ;  /* 0x000000086de18810 */ /* 0x040fe40007ffe0ff */
[C---:B------:R-:W-:Y:S02]  /*2580*/  @!P0 IADD3 R223, R109.reuse, 0x9, RZ ;  /* 0x000000096ddf8810 */ /* 0x040fe40007ffe0ff */
[C---:B------:R-:W-:Y:S02]  /*2590*/  @!P0 IADD3 R233, R109.reuse, 0x10, RZ ;  /* 0x000000106de98810 */ /* 0x040fe40007ffe0ff */
[C---:B------:R-:W-:Y:S02]  /*25a0*/  @!P0 IADD3 R231, R109.reuse, 0x11, RZ ;  /* 0x000000116de78810 */ /* 0x040fe40007ffe0ff */
[C---:B------:R-:W-:Y:S02]  /*25b0*/  @!P0 IADD3 R241, R109.reuse, 0x18, RZ ;  /* 0x000000186df18810 */ /* 0x040fe40007ffe0ff */
[----:B------:R-:W-:Y:S02]  /*25c0*/  @!P0 IADD3 R239, R109, 0x19, RZ ;  /* 0x000000196def8810 */ /* 0x000fe40007ffe0ff */
[----:B------:R-:W-:Y:S02]  /*25d0*/  @!P0 FSEL R4, R4, -INF , !P2 ;  /* 0xff80000004048808 */ /* 0x000fe40005000000 */
[----:B------:R-:W-:Y:S02]  /*25e0*/  @!P0 FSEL R5, R5, -INF , !P1 ;  /* 0xff80000005058808 */ /* 0x000fe40004800000 */
[----:B------:R-:W-:Y:S01]  /*25f0*/  FSETP.NEU.FTZ.AND P1, PT, R200, -INF , PT ;  /* 0xff800000c800780b */ /* 0x000fe20003f3d000 */
[--C-:B------:R-:W-:Y:S01]  /*2600*/  FFMA.FTZ R203, R4, c[0x0][0x23c], -R110.reuse ;  /* 0x00008f0004cb7a23 */ /* 0x100fe2000001086e */
[----:B------:R-:W-:Y:S01]  /*2610*/  @!P0 IMNMX R4, R210, UR5, PT ;  /* 0x00000005d2048c17 */ /* 0x000fe2000b800200 */
[----:B------:R-:W-:Y:S01]  /*2620*/  FMUL.FTZ R210, R200, 1.4426950216293334961 ;  /* 0x3fb8aa3bc8d27820 */ /* 0x000fe20000410000 */
[----:B------:R-:W-:Y:S01]  /*2630*/  @!P0 IADD3 R249, R109, 0x20, RZ ;  /* 0x000000206df98810 */ /* 0x000fe20007ffe0ff */
[----:B------:R-:W-:Y:S01]  /*2640*/  FFMA.FTZ R214, R5, c[0x0][0x23c], -R110 ;  /* 0x00008f0005d67a23 */ /* 0x000fe2000001086e */
[C---:B--2---:R-:W-:Y:S01]  /*2650*/  HMMA.16816.F32 R8, R100.reuse, R128, R8 ;  /* 0x000000806408723c */ /* 0x044fe20000001808 */
[----:B------:R-:W-:Y:S01]  /*2660*/  MUFU.EX2 R203, R203 ;  /* 0x000000cb00cb7308 */ /* 0x000fe20000000800 */
[----:B------:R-:W-:Y:S02]  /*2670*/  FSEL R5, R210, RZ, P1 ;  /* 0x000000ffd2057208 */ /* 0x000fe40000800000 */
[-C--:B------:R-:W-:Y:S02]  /*2680*/  @!P0 ISETP.GE.AND P1, PT, R215, R4.reuse, PT ;  /* 0x00000004d700820c */ /* 0x080fe40003f26270 */
[C---:B------:R-:W-:Y:S02]  /*2690*/  @!P0 ISETP.GE.AND P2, PT, R109.reuse, R4, PT ;  /* 0x000000046d00820c */ /* 0x040fe40003f46270 */
[-C--:B------:R-:W-:Y:S01]  /*26a0*/  HMMA.16816.F32 R12, R100, R130.reuse, R12 ;  /* 0x00000082640c723c */ /* 0x080fe2000000180c */
[----:B------:R-:W-:Y:S02]  /*26b0*/  @!P0 IADD3 R247, R109, 0x21, RZ ;  /* 0x000000216df78810 */ /* 0x000fe40007ffe0ff */
[----:B------:R1:W2:Y:S01]  /*26c0*/  MUFU.EX2 R210, R214 ;  /* 0x000000d600d27308 */ /* 0x0002a20000000800 */
[----:B------:R-:W-:Y:S02]  /*26d0*/  @!P0 FSEL R7, R7, -INF , !P1 ;  /* 0xff80000007078808 */ /* 0x000fe40004800000 */
[----:B------:R-:W-:Y:S02]  /*26e0*/  FSETP.NEU.FTZ.AND P1, PT, R199, -INF , PT ;  /* 0xff800000c700780b */ /* 0x000fe40003f3d000 */
[----:B------:R-:W-:Y:S01]  /*26f0*/  @!P0 FSEL R6, R6, -INF , !P2 ;  /* 0xff80000006068808 */ /* 0x000fe20005000000 */
[C---:B------:R-:W-:Y:S01]  /*2700*/  HMMA.16816.F32 R16, R124.reuse, R130, R16 ;  /* 0x000000827c10723c */ /* 0x040fe20000001810 */
[-C--:B------:R-:W-:Y:S02]  /*2710*/  @!P0 ISETP.GE.AND P2, PT, R109, R116.reuse, PT ;  /* 0x000000746d00820c */ /* 0x080fe40003f46270 */
[----:B------:R-:W-:Y:S01]  /*2720*/  FSEL R112, R212, RZ, P1 ;  /* 0x000000ffd4707208 */ /* 0x000fe20000800000 */
[--C-:B------:R-:W-:Y:S01]  /*2730*/  FFMA.FTZ R211, R6, c[0x0][0x23c], -R5.reuse ;  /* 0x00008f0006d37a23 */ /* 0x100fe20000010805 */
[----:B------:R-:W-:Y:S01]  /*2740*/  @!P0 ISETP.GE.AND P1, PT, R215, R116, PT ;  /* 0x00000074d700820c */ /* 0x000fe20003f26270 */
[----:B------:R-:W-:Y:S01]  /*2750*/  FFMA.FTZ R216, R7, c[0x0][0x23c], -R5 ;  /* 0x00008f0007d87a23 */ /* 0x000fe20000010805 */
[----:B------:R-:W-:Y:S01]  /*2760*/  @!P0 FSEL R8, R8, -INF , !P2 ;  /* 0xff80000008088808 */ /* 0x000fe20005000000 */
[-C--:B------:R-:W-:Y:S01]  /*2770*/  HMMA.16816.F32 R20, R124, R104.reuse, R20 ;  /* 0x000000687c14723c */ /* 0x080fe20000001814 */
[----:B------:R-:W-:Y:S01]  /*2780*/  @!P0 FSEL R9, R9, -INF , !P1 ;  /* 0xff80000009098808 */ /* 0x000fe20004800000 */
[----:B------:R3:W-:Y:S01]  /*2790*/  MUFU.EX2 R212, R216 ;  /* 0x000000d800d47308 */ /* 0x0007e20000000800 */
[----:B------:R-:W-:Y:S03]  /*27a0*/  FSETP.NEU.FTZ.AND P1, PT, R198, -INF , PT ;  /* 0xff800000c600780b */ /* 0x000fe60003f3d000 */
[--C-:B------:R-:W-:Y:S01]  /*27b0*/  FFMA.FTZ R217, R9, c[0x0][0x23c], -R112.reuse ;  /* 0x00008f0009d97a23 */ /* 0x100fe20000010870 */
[----:B------:R-:W-:Y:S01]  /*27c0*/  @!P0 IADD3 R9, R109, 0x29, RZ ;  /* 0x000000296d098810 */ /* 0x000fe20007ffe0ff */
[C---:B------:R-:W-:Y:S04]  /*27d0*/  HMMA.16816.F32 R24, R100.reuse, R104, R24 ;  /* 0x000000686418723c */ /* 0x040fe80000001818 */
[----:B------:R-:W4:Y:S01]  /*27e0*/  MUFU.EX2 R211, R211 ;  /* 0x000000d300d37308 */ /* 0x000f220000000800 */
[----:B-1----:R-:W-:Y:S01]  /*27f0*/  @!P0 IADD3 R214, R213, 0x48, RZ ;  /* 0x00000048d5d68810 */ /* 0x002fe20007ffe0ff */
[--C-:B------:R-:W-:Y:S02]  /*2800*/  FFMA.FTZ R213, R8, c[0x0][0x23c], -R112.reuse ;  /* 0x00008f0008d57a23 */ /* 0x100fe40000010870 */
[-C--:B------:R-:W-:Y:S01]  /*2810*/  HMMA.16816.F32 R28, R100, R106.reuse, R28 ;  /* 0x0000006a641c723c */ /* 0x080fe2000000181c */
[----:B------:R-:W-:Y:S03]  /*2820*/  @!P0 IMNMX R6, R214, UR5, PT ;  /* 0x00000005d6068c17 */ /* 0x000fe6000b800200 */
[----:B------:R-:W-:Y:S01]  /*2830*/  FMUL.FTZ R214, R198, 1.4426950216293334961 ;  /* 0x3fb8aa3bc6d67820 */ /* 0x000fe20000410000 */
[-C--:B------:R-:W-:Y:S01]  /*2840*/  @!P0 ISETP.GE.AND P2, PT, R109, R6.reuse, PT ;  /* 0x000000066d00820c */ /* 0x080fe20003f46270 */
[----:B------:R-:W-:Y:S02]  /*2850*/  MUFU.EX2 R213, R213 ;  /* 0x000000d500d57308 */ /* 0x000fe40000000800 */
[C---:B------:R-:W-:Y:S01]  /*2860*/  HMMA.16816.F32 R32, R124.reuse, R106, R32 ;  /* 0x0000006a7c20723c */ /* 0x040fe20000001820 */
[----:B------:R-:W-:Y:S01]  /*2870*/  FSEL R7, R214, RZ, P1 ;  /* 0x000000ffd6077208 */ /* 0x000fe20000800000 */
[----:B------:R-:W1:Y:S01]  /*2880*/  LDSM.16.M88.4 R104, [R167+0x6800] ;  /* 0x00680000a768783b */ /* 0x000e620000000200 */
[----:B------:R-:W-:Y:S02]  /*2890*/  @!P0 ISETP.GE.AND P1, PT, R215, R6, PT ;  /* 0x00000006d700820c */ /* 0x000fe40003f26270 */
[----:B------:R-:W-:Y:S02]  /*28a0*/  @!P0 FSEL R10, R10, -INF , !P2 ;  /* 0xff8000000a0a8808 */ /* 0x000fe40005000000 */
[----:B------:R-:W-:Y:S01]  /*28b0*/  @!P0 FSEL R11, R11, -INF , !P1 ;  /* 0xff8000000b0b8808 */ /* 0x000fe20004800000 */
[----:B------:R2:W-:Y:S01]  /*28c0*/  MUFU.EX2 R214, R217 ;  /* 0x000000d900d67308 */ /* 0x0005e20000000800 */
[-C--:B------:R-:W-:Y:S02]  /*28d0*/  @!P0 ISETP.GE.AND P1, PT, R225, R116.reuse, PT ;  /* 0x00000074e100820c */ /* 0x080fe40003f26270 */
[-C--:B------:R-:W-:Y:S01]  /*28e0*/  @!P0 ISETP.GE.AND P2, PT, R9, R111.reuse, PT ;  /* 0x0000006f0900820c */ /* 0x080fe20003f46270 */
[--C-:B------:R-:W-:Y:S01]  /*28f0*/  FFMA.FTZ R218, R10, c[0x0][0x23c], -R7.reuse ;  /* 0x00008f000ada7a23 */ /* 0x100fe20000010807 */
[----:B------:R-:W-:Y:S01]  /*2900*/  @!P0 FSEL R12, R12, -INF , !P1 ;  /* 0xff8000000c0c8808 */ /* 0x000fe20004800000 */
[--C-:B---3--:R-:W-:Y:S01]  /*2910*/  FFMA.FTZ R216, R11, c[0x0][0x23c], -R7.reuse ;  /* 0x00008f000bd87a23 */ /* 0x108fe20000010807 */
[----:B------:R-:W-:Y:S03]  /*2920*/  @!P0 ISETP.GE.AND P1, PT, R223, R116, PT ;  /* 0x00000074df00820c */ /* 0x000fe60003f26270 */
[----:B------:R3:W-:Y:S01]  /*2930*/  MUFU.EX2 R215, R218 ;  /* 0x000000da00d77308 */ /* 0x0007e20000000800 */
[----:B------:R-:W-:Y:S02]  /*2940*/  @!P0 FSEL R13, R13, -INF , !P1 ;  /* 0xff8000000d0d8808 */ /* 0x000fe40004800000 */
[-C--:B------:R-:W-:Y:S04]  /*2950*/  @!P0 ISETP.GE.AND P1, PT, R225, R6.reuse, PT ;  /* 0x00000006e100820c */ /* 0x080fe80003f26270 */
[----:B------:R-:W-:Y:S02]  /*2960*/  @!P0 FSEL R14, R14, -INF , !P1 ;  /* 0xff8000000e0e8808 */ /* 0x000fe40004800000 */
[----:B------:R-:W-:Y:S01]  /*2970*/  @!P0 ISETP.GE.AND P1, PT, R223, R6, PT ;  /* 0x00000006df00820c */ /* 0x000fe20003f26270 */
[----:B------:R-:W-:Y:S02]  /*2980*/  MUFU.EX2 R216, R216 ;  /* 0x000000d800d87308 */ /* 0x000fe40000000800 */
[--C-:B------:R-:W-:Y:S01]  /*2990*/  FFMA.FTZ R219, R14, c[0x0][0x23c], -R7.reuse ;  /* 0x00008f000edb7a23 */ /* 0x100fe20000010807 */
[----:B------:R-:W-:Y:S01]  /*29a0*/  @!P0 FSEL R15, R15, -INF , !P1 ;  /* 0xff8000000f0f8808 */ /* 0x000fe20004800000 */
[--C-:B--2---:R-:W-:Y:S01]  /*29b0*/  FFMA.FTZ R217, R12, c[0x0][0x23c], -R112.reuse ;  /* 0x00008f000cd97a23 */ /* 0x104fe20000010870 */
[-C--:B------:R-:W-:Y:S03]  /*29c0*/  @!P0 ISETP.GE.AND P1, PT, R225, R111.reuse, PT ;  /* 0x0000006fe100820c */ /* 0x080fe60003f26270 */
[----:B------:R-:W-:Y:S01]  /*29d0*/  FFMA.FTZ R220, R15, c[0x0][0x23c], -R7 ;  /* 0x00008f000fdc7a23 */ /* 0x000fe20000010807 */
[----:B------:R-:W-:Y:S01]  /*29e0*/  @!P0 FSEL R16, R16, -INF , !P1 ;  /* 0xff80000010108808 */ /* 0x000fe20004800000 */
[----:B------:R-:W-:Y:S01]  /*29f0*/  MUFU.EX2 R217, R217 ;  /* 0x000000d900d97308 */ /* 0x000fe20000000800 */
[-C--:B------:R-:W-:Y:S01]  /*2a00*/  @!P0 ISETP.GE.AND P1, PT, R223, R111.reuse, PT ;  /* 0x0000006fdf00820c */ /* 0x080fe20003f26270 */
[-C--:B-1----:R-:W-:Y:S03]  /*2a10*/  HMMA.16816.F32 R36, R124, R104.reuse, R36 ;  /* 0x000000687c24723c */ /* 0x082fe60000001824 */
[----:B------:R-:W-:Y:S01]  /*2a20*/  @!P0 FSEL R17, R17, -INF , !P1 ;  /* 0xff80000011118808 */ /* 0x000fe20004800000 */
[----:B---3--:R-:W-:Y:S01]  /*2a30*/  FFMA.FTZ R218, R13, c[0x0][0x23c], -R112 ;  /* 0x00008f000dda7a23 */ /* 0x008fe20000010870 */
[-C--:B------:R-:W-:Y:S01]  /*2a40*/  @!P0 ISETP.GE.AND P1, PT, R225, R4.reuse, PT ;  /* 0x00000004e100820c */ /* 0x080fe20003f26270 */
[--C-:B------:R-:W-:Y:S01]  /*2a50*/  FFMA.FTZ R221, R16, c[0x0][0x23c], -R110.reuse ;  /* 0x00008f0010dd7a23 */ /* 0x100fe2000001086e */
[----:B------:R-:W-:Y:S01]  /*2a60*/  @!P0 IADD3 R13, R109, 0x28, RZ ;  /* 0x000000286d0d8810 */ /* 0x000fe20007ffe0ff */
[----:B------:R-:W-:Y:S01]  /*2a70*/  MUFU.EX2 R219, R219 ;  /* 0x000000db00db7308 */ /* 0x000fe20000000800 */
[----:B------:R-:W-:Y:S01]  /*2a80*/  @!P0 FSEL R18, R18, -INF , !P1 ;  /* 0xff80000012128808 */ /* 0x000fe20004800000 */
[C---:B------:R-:W-:Y:S01]  /*2a90*/  HMMA.16816.F32 R40, R100.reuse, R104, R40 ;  /* 0x000000686428723c */ /* 0x040fe20000001828 */
[-C--:B------:R-:W-:Y:S03]  /*2aa0*/  @!P0 ISETP.GE.AND P1, PT, R223, R4.reuse, PT ;  /* 0x00000004df00820c */ /* 0x080fe60003f26270 */
[--C-:B------:R-:W-:Y:S01]  /*2ab0*/  FFMA.FTZ R226, R18, c[0x0][0x23c], -R5.reuse ;  /* 0x00008f0012e27a23 */ /* 0x100fe20000010805 */
[----:B------:R-:W-:Y:S01]  /*2ac0*/  @!P0 FSEL R19, R19, -INF , !P1 ;  /* 0xff80000013138808 */ /* 0x000fe20004800000 */
[--C-:B------:R-:W-:Y:S01]  /*2ad0*/  FFMA.FTZ R222, R17, c[0x0][0x23c], -R110.reuse ;  /* 0x00008f0011de7a23 */ /* 0x100fe2000001086e */
[-C--:B------:R-:W-:Y:S01]  /*2ae0*/  @!P0 ISETP.GE.AND P1, PT, R233, R111.reuse, PT ;  /* 0x0000006fe900820c */ /* 0x080fe20003f26270 */
[----:B------:R1:W-:Y:S01]  /*2af0*/  MUFU.EX2 R223, R226 ;  /* 0x000000e200df7308 */ /* 0x0003e20000000800 */
[-C--:B------:R-:W-:Y:S03]  /*2b00*/  HMMA.16816.F32 R44, R100, R106.reuse, R44 ;  /* 0x0000006a642c723c */ /* 0x080fe6000000182c */
[----:B------:R-:W-:Y:S01]  /*2b10*/  @!P0 FSEL R20, R20, -INF , !P1 ;  /* 0xff80000014148808 */ /* 0x000fe20004800000 */
[--C-:B------:R-:W-:Y:S01]  /*2b20*/  FFMA.FTZ R224, R19, c[0x0][0x23c], -R5.reuse ;  /* 0x00008f0013e07a23 */ /* 0x100fe20000010805 */
[-C--:B------:R-:W-:Y:S03]  /*2b30*/  @!P0 ISETP.GE.AND P1, PT, R231, R111.reuse, PT ;  /* 0x0000006fe700820c */ /* 0x080fe60003f26270 */
[C---:B------:R-:W-:Y:S01]  /*2b40*/  HMMA.16816.F32 R48, R124.reuse, R106, R48 ;  /* 0x0000006a7c30723c */ /* 0x040fe20000001830 */
[----:B------:R-:W-:Y:S01]  /*2b50*/  MUFU.EX2 R218, R218 ;  /* 0x000000da00da7308 */ /* 0x000fe20000000800 */
[----:B------:R-:W2:Y:S02]  /*2b60*/  LDSM.16.M88.4 R104, [R167+0x6c00] ;  /* 0x006c0000a768783b */ /* 0x000ea40000000200 */
[----:B------:R-:W-:Y:S01]  /*2b70*/  @!P0 FSEL R21, R21, -INF , !P1 ;  /* 0xff80000015158808 */ /* 0x000fe20004800000 */
[--C-:B------:R-:W-:Y:S01]  /*2b80*/  FFMA.FTZ R225, R20, c[0x0][0x23c], -R110.reuse ;  /* 0x00008f0014e17a23 */ /* 0x100fe2000001086e */
[-C--:B------:R-:W-:Y:S05]  /*2b90*/  @!P0 ISETP.GE.AND P1, PT, R233, R4.reuse, PT ;  /* 0x00000004e900820c */ /* 0x080fea0003f26270 */
[----:B------:R-:W-:Y:S01]  /*2ba0*/  MUFU.EX2 R220, R220 ;  /* 0x000000dc00dc7308 */ /* 0x000fe20000000800 */
[----:B------:R-:W-:Y:S02]  /*2bb0*/  @!P0 FSEL R22, R22, -INF , !P1 ;  /* 0xff80000016168808 */ /* 0x000fe40004800000 */
[----:B------:R-:W-:Y:S01]  /*2bc0*/  @!P0 ISETP.GE.AND P1, PT, R231, R4, PT ;  /* 0x00000004e700820c */ /* 0x000fe20003f26270 */
[----:B-1----:R-:W-:Y:S02]  /*2bd0*/  FFMA.FTZ R226, R21, c[0x0][0x23c], -R110 ;  /* 0x00008f0015e27a23 */ /* 0x002fe4000001086e */
[--C-:B------:R-:W-:Y:S01]  /*2be0*/  FFMA.FTZ R227, R22, c[0x0][0x23c], -R5.reuse ;  /* 0x00008f0016e37a23 */ /* 0x100fe20000010805 */
[----:B------:R-:W-:Y:S02]  /*2bf0*/  @!P0 FSEL R23, R23, -INF , !P1 ;  /* 0xff80000017178808 */ /* 0x000fe40004800000 */
[-C--:B------:R-:W-:Y:S01]  /*2c00*/  @!P0 ISETP.GE.AND P1, PT, R233, R116.reuse, PT ;  /* 0x00000074e900820c */ /* 0x080fe20003f26270 */
[----:B------:R-:W-:Y:S02]  /*2c10*/  MUFU.EX2 R225, R225 ;  /* 0x000000e100e17308 */ /* 0x000fe40000000800 */
[----:B------:R-:W-:Y:S01]  /*2c20*/  FFMA.FTZ R228, R23, c[0x0][0x23c], -R5 ;  /* 0x00008f0017e47a23 */ /* 0x000fe20000010805 */
[----:B------:R-:W-:Y:S02]  /*2c30*/  @!P0 FSEL R24, R24, -INF , !P1 ;  /* 0xff80000018188808 */ /* 0x000fe40004800000 */
[----:B------:R-:W-:Y:S02]  /*2c40*/  @!P0 ISETP.GE.AND P1, PT, R231, R116, PT ;  /* 0x00000074e700820c */ /* 0x000fe40003f26270 */
[----:B------:R-:W-:Y:S01]  /*2c50*/  @!P0 FSEL R49, R49, -INF , !P2 ;  /* 0xff80000031318808 */ /* 0x000fe20005000000 */
[----:B------:R-:W-:Y:S01]  /*2c60*/  FFMA.FTZ R229, R24, c[0x0][0x23c], -R112 ;  /* 0x00008f0018e57a23 */ /* 0x000fe20000010870 */
[----:B------:R-:W-:Y:S01]  /*2c70*/  @!P0 FSEL R25, R25, -INF , !P1 ;  /* 0xff80000019198808 */ /* 0x000fe20004800000 */
[----:B------:R-:W-:Y:S01]  /*2c80*/  MUFU.EX2 R226, R226 ;  /* 0x000000e200e27308 */ /* 0x000fe20000000800 */
[-C--:B------:R-:W-:Y:S01]  /*2c90*/  @!P0 ISETP.GE.AND P1, PT, R233, R6.reuse, PT ;  /* 0x00000006e900820c */ /* 0x080fe20003f26270 */
[----:B------:R-:W-:Y:S02]  /*2ca0*/  FFMA.FTZ R129, R49, c[0x0][0x23c], -R110 ;  /* 0x00008f0031817a23 */ /* 0x000fe4000001086e */
[--C-:B------:R-:W-:Y:S01]  /*2cb0*/  FFMA.FTZ R230, R25, c[0x0][0x23c], -R112.reuse ;  /* 0x00008f0019e67a23 */ /* 0x100fe20000010870 */
[----:B------:R-:W-:Y:S02]  /*2cc0*/  @!P0 FSEL R26, R26, -INF , !P1 ;  /* 0xff8000001a1a8808 */ /* 0x000fe40004800000 */
[----:B------:R-:W-:Y:S03]  /*2cd0*/  @!P0 ISETP.GE.AND P1, PT, R231, R6, PT ;  /* 0x00000006e700820c */ /* 0x000fe60003f26270 */
[----:B------:R-:W-:Y:S01]  /*2ce0*/  MUFU.EX2 R221, R221 ;  /* 0x000000dd00dd7308 */ /* 0x000fe20000000800 */
[----:B------:R-:W-:Y:S01]  /*2cf0*/  @!P0 FSEL R27, R27, -INF , !P1 ;  /* 0xff8000001b1b8808 */ /* 0x000fe20004800000 */
[-C--:B--2---:R-:W-:Y:S01]  /*2d00*/  HMMA.16816.F32 R52, R124, R104.reuse, R52 ;  /* 0x000000687c34723c */ /* 0x084fe20000001834 */
[-C--:B------:R-:W-:Y:S01]  /*2d10*/  @!P0 ISETP.GE.AND P1, PT, R241, R116.reuse, PT ;  /* 0x00000074f100820c */ /* 0x080fe20003f26270 */
[--C-:B------:R-:W-:Y:S02]  /*2d20*/  FFMA.FTZ R234, R26, c[0x0][0x23c], -R7.reuse ;  /* 0x00008f001aea7a23 */ /* 0x100fe40000010807 */
[--C-:B------:R-:W-:Y:S01]  /*2d30*/  FFMA.FTZ R232, R27, c[0x0][0x23c], -R7.reuse ;  /* 0x00008f001be87a23 */ /* 0x100fe20000010807 */
[----:B------:R-:W-:Y:S02]  /*2d40*/  @!P0 FSEL R28, R28, -INF , !P1 ;  /* 0xff8000001c1c8808 */ /* 0x000fe40004800000 */
[----:B------:R-:W-:Y:S01]  /*2d50*/  @!P0 ISETP.GE.AND P1, PT, R239, R116, PT ;  /* 0x00000074ef00820c */ /* 0x000fe20003f26270 */
[----:B------:R1:W-:Y:S01]  /*2d60*/  MUFU.EX2 R231, R234 ;  /* 0x000000ea00e77308 */ /* 0x0003e20000000800 */
[C---:B------:R-:W-:Y:S03]  /*2d70*/  HMMA.16816.F32 R56, R100.reuse, R104, R56 ;  /* 0x000000686438723c */ /* 0x040fe60000001838 */
[----:B------:R-:W-:Y:S01]  /*2d80*/  @!P0 FSEL R29, R29, -INF , !P1 ;  /* 0xff8000001d1d8808 */ /* 0x000fe20004800000 */
[--C-:B------:R-:W-:Y:S01]  /*2d90*/  FFMA.FTZ R233, R28, c[0x0][0x23c], -R112.reuse ;  /* 0x00008f001ce97a23 */ /* 0x100fe20000010870 */
[-C--:B------:R-:W-:Y:S03]  /*2da0*/  @!P0 ISETP.GE.AND P1, PT, R241, R6.reuse, PT ;  /* 0x00000006f100820c */ /* 0x080fe60003f26270 */
[-C--:B------:R-:W-:Y:S01]  /*2db0*/  HMMA.16816.F32 R60, R100, R106.reuse, R60 ;  /* 0x0000006a643c723c */ /* 0x080fe2000000183c */
[----:B------:R-:W-:Y:S03]  /*2dc0*/  MUFU.EX2 R232, R232 ;  /* 0x000000e800e87308 */ /* 0x000fe60000000800 */
[----:B------:R-:W-:Y:S02]  /*2dd0*/  @!P0 FSEL R30, R30, -INF , !P1 ;  /* 0xff8000001e1e8808 */ /* 0x000fe40004800000 */
[----:B------:R-:W-:Y:S02]  /*2de0*/  @!P0 ISETP.GE.AND P1, PT, R239, R6, PT ;  /* 0x00000006ef00820c */ /* 0x000fe40003f26270 */
[----:B------:R-:W-:Y:S01]  /*2df0*/  HMMA.16816.F32 R64, R124, R106, R64 ;  /* 0x0000006a7c40723c */ /* 0x000fe20000001840 */
[--C-:B------:R-:W-:Y:S02]  /*2e00*/  FFMA.FTZ R235, R30, c[0x0][0x23c], -R7.reuse ;  /* 0x00008f001eeb7a23 */ /* 0x100fe40000010807 */
[----:B------:R-:W-:Y:S01]  /*2e10*/  MUFU.EX2 R233, R233 ;  /* 0x000000e900e97308 */ /* 0x000fe20000000800 */
[----:B------:R-:W-:Y:S02]  /*2e20*/  @!P0 FSEL R31, R31, -INF , !P1 ;  /* 0xff8000001f1f8808 */ /* 0x000fe40004800000 */
[-C--:B------:R-:W-:Y:S01]  /*2e30*/  @!P0 ISETP.GE.AND P1, PT, R241, R111.reuse, PT ;  /* 0x0000006ff100820c */ /* 0x080fe20003f26270 */
[----:B-1----:R-:W-:Y:S02]  /*2e40*/  FFMA.FTZ R234, R29, c[0x0][0x23c], -R112 ;  /* 0x00008f001dea7a23 */ /* 0x002fe40000010870 */
[----:B------:R-:W-:Y:S03]  /*2e50*/  FFMA.FTZ R236, R31, c[0x0][0x23c], -R7 ;  /* 0x00008f001fec7a23 */ /* 0x000fe60000010807 */
[----:B------:R-:W-:Y:S01]  /*2e60*/  @!P0 FSEL R32, R32, -INF , !P1 ;  /* 0xff80000020208808 */ /* 0x000fe20004800000 */
[----:B------:R-:W-:Y:S01]  /*2e70*/  MUFU.EX2 R234, R234 ;  /* 0x000000ea00ea7308 */ /* 0x000fe20000000800 */
[-C--:B------:R-:W-:Y:S03]  /*2e80*/  @!P0 ISETP.GE.AND P1, PT, R239, R111.reuse, PT ;  /* 0x0000006fef00820c */ /* 0x080fe60003f26270 */
[--C-:B------:R-:W-:Y:S01]  /*2e90*/  FFMA.FTZ R237, R32, c[0x0][0x23c], -R110.reuse ;  /* 0x00008f0020ed7a23 */ /* 0x100fe2000001086e */
[----:B------:R-:W-:Y:S02]  /*2ea0*/  @!P0 FSEL R33, R33, -INF , !P1 ;  /* 0xff80000021218808 */ /* 0x000fe40004800000 */
[-C--:B------:R-:W-:Y:S03]  /*2eb0*/  @!P0 ISETP.GE.AND P1, PT, R241, R4.reuse, PT ;  /* 0x00000004f100820c */ /* 0x080fe60003f26270 */
[----:B------:R-:W-:Y:S01]  /*2ec0*/  MUFU.EX2 R235, R235 ;  /* 0x000000eb00eb7308 */ /* 0x000fe20000000800 */
[----:B------:R-:W-:Y:S01]  /*2ed0*/  @!P0 FSEL R34, R34, -INF , !P1 ;  /* 0xff80000022228808 */ /* 0x000fe20004800000 */
[--C-:B------:R-:W-:Y:S01]  /*2ee0*/  FFMA.FTZ R238, R33, c[0x0][0x23c], -R110.reuse ;  /* 0x00008f0021ee7a23 */ /* 0x100fe2000001086e */
[-C--:B------:R-:W-:Y:S03]  /*2ef0*/  @!P0 ISETP.GE.AND P1, PT, R239, R4.reuse, PT ;  /* 0x00000004ef00820c */ /* 0x080fe60003f26270 */
[--C-:B------:R-:W-:Y:S01]  /*2f00*/  FFMA.FTZ R242, R34, c[0x0][0x23c], -R5.reuse ;  /* 0x00008f0022f27a23 */ /* 0x100fe20000010805 */
[----:B------:R-:W-:Y:S02]  /*2f10*/  @!P0 FSEL R35, R35, -INF , !P1 ;  /* 0xff80000023238808 */ /* 0x000fe40004800000 */
[-C--:B------:R-:W-:Y:S01]  /*2f20*/  @!P0 ISETP.GE.AND P1, PT, R249, R111.reuse, PT ;  /* 0x0000006ff900820c */ /* 0x080fe20003f26270 */
[----:B------:R1:W-:Y:S02]  /*2f30*/  MUFU.EX2 R239, R242 ;  /* 0x000000f200ef7308 */ /* 0x0003e40000000800 */
[--C-:B------:R-:W-:Y:S01]  /*2f40*/  FFMA.FTZ R240, R35, c[0x0][0x23c], -R5.reuse ;  /* 0x00008f0023f07a23 */ /* 0x100fe20000010805 */
[----:B------:R-:W-:Y:S02]  /*2f50*/  @!P0 FSEL R36, R36, -INF , !P1 ;  /* 0xff80000024248808 */ /* 0x000fe40004800000 */
[-C--:B------:R-:W-:Y:S03]  /*2f60*/  @!P0 ISETP.GE.AND P1, PT, R247, R111.reuse, PT ;  /* 0x0000006ff700820c */ /* 0x080fe60003f26270 */
[--C-:B------:R-:W-:Y:S01]  /*2f70*/  FFMA.FTZ R241, R36, c[0x0][0x23c], -R110.reuse ;  /* 0x00008f0024f17a23 */ /* 0x100fe2000001086e */
[----:B------:R-:W-:Y:S01]  /*2f80*/  @!P0 FSEL R37, R37, -INF , !P1 ;  /* 0xff80000025258808 */ /* 0x000fe20004800000 */
[----:B------:R-:W-:Y:S01]  /*2f90*/  MUFU.EX2 R236, R236 ;  /* 0x000000ec00ec7308 */ /* 0x000fe20000000800 */
[-C--:B------:R-:W-:Y:S04]  /*2fa0*/  @!P0 ISETP.GE.AND P1, PT, R249, R4.reuse, PT ;  /* 0x00000004f900820c */ /* 0x080fe80003f26270 */
[----:B------:R-:W-:Y:S02]  /*2fb0*/  @!P0 FSEL R38, R38, -INF , !P1 ;  /* 0xff80000026268808 */ /* 0x000fe40004800000 */
[----:B------:R-:W-:Y:S03]  /*2fc0*/  @!P0 ISETP.GE.AND P1, PT, R247, R4, PT ;  /* 0x00000004f700820c */ /* 0x000fe60003f26270 */
[----:B------:R-:W-:Y:S01]  /*2fd0*/  MUFU.EX2 R241, R241 ;  /* 0x000000f100f17308 */ /* 0x000fe20000000800 */
[----:B------:R-:W-:Y:S01]  /*2fe0*/  @!P0 FSEL R39, R39, -INF , !P1 ;  /* 0xff80000027278808 */ /* 0x000fe20004800000 */
[--C-:B------:R-:W-:Y:S01]  /*2ff0*/  FFMA.FTZ R243, R38, c[0x0][0x23c], -R5.reuse ;  /* 0x00008f0026f37a23 */ /* 0x100fe20000010805 */
[-C--:B------:R-:W-:Y:S01]  /*3000*/  @!P0 ISETP.GE.AND P1, PT, R249, R116.reuse, PT ;  /* 0x00000074f900820c */ /* 0x080fe20003f26270 */
[----:B-1----:R-:W-:Y:S02]  /*3010*/  FFMA.FTZ R242, R37, c[0x0][0x23c], -R110 ;  /* 0x00008f0025f27a23 */ /* 0x002fe4000001086e */
[----:B------:R-:W-:Y:S01]  /*3020*/  FFMA.FTZ R244, R39, c[0x0][0x23c], -R5 ;  /* 0x00008f0027f47a23 */ /* 0x000fe20000010805 */
[----:B------:R-:W-:Y:S02]  /*3030*/  @!P0 FSEL R40, R40, -INF , !P1 ;  /* 0xff80000028288808 */ /* 0x000fe40004800000 */
[----:B------:R-:W-:Y:S01]  /*3040*/  @!P0 ISETP.GE.AND P1, PT, R247, R116, PT ;  /* 0x00000074f700820c */ /* 0x000fe20003f26270 */
[----:B------:R-:W-:Y:S02]  /*3050*/  MUFU.EX2 R242, R242 ;  /* 0x000000f200f27308 */ /* 0x000fe40000000800 */
[--C-:B------:R-:W-:Y:S01]  /*3060*/  FFMA.FTZ R245, R40, c[0x0][0x23c], -R112.reuse ;  /* 0x00008f0028f57a23 */ /* 0x100fe20000010870 */
[----:B------:R-:W-:Y:S02]  /*3070*/  @!P0 FSEL R41, R41, -INF , !P1 ;  /* 0xff80000029298808 */ /* 0x000fe40004800000 */
[-C--:B------:R-:W-:Y:S03]  /*3080*/  @!P0 ISETP.GE.AND P1, PT, R249, R6.reuse, PT ;  /* 0x00000006f900820c */ /* 0x080fe60003f26270 */
[--C-:B------:R-:W-:Y:S01]  /*3090*/  FFMA.FTZ R246, R41, c[0x0][0x23c], -R112.reuse ;  /* 0x00008f0029f67a23 */ /* 0x100fe20000010870 */
[----:B------:R-:W-:Y:S01]  /*30a0*/  @!P0 FSEL R42, R42, -INF , !P1 ;  /* 0xff8000002a2a8808 */ /* 0x000fe20004800000 */
[----:B------:R-:W-:Y:S01]  /*30b0*/  MUFU.EX2 R243, R243 ;  /* 0x000000f300f37308 */ /* 0x000fe20000000800 */
[----:B------:R-:W-:Y:S03]  /*30c0*/  @!P0 ISETP.GE.AND P1, PT, R247, R6, PT ;  /* 0x00000006f700820c */ /* 0x000fe60003f26270 */
[--C-:B------:R-:W-:Y:S01]  /*30d0*/  FFMA.FTZ R250, R42, c[0x0][0x23c], -R7.reuse ;  /* 0x00008f002afa7a23 */ /* 0x100fe20000010807 */
[----:B------:R-:W-:Y:S02]  /*30e0*/  @!P0 FSEL R43, R43, -INF , !P1 ;  /* 0xff8000002b2b8808 */ /* 0x000fe40004800000 */
[-C--:B------:R-:W-:Y:S03]  /*30f0*/  @!P0 ISETP.GE.AND P1, PT, R13, R116.reuse, PT ;  /* 0x000000740d00820c */ /* 0x080fe60003f26270 */
[----:B------:R1:W-:Y:S01]  /*3100*/  MUFU.EX2 R247, R250 ;  /* 0x000000fa00f77308 */ /* 0x0003e20000000800 */
[----:B------:R-:W-:Y:S01]  /*3110*/  @!P0 FSEL R44, R44, -INF , !P1 ;  /* 0xff8000002c2c8808 */ /* 0x000fe20004800000 */
[--C-:B------:R-:W-:Y:S01]  /*3120*/  FFMA.FTZ R248, R43, c[0x0][0x23c], -R7.reuse ;  /* 0x00008f002bf87a23 */ /* 0x100fe20000010807 */
[----:B------:R-:W-:Y:S03]  /*3130*/  @!P0 ISETP.GE.AND P1, PT, R9, R116, PT ;  /* 0x000000740900820c */ /* 0x000fe60003f26270 */
[--C-:B------:R-:W-:Y:S01]  /*3140*/  FFMA.FTZ R249, R44, c[0x0][0x23c], -R112.reuse ;  /* 0x00008f002cf97a23 */ /* 0x100fe20000010870 */
[----:B------:R-:W-:Y:S02]  /*3150*/  @!P0 FSEL R45, R45, -INF , !P1 ;  /* 0xff8000002d2d8808 */ /* 0x000fe40004800000 */
[-C--:B------:R-:W-:Y:S01]  /*3160*/  @!P0 ISETP.GE.AND P1, PT, R13, R6.reuse, PT ;  /* 0x000000060d00820c */ /* 0x080fe20003f26270 */
[----:B------:R-:W-:Y:S03]  /*3170*/  MUFU.EX2 R244, R244 ;  /* 0x000000f400f47308 */ /* 0x000fe60000000800 */
[----:B------:R-:W-:Y:S02]  /*3180*/  @!P0 FSEL R46, R46, -INF , !P1 ;  /* 0xff8000002e2e8808 */ /* 0x000fe40004800000 */
[----:B------:R-:W-:Y:S03]  /*3190*/  @!P0 ISETP.GE.AND P1, PT, R9, R6, PT ;  /* 0x000000060900820c */ /* 0x000fe60003f26270 */
[--C-:B------:R-:W-:Y:S01]  /*31a0*/  FFMA.FTZ R251, R46, c[0x0][0x23c], -R7.reuse ;  /* 0x00008f002efb7a23 */ /* 0x100fe20000010807 */
[----:B------:R-:W-:Y:S01]  /*31b0*/  @!P0 FSEL R47, R47, -INF , !P1 ;  /* 0xff8000002f2f8808 */ /* 0x000fe20004800000 */
[----:B------:R-:W-:Y:S01]  /*31c0*/  MUFU.EX2 R249, R249 ;  /* 0x000000f900f97308 */ /* 0x000fe20000000800 */
[-C--:B------:R-:W-:Y:S01]  /*31d0*/  @!P0 ISETP.GE.AND P1, PT, R13, R111.reuse, PT ;  /* 0x0000006f0d00820c */ /* 0x080fe20003f26270 */
[----:B-1----:R-:W-:Y:S03]  /*31e0*/  FFMA.FTZ R250, R45, c[0x0][0x23c], -R112 ;  /* 0x00008f002dfa7a23 */ /* 0x002fe60000010870 */
[----:B------:R-:W-:Y:S01]  /*31f0*/  @!P0 FSEL R48, R48, -INF , !P1 ;  /* 0xff80000030308808 */ /* 0x000fe20004800000 */
[----:B------:R-:W-:Y:S01]  /*3200*/  FFMA.FTZ R252, R47, c[0x0][0x23c], -R7 ;  /* 0x00008f002ffc7a23 */ /* 0x000fe20000010807 */
[----:B------:R-:W-:Y:S03]  /*3210*/  IADD3 R10, P1, R196, UR12, RZ ;  /* 0x0000000cc40a7c10 */ /* 0x000fe6000ff3e0ff */
[----:B------:R-:W-:Y:S01]  /*3220*/  MUFU.EX2 R250, R250 ;  /* 0x000000fa00fa7308 */ /* 0x000fe20000000800 */
[----:B------:R-:W-:Y:S01]  /*3230*/  IADD3.X R11, R194, UR11, RZ, P1, !PT ;  /* 0x0000000bc20b7c10 */ /* 0x000fe20008ffe4ff */
[--C-:B------:R-:W-:Y:S01]  /*3240*/  FFMA.FTZ R122, R48, c[0x0][0x23c], -R110.reuse ;  /* 0x00008f00307a7a23 */ /* 0x100fe2000001086e */
[-C--:B------:R-:W-:Y:S02]  /*3250*/  @!P0 ISETP.GE.AND P1, PT, R13, R4.reuse, PT ;  /* 0x000000040d00820c */ /* 0x080fe40003f26270 */
[----:B------:R-:W-:Y:S01]  /*3260*/  @!P0 IADD3 R13, R109, 0x30, RZ ;  /* 0x000000306d0d8810 */ /* 0x000fe20007ffe0ff */
[----:B------:R1:W2:Y:S01]  /*3270*/  LDG.E R123, [R10.64] ;  /* 0x000000200a7b7981 */ /* 0x0002a2000c1e1900 */
[----:B------:R-:W-:Y:S02]  /*3280*/  @!P0 FSEL R50, R50, -INF , !P1 ;  /* 0xff80000032328808 */ /* 0x000fe40004800000 */
[-C--:B------:R-:W-:Y:S01]  /*3290*/  @!P0 ISETP.GE.AND P1, PT, R9, R4.reuse, PT ;  /* 0x000000040900820c */ /* 0x080fe20003f26270 */
[----:B------:R-:W-:Y:S01]  /*32a0*/  MUFU.EX2 R251, R251 ;  /* 0x000000fb00fb7308 */ /* 0x000fe20000000800 */
[----:B------:R-:W-:Y:S01]  /*32b0*/  @!P0 IADD3 R9, R109, 0x31, RZ ;  /* 0x000000316d098810 */ /* 0x000fe20007ffe0ff */
[----:B------:R1:W3:Y:S01]  /*32c0*/  LDG.E R121, [R10.64+0x20] ;  /* 0x000020200a797981 */ /* 0x0002e2000c1e1900 */
[----:B------:R-:W-:Y:S01]  /*32d0*/  @!P0 FSEL R51, R51, -INF , !P1 ;  /* 0xff80000033338808 */ /* 0x000fe20004800000 */
[--C-:B------:R-:W-:Y:S01]  /*32e0*/  FFMA.FTZ R130, R50, c[0x0][0x23c], -R5.reuse ;  /* 0x00008f0032827a23 */ /* 0x100fe20000010805 */
[-C--:B------:R-:W-:Y:S01]  /*32f0*/  @!P0 ISETP.GE.AND P1, PT, R13, R111.reuse, PT ;  /* 0x0000006f0d00820c */ /* 0x080fe20003f26270 */
[----:B------:R1:W2:Y:S02]  /*3300*/  LDG.E R115, [R10.64+0x100] ;  /* 0x000100200a737981 */ /* 0x0002a4000c1e1900 */
[--C-:B------:R-:W-:Y:S01]  /*3310*/  FFMA.FTZ R131, R51, c[0x0][0x23c], -R5.reuse ;  /* 0x00008f0033837a23 */ /* 0x100fe20000010805 */
[----:B------:R-:W-:Y:S01]  /*3320*/  @!P0 FSEL R52, R52, -INF , !P1 ;  /* 0xff80000034348808 */ /* 0x000fe20004800000 */
[----:B------:R-:W-:Y:S01]  /*3330*/  MUFU.EX2 R252, R252 ;  /* 0x000000fc00fc7308 */ /* 0x000fe20000000800 */
[----:B------:R-:W-:Y:S01]  /*3340*/  @!P0 ISETP.GE.AND P1, PT, R9, R111, PT ;  /* 0x0000006f0900820c */ /* 0x000fe20003f26270 */
[----:B------:R1:W2:Y:S02]  /*3350*/  LDG.E R128, [R10.64+0x120] ;  /* 0x000120200a807981 */ /* 0x0002a4000c1e1900 */
[--C-:B------:R-:W-:Y:S01]  /*3360*/  FFMA.FTZ R14, R52, c[0x0][0x23c], -R110.reuse ;  /* 0x00008f00340e7a23 */ /* 0x100fe2000001086e */
[----:B------:R-:W-:Y:S02]  /*3370*/  @!P0 FSEL R53, R53, -INF , !P1 ;  /* 0xff80000035358808 */ /* 0x000fe40004800000 */
[-C--:B------:R-:W-:Y:S03]  /*3380*/  @!P0 ISETP.GE.AND P1, PT, R13, R4.reuse, PT ;  /* 0x000000040d00820c */ /* 0x080fe60003f26270 */
[----:B------:R1:W-:Y:S01]  /*3390*/  MUFU.EX2 R178, R14 ;  /* 0x0000000e00b27308 */ /* 0x0003e20000000800 */
[----:B------:R-:W-:Y:S01]  /*33a0*/  @!P0 FSEL R54, R54, -INF , !P1 ;  /* 0xff80000036368808 */ /* 0x000fe20004800000 */
[----:B------:R-:W-:Y:S01]  /*33b0*/  FFMA.FTZ R18, R53, c[0x0][0x23c], -R110 ;  /* 0x00008f0035127a23 */ /* 0x000fe2000001086e */
[----:B------:R-:W-:Y:S03]  /*33c0*/  @!P0 ISETP.GE.AND P1, PT, R9, R4, PT ;  /* 0x000000040900820c */ /* 0x000fe60003f26270 */
[--C-:B------:R-:W-:Y:S01]  /*33d0*/  FFMA.FTZ R17, R54, c[0x0][0x23c], -R5.reuse ;  /* 0x00008f0036117a23 */ /* 0x100fe20000010805 */
[----:B------:R-:W-:Y:S02]  /*33e0*/  @!P0 FSEL R55, R55, -INF , !P1 ;  /* 0xff80000037378808 */ /* 0x000fe40004800000 */
[-C--:B------:R-:W-:Y:S01]  /*33f0*/  @!P0 ISETP.GE.AND P1, PT, R13, R116.reuse, PT ;  /* 0x000000740d00820c */ /* 0x080fe20003f26270 */
[----:B------:R-:W-:Y:S02]  /*3400*/  MUFU.EX2 R113, R18 ;  /* 0x0000001200717308 */ /* 0x000fe40000000800 */
[----:B------:R-:W-:Y:S01]  /*3410*/  FFMA.FTZ R15, R55, c[0x0][0x23c], -R5 ;  /* 0x00008f00370f7a23 */ /* 0x000fe20000010805 */
[----:B------:R-:W-:Y:S02]  /*3420*/  @!P0 FSEL R56, R56, -INF , !P1 ;  /* 0xff80000038388808 */ /* 0x000fe40004800000 */
[----:B------:R-:W-:Y:S04]  /*3430*/  @!P0 ISETP.GE.AND P1, PT, R9, R116, PT ;  /* 0x000000740900820c */ /* 0x000fe80003f26270 */
[----:B------:R-:W-:Y:S01]  /*3440*/  @!P0 FSEL R57, R57, -INF , !P1 ;  /* 0xff80000039398808 */ /* 0x000fe20004800000 */
[----:B------:R4:W-:Y:S01]  /*3450*/  MUFU.EX2 R117, R15 ;  /* 0x0000000f00757308 */ /* 0x0009e20000000800 */
[-C--:B------:R-:W-:Y:S03]  /*3460*/  @!P0 ISETP.GE.AND P1, PT, R13, R6.reuse, PT ;  /* 0x000000060d00820c */ /* 0x080fe60003f26270 */
[--C-:B------:R-:W-:Y:S01]  /*3470*/  FFMA.FTZ R13, R57, c[0x0][0x23c], -R112.reuse ;  /* 0x00008f00390d7a23 */ /* 0x100fe20000010870 */
[----:B------:R-:W-:Y:S01]  /*3480*/  @!P0 FSEL R58, R58, -INF , !P1 ;  /* 0xff8000003a3a8808 */ /* 0x000fe20004800000 */
[--C-:B-1----:R-:W-:Y:S01]  /*3490*/  FFMA.FTZ R14, R56, c[0x0][0x23c], -R112.reuse ;  /* 0x00008f00380e7a23 */ /* 0x102fe20000010870 */
[----:B------:R-:W-:Y:S02]  /*34a0*/  @!P0 ISETP.GE.AND P1, PT, R9, R6, PT ;  /* 0x000000060900820c */ /* 0x000fe40003f26270 */
[----:B------:R-:W-:Y:S01]  /*34b0*/  @!P0 IADD3 R57, R109, 0x38, RZ ;  /* 0x000000386d398810 */ /* 0x000fe20007ffe0ff */
[----:B------:R-:W-:Y:S01]  /*34c0*/  MUFU.EX2 R114, R17 ;  /* 0x0000001100727308 */ /* 0x000fe20000000800 */
[----:B------:R-:W-:Y:S02]  /*34d0*/  @!P0 FSEL R59, R59, -INF , !P1 ;  /* 0xff8000003b3b8808 */ /* 0x000fe40004800000 */
[C---:B------:R-:W-:Y:S02]  /*34e0*/  @!P0 ISETP.GE.AND P1, PT, R57.reuse, R116, PT ;  /* 0x000000743900820c */ /* 0x040fe40003f26270 */
[----:B------:R-:W-:Y:S01]  /*34f0*/  @!P0 ISETP.GE.AND P3, PT, R57, R4, PT ;  /* 0x000000043900820c */ /* 0x000fe20003f66270 */
[--C-:B------:R-:W-:Y:S01]  /*3500*/  FFMA.FTZ R9, R59, c[0x0][0x23c], -R7.reuse ;  /* 0x00008f003b097a23 */ /* 0x100fe20000010807 */
[----:B------:R-:W-:Y:S02]  /*3510*/  @!P0 FSEL R60, R60, -INF , !P1 ;  /* 0xff8000003c3c8808 */ /* 0x000fe40004800000 */
[----:B------:R-:W-:Y:S01]  /*3520*/  @!P0 FSEL R66, R66, -INF , !P3 ;  /* 0xff80000042428808 */ /* 0x000fe20005800000 */
[----:B------:R-:W1:Y:S01]  /*3530*/  MUFU.EX2 R222, R222 ;  /* 0x000000de00de7308 */ /* 0x000e620000000800 */
[----:B------:R-:W-:Y:S01]  /*3540*/  @!P0 IADD3 R59, R109, 0x39, RZ ;  /* 0x000000396d3b8810 */ /* 0x000fe20007ffe0ff */
[--C-:B------:R-:W-:Y:S02]  /*3550*/  FFMA.FTZ R56, R60, c[0x0][0x23c], -R112.reuse ;  /* 0x00008f003c387a23 */ /* 0x100fe40000010870 */
[--C-:B----4-:R-:W-:Y:S01]  /*3560*/  FFMA.FTZ R15, R58, c[0x0][0x23c], -R7.reuse ;  /* 0x00008f003a0f7a23 */ /* 0x110fe20000010807 */
[----:B------:R-:W-:Y:S02]  /*3570*/  F2FP.PACK_AB R58, R210, R203 ;  /* 0x000000cbd23a723e */ /* 0x000fe400000000ff */
[C---:B------:R-:W-:Y:S02]  /*3580*/  @!P0 ISETP.GE.AND P1, PT, R59.reuse, R116, PT ;  /* 0x000000743b00820c */ /* 0x040fe40003f26270 */
[-C--:B------:R-:W-:Y:S01]  /*3590*/  @!P0 ISETP.GE.AND P4, PT, R59, R111.reuse, PT ;  /* 0x0000006f3b00820c */ /* 0x080fe20003f86270 */
[----:B------:R-:W4:Y:S01]  /*35a0*/  MUFU.EX2 R224, R224 ;  /* 0x000000e000e07308 */ /* 0x000f220000000800 */
[----:B------:R-:W-:Y:S01]  /*35b0*/  @!P0 FSEL R61, R61, -INF , !P1 ;  /* 0xff8000003d3d8808 */ /* 0x000fe20004800000 */
[----:B------:R-:W-:Y:S01]  /*35c0*/  STS [R183+0x10000], R58 ;  /* 0x0100003ab7007388 */ /* 0x000fe20000000800 */
[----:B------:R-:W-:Y:S02]  /*35d0*/  @!P0 ISETP.GE.AND P1, PT, R57, R6, PT ;  /* 0x000000063900820c */ /* 0x000fe40003f26270 */
[----:B------:R-:W-:Y:S01]  /*35e0*/  @!P0 ISETP.GE.AND P2, PT, R59, R4, PT ;  /* 0x000000043b00820c */ /* 0x000fe20003f46270 */
[----:B------:R-:W-:Y:S01]  /*35f0*/  FFMA.FTZ R112, R61, c[0x0][0x23c], -R112 ;  /* 0x00008f003d707a23 */ /* 0x000fe20000010870 */
[----:B------:R-:W-:Y:S02]  /*3600*/  @!P0 FSEL R62, R62, -INF , !P1 ;  /* 0xff8000003e3e8808 */ /* 0x000fe40004800000 */
[----:B------:R-:W-:Y:S01]  /*3610*/  @!P0 ISETP.GE.AND P1, PT, R57, R111, PT ;  /* 0x0000006f3900820c */ /* 0x000fe20003f26270 */
[----:B------:R4:W-:Y:S01]  /*3620*/  MUFU.EX2 R125, R56 ;  /* 0x00000038007d7308 */ /* 0x0009e20000000800 */
[----:B------:R-:W-:Y:S01]  /*3630*/  @!P0 FSEL R65, R65, -INF , !P4 ;  /* 0xff80000041418808 */ /* 0x000fe20006000000 */
[--C-:B------:R-:W-:Y:S01]  /*3640*/  FFMA.FTZ R60, R62, c[0x0][0x23c], -R7.reuse ;  /* 0x00008f003e3c7a23 */ /* 0x100fe20000010807 */
[----:B------:R-:W-:Y:S02]  /*3650*/  F2FP.PACK_AB R62, R212, R211 ;  /* 0x000000d3d43e723e */ /* 0x000fe400000000ff */
[----:B------:R-:W-:Y:S02]  /*3660*/  @!P0 FSEL R64, R64, -INF , !P1 ;  /* 0xff80000040408808 */ /* 0x000fe40004800000 */
[----:B------:R-:W-:Y:S01]  /*3670*/  @!P0 ISETP.GE.AND P1, PT, R59, R6, PT ;  /* 0x000000063b00820c */ /* 0x000fe20003f26270 */
[----:B------:R4:W-:Y:S01]  /*3680*/  STS [R183+0x10400], R62 ;  /* 0x0104003eb7007388 */ /* 0x0009e20000000800 */
[----:B-1----:R-:W-:Y:S01]  /*3690*/  F2FP.PACK_AB R59, R222, R221 ;  /* 0x000000ddde3b723e */ /* 0x002fe200000000ff */
[--C-:B------:R-:W-:Y:S01]  /*36a0*/  FFMA.FTZ R61, R64, c[0x0][0x23c], -R110.reuse ;  /* 0x00008f00403d7a23 */ /* 0x100fe2000001086e */
[----:B------:R1:W-:Y:S01]  /*36b0*/  MUFU.EX2 R127, R60 ;  /* 0x0000003c007f7308 */ /* 0x0003e20000000800 */
[----:B------:R-:W-:Y:S01]  /*36c0*/  FFMA.FTZ R110, R65, c[0x0][0x23c], -R110 ;  /* 0x00008f00416e7a23 */ /* 0x000fe2000001086e */
[----:B------:R-:W-:Y:S01]  /*36d0*/  F2FP.PACK_AB R6, R216, R215 ;  /* 0x000000d7d806723e */ /* 0x000fe200000000ff */
[----:B------:R-:W-:Y:S01]  /*36e0*/  STS [R186+0x10000], R59 ;  /* 0x0100003bba007388 */ /* 0x000fe20000000800 */
[----:B----4-:R-:W-:Y:S02]  /*36f0*/  F2FP.PACK_AB R57, R224, R223 ;  /* 0x000000dfe039723e */ /* 0x010fe400000000ff */
[----:B------:R-:W-:Y:S02]  /*3700*/  F2FP.PACK_AB R64, R218, R217 ;  /* 0x000000d9da40723e */ /* 0x000fe400000000ff */
[----:B------:R-:W-:Y:S01]  /*3710*/  F2FP.PACK_AB R65, R220, R219 ;  /* 0x000000dbdc41723e */ /* 0x000fe200000000ff */
[----:B------:R-:W-:Y:S01]  /*3720*/  STS [R186+0x10400], R57 ;  /* 0x01040039ba007388 */ /* 0x000fe20000000800 */
[----:B------:R-:W-:Y:S01]  /*3730*/  MUFU.EX2 R227, R227 ;  /* 0x000000e300e37308 */ /* 0x000fe20000000800 */
[----:B------:R-:W-:Y:S02]  /*3740*/  @!P0 FSEL R67, R67, -INF , !P2 ;  /* 0xff80000043438808 */ /* 0x000fe40005000000 */
[----:B------:R-:W-:Y:S01]  /*3750*/  F2FP.PACK_AB R56, R214, R213 ;  /* 0x000000d5d638723e */ /* 0x000fe200000000ff */
[----:B------:R-:W-:Y:S01]  /*3760*/  STS [R183+0x12400], R6 ;  /* 0x01240006b7007388 */ /* 0x000fe20000000800 */
[----:B------:R-:W-:Y:S02]  /*3770*/  @!P0 FSEL R63, R63, -INF , !P1 ;  /* 0xff8000003f3f8808 */ /* 0x000fe40004800000 */
[----:B------:R-:W-:Y:S01]  /*3780*/  PLOP3.LUT P2, PT, PT, PT, UP3, 0x80, 0x0 ;  /* 0x000000000000781c */ /* 0x000fe20003f4f038 */
[----:B------:R-:W-:Y:S01]  /*3790*/  STS [R183+0x12000], R56 ;  /* 0x01200038b7007388 */ /* 0x000fe20000000800 */
[----:B------:R-:W-:Y:S01]  /*37a0*/  LEA R208, P0, R197, R208, 0x2 ;  /* 0x000000d0c5d07211 */ /* 0x000fe200078010ff */
[----:B------:R-:W-:Y:S01]  /*37b0*/  FFMA.FTZ R7, R63, c[0x0][0x23c], -R7 ;  /* 0x00008f003f077a23 */ /* 0x000fe20000010807 */
[----:B------:R-:W4:Y:S01]  /*37c0*/  MUFU.EX2 R228, R228 ;  /* 0x000000e400e47308 */ /* 0x000f220000000800 */
[----:B------:R4:W-:Y:S01]  /*37d0*/  STS [R186+0x12000], R64 ;  /* 0x01200040ba007388 */ /* 0x0009e20000000800 */
[----:B------:R-:W-:Y:S02]  /*37e0*/  F2FP.PACK_AB R62, R232, R231 ;  /* 0x000000e7e83e723e */ /* 0x000fe400000000ff */
[----:B-1----:R-:W-:Y:S01]  /*37f0*/  F2FP.PACK_AB R60, R226, R225 ;  /* 0x000000e1e23c723e */ /* 0x002fe200000000ff */
[----:B------:R1:W-:Y:S01]  /*3800*/  STS [R186+0x12400], R65 ;  /* 0x01240041ba007388 */ /* 0x0003e20000000800 */
[----:B------:R-:W-:Y:S02]  /*3810*/  F2FP.PACK_AB R63, R113, R178 ;  /* 0x000000b2713f723e */ /* 0x000fe400000000ff */
[----:B------:R-:W-:Y:S01]  /*3820*/  LEA.HI.X.SX32 R209, R197, R209, 0x2, P0 ;  /* 0x000000d1c5d17211 */ /* 0x000fe200000f16ff */
[----:B------:R1:W-:Y:S01]  /*3830*/  STS [R185+0x10000], R60 ;  /* 0x0100003cb9007388 */ /* 0x0003e20000000800 */
[----:B------:R-:W-:Y:S10]  /*3840*/  MUFU.EX2 R237, R237 ;  /* 0x000000ed00ed7308 */ /* 0x000ff40000000800 */
[----:B------:R-:W1:Y:S01]  /*3850*/  MUFU.EX2 R238, R238 ;  /* 0x000000ee00ee7308 */ /* 0x000e620000000800 */
[----:B----4-:R-:W-:Y:S02]  /*3860*/  F2FP.PACK_AB R58, R228, R227 ;  /* 0x000000e3e43a723e */ /* 0x010fe400000000ff */
[----:B------:R-:W-:Y:S03]  /*3870*/  F2FP.PACK_AB R64, R250, R249 ;  /* 0x000000f9fa40723e */ /* 0x000fe600000000ff */
[----:B------:R-:W-:Y:S04]  /*3880*/  STS [R185+0x10400], R58 ;  /* 0x0104003ab9007388 */ /* 0x000fe80000000800 */
[----:B------:R-:W4:Y:S01]  /*3890*/  MUFU.EX2 R240, R240 ;  /* 0x000000f000f07308 */ /* 0x000f220000000800 */
[----:B-1----:R-:W-:Y:S02]  /*38a0*/  F2FP.PACK_AB R65, R244, R243 ;  /* 0x000000f3f441723e */ /* 0x002fe400000000ff */
[----:B------:R-:W-:Y:S07]  /*38b0*/  F2FP.PACK_AB R60, R234, R233 ;  /* 0x000000e9ea3c723e */ /* 0x000fee00000000ff */
[----:B------:R1:W-:Y:S01]  /*38c0*/  MUFU.EX2 R124, R61 ;  /* 0x0000003d007c7308 */ /* 0x0003e20000000800 */
[----:B------:R-:W-:Y:S05]  /*38d0*/  F2FP.PACK_AB R59, R238, R237 ;  /* 0x000000edee3b723e */ /* 0x000fea00000000ff */
[----:B------:R-:W-:Y:S04]  /*38e0*/  STS [R192+0x10000], R59 ;  /* 0x0100003bc0007388 */ /* 0x000fe80000000800 */
[----:B------:R-:W-:Y:S01]  /*38f0*/  MUFU.EX2 R229, R229 ;  /* 0x000000e500e57308 */ /* 0x000fe20000000800 */
[----:B----4-:R-:W-:Y:S05]  /*3900*/  F2FP.PACK_AB R57, R240, R239 ;  /* 0x000000eff039723e */ /* 0x010fea00000000ff */
[----:B------:R-:W-:Y:S04]  /*3910*/  STS [R192+0x10400], R57 ;  /* 0x01040039c0007388 */ /* 0x000fe80000000800 */
[----:B------:R-:W4:Y:S01]  /*3920*/  MUFU.EX2 R230, R230 ;  /* 0x000000e600e67308 */ /* 0x000f220000000800 */
[----:B------:R4:W-:Y:S01]  /*3930*/  STS [R185+0x12400], R62 ;  /* 0x0124003eb9007388 */ /* 0x0009e20000000800 */
[--C-:B-1----:R-:W-:Y:S02]  /*3940*/  FFMA.FTZ R61, R66, c[0x0][0x23c], -R5.reuse ;  /* 0x00008f00423d7a23 */ /* 0x102fe40000010805 */
[----:B------:R-:W-:Y:S01]  /*3950*/  FFMA.FTZ R5, R67, c[0x0][0x23c], -R5 ;  /* 0x00008f0043057a23 */ /* 0x000fe20000010805 */
[----:B------:R-:W-:Y:S05]  /*3960*/  F2FP.PACK_AB R67, R236, R235 ;  /* 0x000000ebec43723e */ /* 0x000fea00000000ff */
[----:B------:R-:W1:Y:S10]  /*3970*/  MUFU.EX2 R111, R110 ;  /* 0x0000006e006f7308 */ /* 0x000e740000000800 */
[----:B------:R1:W-:Y:S01]  /*3980*/  MUFU.EX2 R110, R61 ;  /* 0x0000003d006e7308 */ /* 0x0003e20000000800 */
[----:B----4-:R-:W-:Y:S02]  /*3990*/  F2FP.PACK_AB R56, R230, R229 ;  /* 0x000000e5e638723e */ /* 0x010fe400000000ff */
[----:B------:R-:W-:Y:S03]  /*39a0*/  F2FP.PACK_AB R62, R252, R251 ;  /* 0x000000fbfc3e723e */ /* 0x000fe600000000ff */
[----:B------:R-:W-:Y:S04]  /*39b0*/  STS [R185+0x12000], R56 ;  /* 0x01200038b9007388 */ /* 0x000fe80000000800 */
[----:B------:R-:W-:Y:S01]  /*39c0*/  MUFU.EX2 R122, R122 ;  /* 0x0000007a007a7308 */ /* 0x000fe20000000800 */
[----:B------:R4:W-:Y:S04]  /*39d0*/  STS [R192+0x12000], R60 ;  /* 0x0120003cc0007388 */ /* 0x0009e80000000800 */
[----:B------:R-:W-:Y:S05]  /*39e0*/  STS [R192+0x12400], R67 ;  /* 0x01240043c0007388 */ /* 0x000fea0000000800 */
[----:B------:R-:W4:Y:S01]  /*39f0*/  MUFU.EX2 R129, R129 ;  /* 0x0000008100817308 */ /* 0x000f220000000800 */
[----:B------:R-:W-:Y:S01]  /*3a00*/  STS [R184+0x10400], R65 ;  /* 0x01040041b8007388 */ /* 0x000fe20000000800 */
[----:B-1----:R-:W-:Y:S05]  /*3a10*/  F2FP.PACK_AB R61, R242, R241 ;  /* 0x000000f1f23d723e */ /* 0x002fea00000000ff */
[----:B------:R1:W-:Y:S03]  /*3a20*/  STS [R184+0x10000], R61 ;  /* 0x0100003db8007388 */ /* 0x0003e60000000800 */
[----:B------:R-:W-:Y:S01]  /*3a30*/  MUFU.EX2 R130, R130 ;  /* 0x0000008200827308 */ /* 0x000fe20000000800 */
[----:B----4-:R-:W-:Y:S09]  /*3a40*/  F2FP.PACK_AB R60, R111, R124 ;  /* 0x0000007c6f3c723e */ /* 0x010ff200000000ff */
[----:B------:R-:W4:Y:S01]  /*3a50*/  MUFU.EX2 R131, R131 ;  /* 0x0000008300837308 */ /* 0x000f220000000800 */
[----:B------:R-:W-:Y:S05]  /*3a60*/  F2FP.PACK_AB R58, R129, R122 ;  /* 0x0000007a813a723e */ /* 0x000fea00000000ff */
[----:B------:R3:W-:Y:S04]  /*3a70*/  STS [R189+0x10000], R58 ;  /* 0x0100003abd007388 */ /* 0x0007e80000000800 */
[----:B------:R-:W4:Y:S01]  /*3a80*/  MUFU.EX2 R248, R248 ;  /* 0x000000f800f87308 */ /* 0x000f220000000800 */
[----:B-1----:R-:W-:Y:S09]  /*3a90*/  F2FP.PACK_AB R61, R117, R114 ;  /* 0x00000072753d723e */ /* 0x002ff200000000ff */
[----:B------:R-:W-:Y:S01]  /*3aa0*/  MUFU.EX2 R245, R245 ;  /* 0x000000f500f57308 */ /* 0x000fe20000000800 */
[----:B----4-:R-:W-:Y:S05]  /*3ab0*/  F2FP.PACK_AB R56, R131, R130 ;  /* 0x000000828338723e */ /* 0x010fea00000000ff */
[----:B------:R-:W-:Y:S04]  /*3ac0*/  STS [R189+0x10400], R56 ;  /* 0x01040038bd007388 */ /* 0x000fe80000000800 */
[----:B------:R-:W1:Y:S01]  /*3ad0*/  MUFU.EX2 R246, R246 ;  /* 0x000000f600f67308 */ /* 0x000e620000000800 */
[----:B------:R-:W-:Y:S05]  /*3ae0*/  F2FP.PACK_AB R57, R248, R247 ;  /* 0x000000f7f839723e */ /* 0x000fea00000000ff */
[----:B------:R4:W-:Y:S04]  /*3af0*/  STS [R184+0x12400], R57 ;  /* 0x01240039b8007388 */ /* 0x0009e80000000800 */
[----:B------:R-:W3:Y:S10]  /*3b00*/  MUFU.EX2 R126, R112 ;  /* 0x00000070007e7308 */ /* 0x000ef40000000800 */
[----:B------:R-:W4:Y:S01]  /*3b10*/  MUFU.EX2 R112, R5 ;  /* 0x0000000500707308 */ /* 0x000f220000000800 */
[----:B-1----:R-:W-:Y:S05]  /*3b20*/  F2FP.PACK_AB R59, R246, R245 ;  /* 0x000000f5f63b723e */ /* 0x002fea00000000ff */
[----:B------:R1:W-:Y:S04]  /*3b30*/  STS [R184+0x12000], R59 ;  /* 0x0120003bb8007388 */ /* 0x0003e80000000800 */
[----:B------:R-:W-:Y:S01]  /*3b40*/  MUFU.EX2 R118, R14 ;  /* 0x0000000e00767308 */ /* 0x000fe20000000800 */
[----:B------:R-:W-:Y:S01]  /*3b50*/  STS [R189+0x12000], R64 ;  /* 0x01200040bd007388 */ /* 0x000fe20000000800 */
[----:B---3--:R-:W-:Y:S03]  /*3b60*/  F2FP.PACK_AB R58, R126, R125 ;  /* 0x0000007d7e3a723e */ /* 0x008fe600000000ff */
[----:B------:R-:W-:Y:S05]  /*3b70*/  STS [R189+0x12400], R62 ;  /* 0x0124003ebd007388 */ /* 0x000fea0000000800 */
[----:B------:R-:W3:Y:S01]  /*3b80*/  MUFU.EX2 R119, R13 ;  /* 0x0000000d00777308 */ /* 0x000ee20000000800 */
[----:B------:R-:W-:Y:S01]  /*3b90*/  STS [R188+0x10000], R63 ;  /* 0x0100003fbc007388 */ /* 0x000fe20000000800 */
[----:B----4-:R-:W-:Y:S03]  /*3ba0*/  F2FP.PACK_AB R57, R112, R110 ;  /* 0x0000006e7039723e */ /* 0x010fe600000000ff */
[----:B------:R-:W-:Y:S04]  /*3bb0*/  STS [R188+0x10400], R61 ;  /* 0x0104003dbc007388 */ /* 0x000fe80000000800 */
[----:B------:R-:W-:Y:S01]  /*3bc0*/  STS [R187+0x10000], R60 ;  /* 0x0100003cbb007388 */ /* 0x000fe20000000800 */
[----:B------:R-:W-:Y:S03]  /*3bd0*/  MUFU.EX2 R120, R15 ;  /* 0x0000000f00787308 */ /* 0x000fe60000000800 */
[----:B------:R-:W-:Y:S07]  /*3be0*/  STS [R187+0x10400], R57 ;  /* 0x01040039bb007388 */ /* 0x000fee0000000800 */
[----:B------:R-:W1:Y:S01]  /*3bf0*/  MUFU.EX2 R109, R9 ;  /* 0x00000009006d7308 */ /* 0x000e620000000800 */
[----:B---3--:R-:W-:Y:S05]  /*3c00*/  F2FP.PACK_AB R17, R119, R118 ;  /* 0x000000767711723e */ /* 0x008fea00000000ff */
[----:B------:R-:W-:Y:S04]  /*3c10*/  STS [R188+0x12000], R17 ;  /* 0x01200011bc007388 */ /* 0x000fe80000000800 */
[----:B------:R-:W3:Y:S01]  /*3c20*/  MUFU.EX2 R116, R7 ;  /* 0x0000000700747308 */ /* 0x000ee20000000800 */
[----:B-1----:R-:W-:Y:S05]  /*3c30*/  F2FP.PACK_AB R59, R109, R120 ;  /* 0x000000786d3b723e */ /* 0x002fea00000000ff */
[----:B------:R-:W-:Y:S04]  /*3c40*/  STS [R188+0x12400], R59 ;  /* 0x0124003bbc007388 */ /* 0x000fe80000000800 */
[----:B------:R-:W-:Y:S01]  /*3c50*/  STS [R187+0x12000], R58 ;  /* 0x0120003abb007388 */ /* 0x000fe20000000800 */
[----:B---3--:R-:W-:Y:S05]  /*3c60*/  F2FP.PACK_AB R56, R116, R127 ;  /* 0x0000007f7438723e */ /* 0x008fea00000000ff */
[----:B------:R-:W-:Y:S04]  /*3c70*/  STS [R187+0x12400], R56 ;  /* 0x01240038bb007388 */ /* 0x000fe80000000800 */
[----:B------:R-:W1:Y:S08]  /*3c80*/  LDSM.16.M88.4 R64, [R2+0x4000] ;  /* 0x004000000240783b */ /* 0x000e700000000200 */
[----:B------:R-:W3:Y:S08]  /*3c90*/  LDSM.16.M88.4 R60, [R2+0x5000] ;  /* 0x00500000023c783b */ /* 0x000ef00000000200 */
[----:B------:R-:W4:Y:S08]  /*3ca0*/  LDSM.16.M88.4 R100, [R0+0x4000] ;  /* 0x004000000064783b */ /* 0x000f300000000200 */
[----:B------:R-:W2:Y:S01]  /*3cb0*/  LDSM.16.M88.4 R104, [R0+0x5000] ;  /* 0x005000000068783b */ /* 0x000ea20000000200 */
[-C--:B-1----:R-:W-:Y:S08]  /*3cc0*/  HMMA.16816.F32 R4, R64, R132.reuse, RZ ;  /* 0x000000844004723c */ /* 0x082ff000000018ff */
[C---:B---3--:R-:W-:Y:S08]  /*3cd0*/  HMMA.16816.F32 R8, R60.reuse, R132, RZ ;  /* 0x000000843c08723c */ /* 0x048ff000000018ff */
        /* <DEDUP_REMOVED lines=14> */
[-C--:B----4-:R-:W-:Y:S08]  /*3dc0*/  HMMA.16816.F32 R4, R100, R148.reuse, R4 ;  /* 0x000000946404723c */ /* 0x090ff00000001804 */
[C---:B--2---:R-:W-:Y:S08]  /*3dd0*/  HMMA.16816.F32 R8, R104.reuse, R148, R8 ;  /* 0x000000946808723c */ /* 0x044ff00000001808 */
[-C--:B------:R-:W-:Y:S08]  /*3de0*/  HMMA.16816.F32 R12, R104, R150.reuse, R12 ;  /* 0x00000096680c723c */ /* 0x080ff0000000180c */
[----:B------:R-:W-:Y:S01]  /*3df0*/  FADD.FTZ R5, -R123, R5 ;  /* 0x000000057b057221 */ /* 0x000fe20000010100 */
[C---:B------:R-:W-:Y:S03]  /*3e00*/  HMMA.16816.F32 R16, R100.reuse, R150, R16 ;  /* 0x000000966410723c */ /* 0x040fe60000001810 */
[----:B------:R-:W-:Y:S02]  /*3e10*/  FMUL.FTZ R210, R210, R5 ;  /* 0x00000005d2d27220 */ /* 0x000fe40000410000 */
[C---:B------:R-:W-:Y:S02]  /*3e20*/  FADD.FTZ R6, -R121.reuse, R6 ;  /* 0x0000000679067221 */ /* 0x040fe40000010100 */
[----:B------:R-:W-:Y:S01]  /*3e30*/  FADD.FTZ R7, -R121, R7 ;  /* 0x0000000779077221 */ /* 0x000fe20000010100 */
[-C--:B------:R-:W-:Y:S01]  /*3e40*/  HMMA.16816.F32 R20, R100, R152.reuse, R20 ;  /* 0x000000986414723c */ /* 0x080fe20000001814 */
[----:B------:R-:W-:Y:S03]  /*3e50*/  FMUL.FTZ R211, R211, R6 ;  /* 0x00000006d3d37220 */ /* 0x000fe60000410000 */
[----:B------:R-:W-:Y:S02]  /*3e60*/  FMUL.FTZ R212, R212, R7 ;  /* 0x00000007d4d47220 */ /* 0x000fe40000410000 */
[C---:B------:R-:W-:Y:S02]  /*3e70*/  FADD.FTZ R9, -R115.reuse, R9 ;  /* 0x0000000973097221 */ /* 0x040fe40000010100 */
[----:B------:R-:W-:Y:S01]  /*3e80*/  FADD.FTZ R13, -R115, R13 ;  /* 0x0000000d730d7221 */ /* 0x000fe20000010100 */
[C---:B------:R-:W-:Y:S03]  /*3e90*/  HMMA.16816.F32 R24, R104.reuse, R152, R24 ;  /* 0x000000986818723c */ /* 0x040fe60000001818 */
[C---:B------:R-:W-:Y:S02]  /*3ea0*/  FADD.FTZ R10, -R128.reuse, R10 ;  /* 0x0000000a800a7221 */ /* 0x040fe40000010100 */
[----:B------:R-:W-:Y:S02]  /*3eb0*/  FADD.FTZ R11, -R128, R11 ;  /* 0x0000000b800b7221 */ /* 0x000fe40000010100 */
[----:B------:R-:W-:Y:S01]  /*3ec0*/  FADD.FTZ R17, -R123, R17 ;  /* 0x000000117b117221 */ /* 0x000fe20000010100 */
[-C--:B------:R-:W-:Y:S01]  /*3ed0*/  HMMA.16816.F32 R28, R104, R154.reuse, R28 ;  /* 0x0000009a681c723c */ /* 0x080fe2000000181c */
[C---:B------:R-:W-:Y:S03]  /*3ee0*/  FADD.FTZ R18, -R121.reuse, R18 ;  /* 0x0000001279127221 */ /* 0x040fe60000010100 */
[----:B------:R-:W-:Y:S02]  /*3ef0*/  FMUL.FTZ R222, R222, R17 ;  /* 0x00000011dede7220 */ /* 0x000fe40000410000 */
[----:B------:R-:W-:Y:S02]  /*3f00*/  FADD.FTZ R19, -R121, R19 ;  /* 0x0000001379137221 */ /* 0x000fe40000010100 */
[----:B------:R-:W-:Y:S01]  /*3f10*/  FADD.FTZ R5, -R123, R20 ;  /* 0x000000147b057221 */ /* 0x000fe20000010100 */
[C---:B------:R-:W-:Y:S03]  /*3f20*/  HMMA.16816.F32 R32, R100.reuse, R154, R32 ;  /* 0x0000009a6420723c */ /* 0x040fe60000001820 */
[----:B------:R-:W-:Y:S02]  /*3f30*/  FADD.FTZ R22, -R121, R22 ;  /* 0x0000001679167221 */ /* 0x000fe40000010100 */
[----:B------:R-:W-:Y:S02]  /*3f40*/  FMUL.FTZ R225, R225, R5 ;  /* 0x00000005e1e17220 */ /* 0x000fe40000410000 */
[----:B------:R-:W-:Y:S01]  /*3f50*/  FMUL.FTZ R227, R227, R22 ;  /* 0x00000016e3e37220 */ /* 0x000fe20000410000 */
[-C--:B------:R-:W-:Y:S01]  /*3f60*/  HMMA.16816.F32 R36, R100, R156.reuse, R36 ;  /* 0x0000009c6424723c */ /* 0x080fe20000001824 */
[----:B------:R-:W-:Y:S03]  /*3f70*/  FADD.FTZ R22, -R115, R8 ;  /* 0x0000000873167221 */ /* 0x000fe60000010100 */
[----:B------:R-:W-:Y:S02]  /*3f80*/  FADD.FTZ R21, -R123, R21 ;  /* 0x000000157b157221 */ /* 0x000fe40000010100 */
[----:B------:R-:W-:Y:S02]  /*3f90*/  FMUL.FTZ R213, R213, R22 ;  /* 0x00000016d5d57220 */ /* 0x000fe40000410000 */
[----:B------:R-:W-:Y:S01]  /*3fa0*/  FADD.FTZ R22, -R115, R24 ;  /* 0x0000001873167221 */ /* 0x000fe20000010100 */
[C---:B------:R-:W-:Y:S03]  /*3fb0*/  HMMA.16816.F32 R40, R104.reuse, R156, R40 ;  /* 0x0000009c6828723c */ /* 0x040fe60000001828 */
[----:B------:R-:W-:Y:S02]  /*3fc0*/  FMUL.FTZ R223, R223, R18 ;  /* 0x00000012dfdf7220 */ /* 0x000fe40000410000 */
[----:B------:R-:W-:Y:S02]  /*3fd0*/  FMUL.FTZ R224, R224, R19 ;  /* 0x00000013e0e07220 */ /* 0x000fe40000410000 */
[----:B------:R-:W-:Y:S01]  /*3fe0*/  FADD.FTZ R34, -R121, R34 ;  /* 0x0000002279227221 */ /* 0x000fe20000010100 */
[-C--:B------:R-:W-:Y:S01]  /*3ff0*/  HMMA.16816.F32 R44, R104, R158.reuse, R44 ;  /* 0x0000009e682c723c */ /* 0x080fe2000000182c */
[----:B------:R-:W-:Y:S03]  /*4000*/  FADD.FTZ R17, -R123, R32 ;  /* 0x000000207b117221 */ /* 0x000fe60000010100 */
[----:B------:R-:W-:Y:S02]  /*4010*/  FMUL.FTZ R239, R239, R34 ;  /* 0x00000022efef7220 */ /* 0x000fe40000410000 */
[----:B------:R-:W-:Y:S02]  /*4020*/  FADD.FTZ R34, -R115, R12 ;  /* 0x0000000c73227221 */ /* 0x000fe40000010100 */
        /* <DEDUP_REMOVED lines=9> */
[C---:B------:R-:W-:Y:S01]  /*40c0*/  FADD.FTZ R23, -R121.reuse, R23 ;  /* 0x0000001779177221 */ /* 0x040fe20000010100 */
[C---:B------:R-:W-:Y:S03]  /*40d0*/  HMMA.16816.F32 R56, R104.reuse, R160, R56 ;  /* 0x000000a06838723c */ /* 0x040fe60000001838 */
[C---:B------:R-:W-:Y:S02]  /*40e0*/  FADD.FTZ R35, -R121.reuse, R35 ;  /* 0x0000002379237221 */ /* 0x040fe40000010100 */
[----:B------:R-:W-:Y:S02]  /*40f0*/  FADD.FTZ R38, -R121, R38 ;  /* 0x0000002679267221 */ /* 0x000fe40000010100 */
[C---:B------:R-:W-:Y:S01]  /*4100*/  FADD.FTZ R17, -R123.reuse, R48 ;  /* 0x000000307b117221 */ /* 0x040fe20000010100 */
[-C--:B------:R-:W-:Y:S01]  /*4110*/  HMMA.16816.F32 R60, R104, R162.reuse, R60 ;  /* 0x000000a2683c723c */ /* 0x080fe2000000183c */
[----:B------:R-:W-:Y:S03]  /*4120*/  FADD.FTZ R49, -R123, R49 ;  /* 0x000000317b317221 */ /* 0x000fe60000010100 */
[C---:B------:R-:W-:Y:S02]  /*4130*/  FADD.FTZ R39, -R121.reuse, R39 ;  /* 0x0000002779277221 */ /* 0x040fe40000010100 */
[----:B------:R-:W-:Y:S02]  /*4140*/  FADD.FTZ R6, -R121, R51 ;  /* 0x0000003379067221 */ /* 0x000fe40000010100 */
[C---:B------:R-:W-:Y:S01]  /*4150*/  FADD.FTZ R5, -R123.reuse, R52 ;  /* 0x000000347b057221 */ /* 0x040fe20000010100 */
[----:B------:R-:W-:Y:S03]  /*4160*/  HMMA.16816.F32 R64, R100, R162, R64 ;  /* 0x000000a26440723c */ /* 0x000fe60000001840 */
[C---:B------:R-:W-:Y:S02]  /*4170*/  FADD.FTZ R106, -R123.reuse, R4 ;  /* 0x000000047b6a7221 */ /* 0x040fe40000010100 */
[C---:B------:R-:W-:Y:S02]  /*4180*/  FADD.FTZ R105, -R123.reuse, R16 ;  /* 0x000000107b697221 */ /* 0x040fe40000010100 */
[----:B------:R-:W-:Y:S02]  /*4190*/  FADD.FTZ R53, -R123, R53 ;  /* 0x000000357b357221 */ /* 0x000fe40000010100 */
[C---:B------:R-:W-:Y:S03]  /*41a0*/  FADD.FTZ R7, -R121.reuse, R54 ;  /* 0x0000003679077221 */ /* 0x040fe60000010100 */
[----:B------:R-:W-:Y:S02]  /*41b0*/  FADD.FTZ R18, -R121, R55 ;  /* 0x0000003779127221 */ /* 0x000fe40000010100 */
[C---:B------:R-:W-:Y:S02]  /*41c0*/  FADD.FTZ R25, -R115.reuse, R25 ;  /* 0x0000001973197221 */ /* 0x040fe40000010100 */
[----:B------:R-:W-:Y:S02]  /*41d0*/  FADD.FTZ R29, -R115, R29 ;  /* 0x0000001d731d7221 */ /* 0x000fe40000010100 */
[----:B------:R-:W-:Y:S02]  /*41e0*/  FMUL.FTZ R229, R229, R22 ;  /* 0x00000016e5e57220 */ /* 0x000fe40000410000 */
[----:B------:R-:W-:Y:S02]  /*41f0*/  FMUL.FTZ R233, R233, R34 ;  /* 0x00000022e9e97220 */ /* 0x000fe40000410000 */
[----:B------:R-:W-:Y:S02]  /*4200*/  FADD.FTZ R22, -R115, R40 ;  /* 0x0000002873167221 */ /* 0x000fe40000010100 */
[C---:B------:R-:W-:Y:S02]  /*4210*/  FADD.FTZ R64, -R123.reuse, R64 ;  /* 0x000000407b407221 */ /* 0x040fe40000010100 */
[----:B------:R-:W-:Y:S02]  /*4220*/  FADD.FTZ R123, -R123, R65 ;  /* 0x000000417b7b7221 */ /* 0x000fe40000010100 */
[----:B------:R-:W-:Y:S02]  /*4230*/  FMUL.FTZ R65, R178, R5 ;  /* 0x00000005b2417220 */ /* 0x000fe40000410000 */
        /* <DEDUP_REMOVED lines=71> */
[----:B------:R-:W-:Y:S01]  /*46b0*/  FMUL.FTZ R63, R116, R63 ;  /* 0x0000003f743f7220 */ /* 0x000fe20000410000 */
[----:B------:R-:W-:-:S05]  /*46c0*/  @!P2 BRA `(.L_x_50) ;  /* 0x000001200000a947 */ /* 0x000fca0003800000 */
[----:B------:R-:W-:Y:S01]  /*46d0*/  IMAD.MOV.U32 R9, RZ, RZ, c[0x0][0x190] ;  /* 0x00006400ff097624 */ /* 0x000fe200078e00ff */
[----:B------:R-:W-:Y:S03]  /*46e0*/  ULOP3.LUT UR8, UR4, 0x1, URZ, 0xc0, !UPT ;  /* 0x0000000104087892 */ /* 0x000fe6000f8ec03f */
[----:B------:R-:W-:Y:S01]  /*46f0*/  IMAD.U32 R7, R9, -0x80, RZ ;  /* 0xffffff8009077824 */ /* 0x000fe200078e00ff */
[----:B------:R-:W-:Y:S04]  /*4700*/  UISETP.NE.U32.AND UP0, UPT, UR8, 0x1, UPT ;  /* 0x000000010800788c */ /* 0x000fe8000bf05070 */
[----:B------:R-:W-:Y:S01]  /*4710*/  USEL UR8, UR54, 0x2000, !UP0 ;  /* 0x0000200036087887 */ /* 0x000fe2000c000000 */
[C---:B------:R-:W-:Y:S04]  /*4720*/  LEA R206, P0, R7.reuse, R206, 0x1 ;  /* 0x000000ce07ce7211 */ /* 0x040fe800078008ff */
[----:B------:R-:W-:Y:S01]  /*4730*/  LEA.HI.X.SX32 R207, R7, R207, 0x1, P0 ;  /* 0x000000cf07cf7211 */ /* 0x000fe200000f0eff */
[----:B------:R-:W-:Y:S01]  /*4740*/  IMAD.MOV.U32 R7, RZ, RZ, c[0x0][0x194] ;  /* 0x00006500ff077624 */ /* 0x000fe200078e00ff */
[C---:B------:R-:W-:Y:S02]  /*4750*/  LEA R8, P0, R9.reuse, R206, 0x7 ;  /* 0x000000ce09087211 */ /* 0x040fe400078038ff */
[----:B------:R-:W-:Y:S02]  /*4760*/  IADD3 R202, R202, UR8, RZ ;  /* 0x00000008caca7c10 */ /* 0x000fe4000fffe0ff */
[----:B------:R-:W-:Y:S02]  /*4770*/  LEA.HI.X R9, R9, R207, R7, 0x7, P0 ;  /* 0x000000cf09097211 */ /* 0x000fe400000f3c07 */
[----:B------:R-:W-:Y:S01]  /*4780*/  IADD3 R168, R168, UR8, RZ ;  /* 0x00000008a8a87c10 */ /* 0x000fe2000fffe0ff */
[----:B------:R-:W-:Y:S01]  /*4790*/  @!PT LDS RZ, [RZ] ;  /* 0x00000000fffff984 */ /* 0x000fe20000000800 */
[----:B------:R-:W-:Y:S01]  /*47a0*/  @!PT LDS RZ, [RZ] ;  /* 0x00000000fffff984 */ /* 0x000fe20000000800 */
[----:B------:R-:W-:Y:S01]  /*47b0*/  @!PT LDS RZ, [RZ] ;  /* 0x00000000fffff984 */ /* 0x000fe20000000800 */
[----:B------:R1:W-:Y:S04]  /*47c0*/  LDGSTS.E.BYPASS.LTC128B.128 [R202], [R206.64] ;  /* 0x00000000ceca7fae */ /* 0x0003e8000b901d46 */
[----:B------:R1:W-:Y:S04]  /*47d0*/  LDGSTS.E.BYPASS.LTC128B.128 [R202+0x1000], [R8.64] ;  /* 0x0100000008ca7fae */ /* 0x0003e8000b901d46 */
[----:B------:R-:W0:Y:S02]  /*47e0*/  LDGDEPBAR ;  /* 0x00000000000079af */ /* 0x000e240000000000 */
.L_x_50:
[----:B------:R-:W-:Y:S01]  /*47f0*/  F2FP.PACK_AB R210, R210, R203 ;  /* 0x000000cbd2d2723e */ /* 0x000fe200000000ff */
[----:B------:R-:W-:Y:S01]  /*4800*/  IMAD.SHL.U32 R52, R176, 0x2, RZ ;  /* 0x00000002b0347824 */ /* 0x000fe200078e00ff */
        /* <DEDUP_REMOVED lines=63> */
[----:B------:R-:W-:Y:S06]  /*4c00*/  BAR.SYNC.DEFER_BLOCKING 0x0 ;  /* 0x0000000000007b1d */ /* 0x000fec0000010000 */
[----:B------:R-:W-:Y:S04]  /*4c10*/  LDSM.16.MT88.4 R4, [R173+0x10000] ;  /* 0x01000000ad04783b */ /* 0x000fe80000004200 */
[----:B-1----:R-:W1:Y:S04]  /*4c20*/  LDSM.16.MT88.4 R8, [R52+0x4000] ;  /* 0x004000003408783b */ /* 0x002e680000004200 */
        /* <DEDUP_REMOVED lines=56> */
[----:B------:R-:W-:Y:S02]  /*4fb0*/  IMAD.MOV.U32 R7, RZ, RZ, c[0x0][0x370] ;  /* 0x0000dc00ff077624 */ /* 0x000fe400078e00ff */
[----:B------:R-:W-:Y:S02]  /*4fc0*/  IMAD.SHL.U32 R9, R182, 0x2, RZ ;  /* 0x00000002b6097824 */ /* 0x000fe400078e00ff */
[----:B------:R-:W-:Y:S05]  /*4fd0*/  IMAD.U32 R5, R7, -0x80, RZ ;  /* 0xffffff8007057824 */ /* 0x000fea00078e00ff */
[C---:B------:R-:W-:Y:S04]  /*4fe0*/  LEA R204, P0, R5.reuse, R204, 0x1 ;  /* 0x000000cc05cc7211 */ /* 0x040fe800078008ff */
[----:B------:R-:W-:Y:S01]  /*4ff0*/  LEA.HI.X.SX32 R205, R5, R205, 0x1, P0 ;  /* 0x000000cd05cd7211 */ /* 0x000fe200000f0eff */
[----:B------:R-:W-:Y:S01]  /*5000*/  IMAD.MOV.U32 R5, RZ, RZ, c[0x0][0x374] ;  /* 0x0000dd00ff057624 */ /* 0x000fe200078e00ff */
[C---:B------:R-:W-:Y:S03]  /*5010*/  LEA R10, P0, R7.reuse, R204, 0x7 ;  /* 0x000000cc070a7211 */ /* 0x040fe600078038ff */
[----:B------:R-:W-:Y:S01]  /*5020*/  @!PT LDS RZ, [RZ] ;  /* 0x00000000fffff984 */ /* 0x000fe20000000800 */
[----:B------:R-:W-:Y:S01]  /*5030*/  @!PT LDS RZ, [RZ] ;  /* 0x00000000fffff984 */ /* 0x000fe20000000800 */
[----:B------:R-:W-:Y:S01]  /*5040*/  @!PT LDS RZ, [RZ] ;  /* 0x00000000fffff984 */ /* 0x000fe20000000800 */
[----:B------:R1:W-:Y:S01]  /*5050*/  LDGSTS.E.BYPASS.LTC128B.128 [R9+0x4000], [R204.64] ;  /* 0x04000000cc097fae */ /* 0x0003e2000b901d46 */
[----:B------:R-:W-:Y:S05]  /*5060*/  LEA.HI.X R11, R7, R205, R5, 0x7, P0 ;  /* 0x000000cd070b7211 */ /* 0x000fea00000f3c05 */
[----:B------:R1:W-:Y:S04]  /*5070*/  LDGSTS.E.BYPASS.LTC128B.128 [R9+0x5000], [R10.64] ;  /* 0x050000000a097fae */ /* 0x0003e8000b901d46 */
[----:B------:R-:W0:Y:S02]  /*5080*/  LDGDEPBAR ;  /* 0x00000000000079af */ /* 0x000e240000000000 */
.L_x_51:
[----:B------:R-:W-:Y:S01]  /*5090*/  LDSM.16.M88.4 R20, [R172] ;  /* 0x00000000ac14783b */ /* 0x000fe20000000200 */
[----:B------:R-:W-:Y:S02]  /*50a0*/  ULOP3.LUT UR8, UR4, 0x1, URZ, 0xc0, !UPT ;  /* 0x0000000104087892 */ /* 0x000fe4000f8ec03f */
[----:B------:R-:W-:Y:S01]  /*50b0*/  UISETP.GT.AND UP2, UPT, UR4, UR13, UPT ;  /* 0x0000000d0400728c */ /* 0x000fe2000bf44270 */
[----:B------:R-:W2:Y:S01]  /*50c0*/  LDSM.16.MT88.4 R16, [R52+0x6000] ;  /* 0x006000003410783b */ /* 0x000ea20000004200 */
[----:B------:R-:W-:Y:S02]  /*50d0*/  UISETP.NE.U32.AND UP0, UPT, UR8, 0x1, UPT ;  /* 0x000000010800788c */ /* 0x000fe4000bf05070 */
[----:B------:R-:W-:Y:S01]  /*50e0*/  UIADD3 UR4, UR4, -0x1, URZ ;  /* 0xffffffff04047890 */ /* 0x000fe2000fffe03f */
[----:B------:R-:W3:Y:S04]  /*50f0*/  LDSM.16.M88.4 R12, [R172+0x2000] ;  /* 0x00200000ac0c783b */ /* 0x000ee80000000200 */
[----:B------:R-:W-:Y:S04]  /*5100*/  LDSM.16.M88.4 R24, [R171] ;  /* 0x00000000ab18783b */ /* 0x000fe80000000200 */
[----:B------:R-:W4:Y:S04]  /*5110*/  LDSM.16.MT88.4 R28, [R52+0x6400] ;  /* 0x00640000341c783b */ /* 0x000f280000004200 */
[----:B------:R-:W1:Y:S04]  /*5120*/  LDSM.16.M88.4 R32, [R166] ;  /* 0x00000000a620783b */ /* 0x000e680000000200 */
[----:B------:R-:W-:Y:S04]  /*5130*/  LDSM.16.M88.4 R36, [R170] ;  /* 0x00000000aa24783b */ /* 0x000fe80000000200 */
[----:B------:R-:W1:Y:S04]  /*5140*/  LDSM.16.MT88.4 R40, [R52+0x6800] ;  /* 0x006800003428783b */ /* 0x000e680000004200 */
[----:B------:R-:W1:Y:S04]  /*5150*/  LDSM.16.M88.4 R44, [R170+0x2000] ;  /* 0x00200000aa2c783b */ /* 0x000e680000000200 */
[----:B------:R-:W-:Y:S01]  /*5160*/  LDSM.16.MT88.4 R48, [R52+0x6c00] ;  /* 0x006c00003430783b */ /* 0x000fe20000004200 */
[-C--:B--2---:R-:W-:Y:S08]  /*5170*/  HMMA.16816.F32 R4, R20, R16.reuse, RZ ;  /* 0x000000101404723c */ /* 0x084ff000000018ff */
[C---:B-1-3--:R-:W-:Y:S08]  /*5180*/  HMMA.16816.F32 R8, R12.reuse, R16, RZ ;  /* 0x000000100c08723c */ /* 0x04aff000000018ff */
[-C--:B------:R-:W-:Y:S08]  /*5190*/  HMMA.16816.F32 R12, R12, R18.reuse, RZ ;  /* 0x000000120c0c723c */ /* 0x080ff000000018ff */
[----:B------:R-:W-:Y:S01]  /*51a0*/  HMMA.16816.F32 R16, R20, R18, RZ ;  /* 0x000000121410723c */ /* 0x000fe200000018ff */
[----:B------:R-:W1:Y:S07]  /*51b0*/  LDSM.16.M88.4 R20, [R165] ;  /* 0x00000000a514783b */ /* 0x000e6e0000000200 */
[-C--:B----4-:R-:W-:Y:S08]  /*51c0*/  HMMA.16816.F32 R4, R24, R28.reuse, R4 ;  /* 0x0000001c1804723c */ /* 0x090ff00000001804 */
[C---:B------:R-:W-:Y:S08]  /*51d0*/  HMMA.16816.F32 R8, R32.reuse, R28, R8 ;  /* 0x0000001c2008723c */ /* 0x040ff00000001808 */
[-C--:B------:R-:W-:Y:S01]  /*51e0*/  HMMA.16816.F32 R12, R32, R30.reuse, R12 ;  /* 0x0000001e200c723c */ /* 0x080fe2000000180c */
[----:B------:R-:W2:Y:S07]  /*51f0*/  LDSM.16.M88.4 R32, [R165+0x2000] ;  /* 0x00200000a520783b */ /* 0x000eae0000000200 */
[----:B------:R-:W-:Y:S01]  /*5200*/  HMMA.16816.F32 R16, R24, R30, R16 ;  /* 0x0000001e1810723c */ /* 0x000fe20000001810 */
[----:B------:R-:W-:Y:S04]  /*5210*/  LDSM.16.M88.4 R24, [R172+0x4000] ;  /* 0x00400000ac18783b */ /* 0x000fe80000000200 */
[----:B------:R-:W3:Y:S03]  /*5220*/  LDSM.16.MT88.4 R28, [R52+0x7000] ;  /* 0x00700000341c783b */ /* 0x000ee60000004200 */
        /* <DEDUP_REMOVED lines=8> */
[C---:B--2---:R-:W-:Y:S08]  /*52b0*/  HMMA.16816.F32 R8, R32.reuse, R48, R8 ;  /* 0x000000302008723c */ /* 0x044ff00000001808 */
[-C--:B------:R-:W-:Y:S01]  /*52c0*/  HMMA.16816.F32 R12, R32, R50.reuse, R12 ;  /* 0x00000032200c723c */ /* 0x080fe2000000180c */
[----:B------:R-:W1:Y:S07]  /*52d0*/  LDSM.16.M88.4 R32, [R3] ;  /* 0x000000000320783b */ /* 0x000e6e0000000200 */
[----:B------:R-:W-:Y:S01]  /*52e0*/  HMMA.16816.F32 R16, R20, R50, R16 ;  /* 0x000000321410723c */ /* 0x000fe20000001810 */
[----:B------:R-:W-:Y:S04]  /*52f0*/  LDSM.16.M88.4 R20, [R170+0x4000] ;  /* 0x00400000aa14783b */ /* 0x000fe80000000200 */
[----:B------:R-:W2:Y:S03]  /*5300*/  LDSM.16.MT88.4 R48, [R52+0x7800] ;  /* 0x007800003430783b */ /* 0x000ea60000004200 */
[-C--:B---3--:R-:W-:Y:S08]  /*5310*/  HMMA.16816.F32 R4, R24, R28.reuse, R4 ;  /* 0x0000001c1804723c */ /* 0x088ff00000001804 */
[C---:B----4-:R-:W-:Y:S08]  /*5320*/  HMMA.16816.F32 R8, R44.reuse, R28, R8 ;  /* 0x0000001c2c08723c */ /* 0x050ff00000001808 */
[-C--:B------:R-:W-:Y:S01]  /*5330*/  HMMA.16816.F32 R12, R44, R30.reuse, R12 ;  /* 0x0000001e2c0c723c */ /* 0x080fe2000000180c */
[----:B------:R-:W3:Y:S07]  /*5340*/  LDSM.16.M88.4 R44, [R170+0x6000] ;  /* 0x00600000aa2c783b */ /* 0x000eee0000000200 */
[----:B------:R-:W-:Y:S01]  /*5350*/  HMMA.16816.F32 R16, R24, R30, R16 ;  /* 0x0000001e1810723c */ /* 0x000fe20000001810 */
[----:B------:R-:W-:Y:S04]  /*5360*/  LDSM.16.MT88.4 R28, [R52+0x7c00] ;  /* 0x007c0000341c783b */ /* 0x000fe80000004200 */
[----:B------:R-:W4:Y:S03]  /*5370*/  LDSM.16.M88.4 R24, [R165+0x4000] ;  /* 0x00400000a518783b */ /* 0x000f260000000200 */
[-C--:B------:R-:W-:Y:S08]  /*5380*/  HMMA.16816.F32 R4, R36, R40.reuse, R4 ;  /* 0x000000282404723c */ /* 0x080ff00000001804 */
[C---:B-1----:R-:W-:Y:S07]  /*5390*/  HMMA.16816.F32 R8, R32.reuse, R40, R8 ;  /* 0x000000282008723c */ /* 0x042fee0000001808 */
[----:B------:R-:W-:Y:S01]  /*53a0*/  IMAD.U32 R41, RZ, RZ, UR26 ;  /* 0x0000001aff297e24 */ /* 0x000fe2000f8e00ff */
[-C--:B------:R-:W-:Y:S01]  /*53b0*/  HMMA.16816.F32 R12, R32, R42.reuse, R12 ;  /* 0x0000002a200c723c */ /* 0x080fe2000000180c */
[----:B------:R-:W1:Y:S07]  /*53c0*/  LDSM.16.M88.4 R32, [R165+0x6000] ;  /* 0x00600000a520783b */ /* 0x000e6e0000000200 */
[----:B------:R-:W-:Y:S07]  /*53d0*/  HMMA.16816.F32 R16, R36, R42, R16 ;  /* 0x0000002a2410723c */ /* 0x000fee0000001810 */
[----:B------:R-:W-:Y:S01]  /*53e0*/  @P2 IADD3 R36, P0, R193, UR10, RZ ;  /* 0x0000000ac1242c10 */ /* 0x000fe2000ff1e0ff */
[-C--:B--2---:R-:W-:Y:S01]  /*53f0*/  HMMA.16816.F32 R4, R20, R48.reuse, R4 ;  /* 0x000000301404723c */ /* 0x084fe20000001804 */
[----:B------:R-:W-:Y:S01]  /*5400*/  IMAD.U32 R39, RZ, RZ, UR25 ;  /* 0x00000019ff277e24 */ /* 0x000fe2000f8e00ff */
[----:B------:R-:W-:Y:S03]  /*5410*/  @UP3 UIADD3 UR10, UP1, UR10, -0x200, URZ ;  /* 0xfffffe000a0a3890 */ /* 0x000fe6000ff3e03f */
[----:B------:R-:W-:Y:S01]  /*5420*/  @P2 IADD3.X R37, R179, UR9, RZ, P0, !PT ;  /* 0x00000009b3252c10 */ /* 0x000fe200087fe4ff */
[----:B------:R-:W-:Y:S02]  /*5430*/  @UP3 UIADD3.X UR9, UR9, -0x1, URZ, UP1, !UPT ;  /* 0xffffffff09093890 */ /* 0x000fe40008ffe43f */
[C---:B---3--:R-:W-:Y:S02]  /*5440*/  HMMA.16816.F32 R8, R44.reuse, R48, R8 ;  /* 0x000000302c08723c */ /* 0x048fe40000001808 */
[----:B------:R2:W5:Y:S04]  /*5450*/  @P2 LDG.E R201, [R36.64] ;  /* 0x0000000624c92981 */ /* 0x000568000c1e1900 */
[----:B------:R2:W5:Y:S02]  /*5460*/  @P2 LDG.E R200, [R36.64+0x20] ;  /* 0x0000200624c82981 */ /* 0x000564000c1e1900 */
[-C--:B------:R-:W-:Y:S02]  /*5470*/  HMMA.16816.F32 R12, R44, R50.reuse, R12 ;  /* 0x000000322c0c723c */ /* 0x080fe4000000180c */
[----:B------:R2:W5:Y:S04]  /*5480*/  @P2 LDG.E R199, [R36.64+0x100] ;  /* 0x0001000624c72981 */ /* 0x000568000c1e1900 */
[----:B------:R2:W5:Y:S02]  /*5490*/  @P2 LDG.E R198, [R36.64+0x120] ;  /* 0x0001200624c62981 */ /* 0x000564000c1e1900 */
[----:B------:R-:W-:Y:S02]  /*54a0*/  HMMA.16816.F32 R16, R20, R50, R16 ;  /* 0x000000321410723c */ /* 0x000fe40000001810 */
[----:B------:R-:W-:Y:S06]  /*54b0*/  LDSM.16.MT88.4 R20, [R173+0xc000] ;  /* 0x00c00000ad14783b */ /* 0x000fec0000004200 */
[-C--:B----4-:R-:W-:Y:S08]  /*54c0*/  HMMA.16816.F32 R4, R24, R28.reuse, R4 ;  /* 0x0000001c1804723c */ /* 0x090ff00000001804 */
[C---:B-1----:R-:W-:Y:S07]  /*54d0*/  HMMA.16816.F32 R8, R32.reuse, R28, R8 ;  /* 0x0000001c2008723c */ /* 0x042fee0000001808 */
[----:B------:R-:W-:Y:S01]  /*54e0*/  IMAD.U32 R29, RZ, RZ, UR28 ;  /* 0x0000001cff1d7e24 */ /* 0x000fe2000f8e00ff */
[-C--:B------:R-:W-:Y:S01]  /*54f0*/  HMMA.16816.F32 R12, R32, R30.reuse, R12 ;  /* 0x0000001e200c723c */ /* 0x080fe2000000180c */
[----:B--2---:R-:W-:Y:S06]  /*5500*/  IMAD.U32 R37, RZ, RZ, UR21 ;  /* 0x00000015ff257e24 */ /* 0x004fec000f8e00ff */
[----:B------:R-:W-:Y:S01]  /*5510*/  IMAD.U32 R33, RZ, RZ, UR27 ;  /* 0x0000001bff217e24 */ /* 0x000fe2000f8e00ff */
[----:B------:R-:W-:Y:S01]  /*5520*/  HMMA.16816.F32 R16, R24, R30, R16 ;  /* 0x0000001e1810723c */ /* 0x000fe20000001810 */
[----:B------:R-:W-:Y:S01]  /*5530*/  IMAD.U32 R35, RZ, RZ, UR28 ;  /* 0x0000001cff237e24 */ /* 0x000fe2000f8e00ff */
[----:B------:R-:W-:Y:S02]  /*5540*/  RED.E.ADD.F32.FTZ.RN.STRONG.GPU [R208.64], R4 ;  /* 0x00000004d000798e */ /* 0x000fe4000c10e786 */
[-C--:B------:R-:W-:Y:S01]  /*5550*/  LEA R32, P1, R29, R208.reuse, 0x2 ;  /* 0x000000d01d207211 */ /* 0x080fe200078210ff */
[----:B------:R-:W-:Y:S01]  /*5560*/  IMAD.U32 R29, RZ, RZ, UR27 ;  /* 0x0000001bff1d7e24 */ /* 0x000fe2000f8e00ff */
[-C--:B------:R-:W-:Y:S01]  /*5570*/  LEA R28, P0, R33, R208.reuse, 0x2 ;  /* 0x000000d0211c7211 */ /* 0x080fe200078010ff */
[----:B------:R-:W-:Y:S01]  /*5580*/  IMAD.U32 R25, RZ, RZ, UR26 ;  /* 0x0000001aff197e24 */ /* 0x000fe2000f8e00ff */
[-C--:B------:R-:W-:Y:S01]  /*5590*/  LEA.HI.X.SX32 R33, R35, R209.reuse, 0x2, P1 ;  /* 0x000000d123217211 */ /* 0x080fe200008f16ff */
[----:B------:R-:W-:Y:S03]  /*55a0*/  IMAD.U32 R31, RZ, RZ, UR24 ;  /* 0x00000018ff1f7e24 */ /* 0x000fe6000f8e00ff */
[-C--:B------:R-:W-:Y:S01]  /*55b0*/  LEA.HI.X.SX32 R29, R29, R209.reuse, 0x2, P0 ;  /* 0x000000d11d1d7211 */ /* 0x080fe200000f16ff */
[----:B------:R1:W-:Y:S01]  /*55c0*/  RED.E.ADD.F32.FTZ.RN.STRONG.GPU [R32.64], R5 ;  /* 0x000000052000798e */ /* 0x0003e2000c10e786 */
[-C--:B------:R-:W-:Y:S01]  /*55d0*/  LEA R30, P0, R25, R208.reuse, 0x2 ;  /* 0x000000d0191e7211 */ /* 0x080fe200078010ff */
[----:B------:R-:W-:Y:S01]  /*55e0*/  IMAD.U32 R27, RZ, RZ, UR23 ;  /* 0x00000017ff1b7e24 */ /* 0x000fe2000f8e00ff */
[-C--:B------:R-:W-:Y:S01]  /*55f0*/  LEA R24, P1, R31, R208.reuse, 0x2 ;  /* 0x000000d01f187211 */ /* 0x080fe200078210ff */
[----:B------:R2:W-:Y:S01]  /*5600*/  RED.E.ADD.F32.FTZ.RN.STRONG.GPU [R28.64], R6 ;  /* 0x000000061c00798e */ /* 0x0005e2000c10e786 */
[-C--:B------:R-:W-:Y:S01]  /*5610*/  LEA.HI.X.SX32 R31, R41, R209.reuse, 0x2, P0 ;  /* 0x000000d1291f7211 */ /* 0x080fe200000f16ff */
[----:B------:R-:W-:Y:S01]  /*5620*/  IMAD.U32 R35, RZ, RZ, UR25 ;  /* 0x00000019ff237e24 */ /* 0x000fe2000f8e00ff */
[-C--:B------:R-:W-:Y:S01]  /*5630*/  LEA R26, P2, R39, R208.reuse, 0x2 ;  /* 0x000000d0271a7211 */ /* 0x080fe200078410ff */
[----:B------:R-:W-:Y:S02]  /*5640*/  IMAD.U32 R25, RZ, RZ, UR24 ;  /* 0x00000018ff197e24 */ /* 0x000fe4000f8e00ff */
[----:B------:R3:W-:Y:S01]  /*5650*/  RED.E.ADD.F32.FTZ.RN.STRONG.GPU [R30.64], R7 ;  /* 0x000000071e00798e */ /* 0x0007e2000c10e786 */
[----:B------:R-:W-:Y:S02]  /*5660*/  IMAD.U32 R39, RZ, RZ, UR22 ;  /* 0x00000016ff277e24 */ /* 0x000fe4000f8e00ff */
[-C--:B------:R-:W-:Y:S01]  /*5670*/  LEA.HI.X.SX32 R25, R25, R209.reuse, 0x2, P1 ;  /* 0x000000d119197211 */ /* 0x080fe200008f16ff */
[----:B-1----:R-:W-:Y:S02]  /*5680*/  IMAD.U32 R5, RZ, RZ, UR23 ;  /* 0x00000017ff057e24 */ /* 0x002fe4000f8e00ff */
[----:B------:R-:W-:Y:S01]  /*5690*/  IMAD.U32 R33, RZ, RZ, UR19 ;  /* 0x00000013ff217e24 */ /* 0x000fe2000f8e00ff */
[-C--:B--2---:R-:W-:Y:S02]  /*56a0*/  LEA R28, P0, R27, R208.reuse, 0x2 ;  /* 0x000000d01b1c7211 */ /* 0x084fe400078010ff */
[-C--:B------:R-:W-:Y:S01]  /*56b0*/  LEA.HI.X.SX32 R27, R35, R209.reuse, 0x2, P2 ;  /* 0x000000d1231b7211 */ /* 0x080fe200010f16ff */
[----:B------:R-:W-:Y:S01]  /*56c0*/  IMAD.U32 R35, RZ, RZ, UR20 ;  /* 0x00000014ff237e24 */ /* 0x000fe2000f8e00ff */
[-C--:B------:R-:W-:Y:S01]  /*56d0*/  LEA.HI.X.SX32 R29, R5, R209.reuse, 0x2, P0 ;  /* 0x000000d1051d7211 */ /* 0x080fe200000f16ff */
[----:B------:R-:W-:Y:S01]  /*56e0*/  IMAD.U32 R5, RZ, RZ, UR22 ;  /* 0x00000016ff057e24 */ /* 0x000fe2000f8e00ff */
[-C--:B------:R-:W-:Y:S01]  /*56f0*/  LEA R6, P2, R37, R208.reuse, 0x2 ;  /* 0x000000d025067211 */ /* 0x080fe200078410ff */
[----:B------:R1:W-:Y:S01]  /*5700*/  RED.E.ADD.F32.FTZ.RN.STRONG.GPU [R26.64], R8 ;  /* 0x000000081a00798e */ /* 0x0003e2000c10e786 */
[----:B---3--:R-:W-:Y:S01]  /*5710*/  IMAD.U32 R7, RZ, RZ, UR21 ;  /* 0x00000015ff077e24 */ /* 0x008fe2000f8e00ff */
[-C--:B------:R-:W-:Y:S01]  /*5720*/  LEA R4, P1, R35, R208.reuse, 0x2 ;  /* 0x000000d023047211 */ /* 0x080fe200078210ff */
[----:B------:R-:W-:Y:S01]  /*5730*/  IMAD.U32 R35, RZ, RZ, UR17 ;  /* 0x00000011ff237e24 */ /* 0x000fe2000f8e00ff */
[-C--:B------:R-:W-:Y:S01]  /*5740*/  LEA R36, P0, R5, R208.reuse, 0x2 ;  /* 0x000000d005247211 */ /* 0x080fe200078010ff */
[----:B------:R2:W-:Y:S01]  /*5750*/  RED.E.ADD.F32.FTZ.RN.STRONG.GPU [R24.64], R9 ;  /* 0x000000091800798e */ /* 0x0005e2000c10e786 */
[----:B------:R-:W-:Y:S01]  /*5760*/  IMAD.U32 R5, RZ, RZ, UR20 ;  /* 0x00000014ff057e24 */ /* 0x000fe2000f8e00ff */
[-C--:B------:R-:W-:Y:S01]  /*5770*/  LEA.HI.X.SX32 R7, R7, R209.reuse, 0x2, P2 ;  /* 0x000000d107077211 */ /* 0x080fe200010f16ff */
[----:B------:R-:W-:Y:S01]  /*5780*/  IMAD.U32 R31, RZ, RZ, UR16 ;  /* 0x00000010ff1f7e24 */ /* 0x000fe2000f8e00ff */
[-C--:B------:R-:W-:Y:S01]  /*5790*/  LEA.HI.X.SX32 R37, R39, R209.reuse, 0x2, P0 ;  /* 0x000000d127257211 */ /* 0x080fe200000f16ff */
[----:B------:R3:W-:Y:S01]  /*57a0*/  RED.E.ADD.F32.FTZ.RN.STRONG.GPU [R28.64], R10 ;  /* 0x0000000a1c00798e */ /* 0x0007e2000c10e786 */
[-C--:B------:R-:W-:Y:S01]  /*57b0*/  LEA.HI.X.SX32 R5, R5, R209.reuse, 0x2, P1 ;  /* 0x000000d105057211 */ /* 0x080fe200008f16ff */
[----:B------:R-:W-:Y:S02]  /*57c0*/  IMAD.U32 R39, RZ, RZ, UR18 ;  /* 0x00000012ff277e24 */ /* 0x000fe4000f8e00ff */
[----:B------:R4:W-:Y:S04]  /*57d0*/  RED.E.ADD.F32.FTZ.RN.STRONG.GPU [R36.64], R11 ;  /* 0x0000000b2400798e */ /* 0x0009e8000c10e786 */
[----:B------:R4:W-:Y:S04]  /*57e0*/  RED.E.ADD.F32.FTZ.RN.STRONG.GPU [R6.64], R16 ;  /* 0x000000100600798e */ /* 0x0009e8000c10e786 */
[----:B------:R4:W-:Y:S01]  /*57f0*/  RED.E.ADD.F32.FTZ.RN.STRONG.GPU [R4.64], R17 ;  /* 0x000000110400798e */ /* 0x0009e2000c10e786 */
[-C--:B-1----:R-:W-:Y:S01]  /*5800*/  LEA R8, P0, R33, R208.reuse, 0x2 ;  /* 0x000000d021087211 */ /* 0x082fe200078010ff */
[----:B------:R-:W-:Y:S02]  /*5810*/  IMAD.U32 R27, RZ, RZ, UR17 ;  /* 0x00000011ff1b7e24 */ /* 0x000fe4000f8e00ff */
[----:B------:R-:W-:Y:S02]  /*5820*/  IMAD.U32 R33, RZ, RZ, UR16 ;  /* 0x00000010ff217e24 */ /* 0x000fe4000f8e00ff */
[----:B--2---:R-:W-:Y:S01]  /*5830*/  IMAD.U32 R9, RZ, RZ, UR19 ;  /* 0x00000013ff097e24 */ /* 0x004fe2000f8e00ff */
[-C--:B------:R-:W-:Y:S01]  /*5840*/  LEA R32, P3, R27, R208.reuse, 0x2 ;  /* 0x000000d01b207211 */ /* 0x080fe200078610ff */
[----:B------:R-:W-:Y:S01]  /*5850*/  IMAD.U32 R25, RZ, RZ, UR18 ;  /* 0x00000012ff197e24 */ /* 0x000fe2000f8e00ff */
[-C--:B------:R-:W-:Y:S02]  /*5860*/  LEA R34, P2, R33, R208.reuse, 0x2 ;  /* 0x000000d021227211 */ /* 0x080fe400078410ff */
[-C--:B------:R-:W-:Y:S01]  /*5870*/  LEA.HI.X.SX32 R9, R9, R209.reuse, 0x2, P0 ;  /* 0x000000d109097211 */ /* 0x080fe200000f16ff */
[----:B---3--:R-:W-:Y:S01]  /*5880*/  IMAD.U32 R29, RZ, RZ, UR15 ;  /* 0x0000000fff1d7e24 */ /* 0x008fe2000f8e00ff */
[-C--:B------:R-:W-:Y:S01]  /*5890*/  LEA R24, P0, R25, R208.reuse, 0x2 ;  /* 0x000000d019187211 */ /* 0x080fe200078010ff */
[----:B----4-:R-:W-:Y:S02]  /*58a0*/  IMAD.U32 R11, RZ, RZ, UR14 ;  /* 0x0000000eff0b7e24 */ /* 0x010fe4000f8e00ff */
[----:B------:R-:W-:Y:S01]  /*58b0*/  RED.E.ADD.F32.FTZ.RN.STRONG.GPU [R8.64], R18 ;  /* 0x000000120800798e */ /* 0x000fe2000c10e786 */
[-C--:B------:R-:W-:Y:S01]  /*58c0*/  LEA.HI.X.SX32 R25, R39, R209.reuse, 0x2, P0 ;  /* 0x000000d127197211 */ /* 0x080fe200000f16ff */
[----:B------:R-:W-:Y:S01]  /*58d0*/  IMAD.U32 R7, RZ, RZ, UR15 ;  /* 0x0000000fff077e24 */ /* 0x000fe2000f8e00ff */
[-C--:B------:R-:W-:Y:S03]  /*58e0*/  LEA.HI.X.SX32 R33, R35, R209.reuse, 0x2, P3 ;  /* 0x000000d123217211 */ /* 0x080fe600018f16ff */
[----:B------:R-:W-:Y:S01]  /*58f0*/  RED.E.ADD.F32.FTZ.RN.STRONG.GPU [R24.64], R19 ;  /* 0x000000131800798e */ /* 0x000fe2000c10e786 */
[----:B------:R-:W-:Y:S01]  /*5900*/  IMAD.U32 R5, RZ, RZ, UR14 ;  /* 0x0000000eff057e24 */ /* 0x000fe2000f8e00ff */
[-C--:B------:R-:W-:Y:S02]  /*5910*/  LEA R36, P1, R29, R208.reuse, 0x2 ;  /* 0x000000d01d247211 */ /* 0x080fe400078210ff */
[----:B------:R-:W-:Y:S01]  /*5920*/  LEA R38, P0, R11, R208, 0x2 ;  /* 0x000000d00b267211 */ /* 0x000fe200078010ff */
[----:B------:R-:W-:Y:S01]  /*5930*/  RED.E.ADD.F32.FTZ.RN.STRONG.GPU [R32.64], R12 ;  /* 0x0000000c2000798e */ /* 0x000fe2000c10e786 */
[-C--:B------:R-:W-:Y:S02]  /*5940*/  LEA.HI.X.SX32 R35, R31, R209.reuse, 0x2, P2 ;  /* 0x000000d11f237211 */ /* 0x080fe400010f16ff */
[-C--:B------:R-:W-:Y:S01]  /*5950*/  LEA.HI.X.SX32 R37, R7, R209.reuse, 0x2, P1 ;  /* 0x000000d107257211 */ /* 0x080fe200008f16ff */
[----:B------:R-:W-:Y:S01]  /*5960*/  LDSM.16.MT88.4 R8, [R169] ;  /* 0x00000000a908783b */ /* 0x000fe20000004200 */
[----:B------:R-:W-:Y:S02]  /*5970*/  LEA.HI.X.SX32 R39, R5, R209, 0x2, P0 ;  /* 0x000000d105277211 */ /* 0x000fe400000f16ff */
[----:B------:R-:W-:Y:S01]  /*5980*/  PLOP3.LUT P1, PT, PT, PT, UP0, 0x80, 0x0 ;  /* 0x000000000000781c */ /* 0x000fe20003f2f008 */
[----:B------:R-:W1:Y:S01]  /*5990*/  LDSM.16.MT88.4 R4, [R173+0x8000] ;  /* 0x00800000ad04783b */ /* 0x000e620000004200 */
[----:B------:R-:W-:Y:S01]  /*59a0*/  PLOP3.LUT P0, PT, PT, PT, UP2, 0x80, 0x0 ;  /* 0x000000000000781c */ /* 0x000fe20003f0f028 */
[----:B------:R-:W-:Y:S02]  /*59b0*/  @UP3 UIADD3 UR12, UP0, UR12, -0x200, URZ ;  /* 0xfffffe000c0c3890 */ /* 0x000fe4000ff1e03f */
[----:B------:R-:W-:Y:S02]  /*59c0*/  RED.E.ADD.F32.FTZ.RN.STRONG.GPU [R34.64], R13 ;  /* 0x0000000d2200798e */ /* 0x000fe4000c10e786 */
[----:B------:R-:W-:Y:S02]  /*59d0*/  @UP3 UIADD3.X UR11, UR11, -0x1, URZ, UP0, !UPT ;  /* 0xffffffff0b0b3890 */ /* 0x000fe400087fe43f */
[----:B------:R-:W-:Y:S04]  /*59e0*/  RED.E.ADD.F32.FTZ.RN.STRONG.GPU [R36.64], R14 ;  /* 0x0000000e2400798e */ /* 0x000fe8000c10e786 */
[----:B------:R-:W-:Y:S04]  /*59f0*/  RED.E.ADD.F32.FTZ.RN.STRONG.GPU [R38.64], R15 ;  /* 0x0000000f2600798e */ /* 0x000fe8000c10e786 */
[----:B------:R-:W-:Y:S04]  /*5a00*/  LDSM.16.MT88.4 R16, [R173+0x8800] ;  /* 0x00880000ad10783b */ /* 0x000fe80000004200 */
[----:B------:R-:W2:Y:S04]  /*5a10*/  LDSM.16.MT88.4 R24, [R169+0x400] ;  /* 0x00040000a918783b */ /* 0x000ea80000004200 */
[----:B------:R-:W3:Y:S04]  /*5a20*/  LDSM.16.MT88.4 R28, [R173+0xc800] ;  /* 0x00c80000ad1c783b */ /* 0x000ee80000004200 */
[----:B------:R-:W-:Y:S04]  /*5a30*/  LDSM.16.MT88.4 R12, [R169+0x800] ;  /* 0x00080000a90c783b */ /* 0x000fe80000004200 */
[----:B------:R-:W-:Y:S01]  /*5a40*/  LDSM.16.MT88.4 R32, [R173+0xd000] ;  /* 0x00d00000ad20783b */ /* 0x000fe20000004200 */
[-C--:B-1----:R-:W-:Y:S08]  /*5a50*/  HMMA.16816.F32 R84, R4, R8.reuse, R84 ;  /* 0x000000080454723c */ /* 0x082ff00000001854 */
[C---:B------:R-:W-:Y:S08]  /*5a60*/  HMMA.16816.F32 R88, R20.reuse, R8, R88 ;  /* 0x000000081458723c */ /* 0x040ff00000001858 */
[-C--:B------:R-:W-:Y:S01]  /*5a70*/  HMMA.16816.F32 R92, R20, R10.reuse, R92 ;  /* 0x0000000a145c723c */ /* 0x080fe2000000185c */
[----:B------:R-:W1:Y:S07]  /*5a80*/  LDSM.16.MT88.4 R20, [R173+0x9000] ;  /* 0x00900000ad14783b */ /* 0x000e6e0000004200 */
[----:B------:R-:W-:Y:S01]  /*5a90*/  HMMA.16816.F32 R96, R4, R10, R96 ;  /* 0x0000000a0460723c */ /* 0x000fe20000001860 */
[----:B------:R-:W-:Y:S04]  /*5aa0*/  LDSM.16.MT88.4 R4, [R173+0x9800] ;  /* 0x00980000ad04783b */ /* 0x000fe80000004200 */
[----:B------:R-:W4:Y:S03]  /*5ab0*/  LDSM.16.MT88.4 R8, [R169+0xc00] ;  /* 0x000c0000a908783b */ /* 0x000f260000004200 */
[-C--:B--2---:R-:W-:Y:S08]  /*5ac0*/  HMMA.16816.F32 R84, R16, R24.reuse, R84 ;  /* 0x000000181054723c */ /* 0x084ff00000001854 */
[C---:B---3--:R-:W-:Y:S08]  /*5ad0*/  HMMA.16816.F32 R88, R28.reuse, R24, R88 ;  /* 0x000000181c58723c */ /* 0x048ff00000001858 */
[-C--:B------:R-:W-:Y:S01]  /*5ae0*/  HMMA.16816.F32 R92, R28, R26.reuse, R92 ;  /* 0x0000001a1c5c723c */ /* 0x080fe2000000185c */
[----:B------:R-:W2:Y:S07]  /*5af0*/  LDSM.16.MT88.4 R28, [R173+0xd800] ;  /* 0x00d80000ad1c783b */ /* 0x000eae0000004200 */
[----:B------:R-:W-:Y:S01]  /*5b00*/  HMMA.16816.F32 R96, R16, R26, R96 ;  /* 0x0000001a1060723c */ /* 0x000fe20000001860 */
[----:B------:R-:W-:Y:S04]  /*5b10*/  LDSM.16.MT88.4 R16, [R173+0xa000] ;  /* 0x00a00000ad10783b */ /* 0x000fe80000004200 */
[----:B------:R-:W3:Y:S03]  /*5b20*/  LDSM.16.MT88.4 R24, [R169+0x1000] ;  /* 0x00100000a918783b */ /* 0x000ee60000004200 */
[-C--:B-1----:R-:W-:Y:S08]  /*5b30*/  HMMA.16816.F32 R84, R20, R12.reuse, R84 ;  /* 0x0000000c1454723c */ /* 0x082ff00000001854 */
[C---:B------:R-:W-:Y:S08]  /*5b40*/  HMMA.16816.F32 R88, R32.reuse, R12, R88 ;  /* 0x0000000c2058723c */ /* 0x040ff00000001858 */
[-C--:B------:R-:W-:Y:S01]  /*5b50*/  HMMA.16816.F32 R92, R32, R14.reuse, R92 ;  /* 0x0000000e205c723c */ /* 0x080fe2000000185c */
[----:B------:R-:W1:Y:S07]  /*5b60*/  LDSM.16.MT88.4 R32, [R173+0xe000] ;  /* 0x00e00000ad20783b */ /* 0x000e6e0000004200 */
[----:B------:R-:W-:Y:S01]  /*5b70*/  HMMA.16816.F32 R96, R20, R14, R96 ;  /* 0x0000000e1460723c */ /* 0x000fe20000001860 */
[----:B------:R-:W-:Y:S04]  /*5b80*/  LDSM.16.MT88.4 R12, [R173+0xa800] ;  /* 0x00a80000ad0c783b */ /* 0x000fe80000004200 */
[----:B------:R-:W1:Y:S03]  /*5b90*/  LDSM.16.MT88.4 R20, [R169+0x1400] ;  /* 0x00140000a914783b */ /* 0x000e660000004200 */
[-C--:B----4-:R-:W-:Y:S08]  /*5ba0*/  HMMA.16816.F32 R84, R4, R8.reuse, R84 ;  /* 0x000000080454723c */ /* 0x090ff00000001854 */
[C---:B--2---:R-:W-:Y:S08]  /*5bb0*/  HMMA.16816.F32 R88, R28.reuse, R8, R88 ;  /* 0x000000081c58723c */ /* 0x044ff00000001858 */
[-C--:B------:R-:W-:Y:S01]  /*5bc0*/  HMMA.16816.F32 R92, R28, R10.reuse, R92 ;  /* 0x0000000a1c5c723c */ /* 0x080fe2000000185c */
[----:B------:R-:W2:Y:S07]  /*5bd0*/  LDSM.16.MT88.4 R28, [R173+0xe800] ;  /* 0x00e80000ad1c783b */ /* 0x000eae0000004200 */
[----:B------:R-:W-:Y:S01]  /*5be0*/  HMMA.16816.F32 R96, R4, R10, R96 ;  /* 0x0000000a0460723c */ /* 0x000fe20000001860 */
[----:B------:R-:W-:Y:S04]  /*5bf0*/  LDSM.16.MT88.4 R4, [R173+0xb000] ;  /* 0x00b00000ad04783b */ /* 0x000fe80000004200 */
[----:B------:R-:W4:Y:S03]  /*5c00*/  LDSM.16.MT88.4 R8, [R169+0x1800] ;  /* 0x00180000a908783b */ /* 0x000f260000004200 */
[-C--:B---3--:R-:W-:Y:S08]  /*5c10*/  HMMA.16816.F32 R84, R16, R24.reuse, R84 ;  /* 0x000000181054723c */ /* 0x088ff00000001854 */
[C---:B-1----:R-:W-:Y:S08]  /*5c20*/  HMMA.16816.F32 R88, R32.reuse, R24, R88 ;  /* 0x000000182058723c */ /* 0x042ff00000001858 */
[-C--:B------:R-:W-:Y:S01]  /*5c30*/  HMMA.16816.F32 R92, R32, R26.reuse, R92 ;  /* 0x0000001a205c723c */ /* 0x080fe2000000185c */
[----:B------:R-:W1:Y:S07]  /*5c40*/  LDSM.16.MT88.4 R32, [R173+0xf000] ;  /* 0x00f00000ad20783b */ /* 0x000e6e0000004200 */
[----:B------:R-:W-:Y:S01]  /*5c50*/  HMMA.16816.F32 R96, R16, R26, R96 ;  /* 0x0000001a1060723c */ /* 0x000fe20000001860 */
[----:B------:R-:W-:Y:S04]  /*5c60*/  LDSM.16.MT88.4 R16, [R173+0xb800] ;  /* 0x00b80000ad10783b */ /* 0x000fe80000004200 */
[----:B------:R-:W3:Y:S03]  /*5c70*/  LDSM.16.MT88.4 R24, [R169+0x1c00] ;  /* 0x001c0000a918783b */ /* 0x000ee60000004200 */
[-C--:B------:R-:W-:Y:S08]  /*5c80*/  HMMA.16816.F32 R84, R12, R20.reuse, R84 ;  /* 0x000000140c54723c */ /* 0x080ff00000001854 */
[C---:B--2---:R-:W-:Y:S08]  /*5c90*/  HMMA.16816.F32 R88, R28.reuse, R20, R88 ;  /* 0x000000141c58723c */ /* 0x044ff00000001858 */
[-C--:B------:R-:W-:Y:S01]  /*5ca0*/  HMMA.16816.F32 R92, R28, R22.reuse, R92 ;  /* 0x000000161c5c723c */ /* 0x080fe2000000185c */
[----:B------:R-:W2:Y:S07]  /*5cb0*/  LDSM.16.MT88.4 R28, [R173+0xf800] ;  /* 0x00f80000ad1c783b */ /* 0x000eae0000004200 */
[----:B------:R-:W-:Y:S08]  /*5cc0*/  HMMA.16816.F32 R96, R12, R22, R96 ;  /* 0x000000160c60723c */ /* 0x000ff00000001860 */
[-C--:B----4-:R-:W-:Y:S08]  /*5cd0*/  HMMA.16816.F32 R84, R4, R8.reuse, R84 ;  /* 0x000000080454723c */ /* 0x090ff00000001854 */
[C---:B-1----:R-:W-:Y:S08]  /*5ce0*/  HMMA.16816.F32 R88, R32.reuse, R8, R88 ;  /* 0x000000082058723c */ /* 0x042ff00000001858 */
[-C--:B------:R-:W-:Y:S08]  /*5cf0*/  HMMA.16816.F32 R92, R32, R10.reuse, R92 ;  /* 0x0000000a205c723c */ /* 0x080ff0000000185c */
[----:B------:R-:W-:Y:S07]  /*5d00*/  HMMA.16816.F32 R96, R4, R10, R96 ;  /* 0x0000000a0460723c */ /* 0x000fee0000001860 */
[C---:B------:R-:W-:Y:S01]  /*5d10*/  IADD3 R4, R169.reuse, -0x2000, RZ ;  /* 0xffffe000a9047810 */ /* 0x040fe20007ffe0ff */
[-C--:B---3--:R-:W-:Y:S05]  /*5d20*/  HMMA.16816.F32 R84, R16, R24.reuse, R84 ;  /* 0x000000181054723c */ /* 0x088fea0000001854 */
[----:B------:R-:W-:Y:S03]  /*5d30*/  @P1 IADD3 R4, R169, 0x2000, RZ ;  /* 0x00002000a9041810 */ /* 0x000fe60007ffe0ff */
[C---:B--2---:R-:W-:Y:S04]  /*5d40*/  HMMA.16816.F32 R88, R28.reuse, R24, R88 ;  /* 0x000000181c58723c */ /* 0x044fe80000001858 */
[----:B------:R-:W-:Y:S04]  /*5d50*/  IMAD.MOV.U32 R169, RZ, RZ, R4 ;  /* 0x000000ffffa97224 */ /* 0x000fe800078e0004 */
[-C--:B------:R-:W-:Y:S08]  /*5d60*/  HMMA.16816.F32 R92, R28, R26.reuse, R92 ;  /* 0x0000001a1c5c723c */ /* 0x080ff0000000185c */
[----:B------:R-:W-:Y:S01]  /*5d70*/  HMMA.16816.F32 R96, R16, R26, R96 ;  /* 0x0000001a1060723c */ /* 0x000fe20000001860 */
[----:B------:R-:W-:-:S07]  /*5d80*/  @P0 BRA `(.L_x_52) ;  /* 0xffffc4c000000947 */ /* 0x000fce000383ffff */
.L_x_49:
[----:B------:R-:W-:Y:S07]  /*5d90*/  @!UPT UIADD3 URZ, URZ, URZ, URZ ;  /* 0x0000003f3f3ff290 */ /* 0x000fee000fffe03f */
[----:B------:R-:W4:Y:S01]  /*5da0*/  S2R R0, SR_TID.X ;  /* 0x0000000000007919 */ /* 0x000f220000002100 */
[----:B------:R-:W-:Y:S01]  /*5db0*/  FMUL.FTZ R84, R84, c[0x0][0x2e0] ;  /* 0x0000b80054547a20 */ /* 0x000fe20000410000 */
[----:B------:R-:W-:Y:S01]  /*5dc0*/  F2FP.PACK_AB R68, R69, R68 ;  /* 0x000000444544723e */ /* 0x000fe200000000ff */
[----:B------:R-:W-:Y:S01]  /*5dd0*/  FMUL.FTZ R85, R85, c[0x0][0x2e0] ;  /* 0x0000b80055557a20 */ /* 0x000fe20000410000 */
[----:B------:R-:W-:Y:S01]  /*5de0*/  BAR.SYNC.DEFER_BLOCKING 0x0 ;  /* 0x0000000000007b1d */ /* 0x000fe20000010000 */
[----:B------:R-:W-:Y:S01]  /*5df0*/  FMUL.FTZ R86, R86, c[0x0][0x2e0] ;  /* 0x0000b80056567a20 */ /* 0x000fe20000410000 */
[----:B------:R-:W-:Y:S01]  /*5e00*/  F2FP.PACK_AB R70, R71, R70 ;  /* 0x000000464746723e */ /* 0x000fe200000000ff */
[----:B------:R-:W-:Y:S01]  /*5e10*/  FMUL.FTZ R87, R87, c[0x0][0x2e0] ;  /* 0x0000b80057577a20 */ /* 0x000fe20000410000 */
[----:B------:R-:W-:Y:S01]  /*5e20*/  F2FP.PACK_AB R84, R85, R84 ;  /* 0x000000545554723e */ /* 0x000fe200000000ff */
[----:B------:R-:W-:Y:S01]  /*5e30*/  FMUL.FTZ R96, R96, c[0x0][0x2e0] ;  /* 0x0000b80060607a20 */ /* 0x000fe20000410000 */
[----:B------:R-:W3:Y:S01]  /*5e40*/  S2R R2, SR_CTAID.Y ;  /* 0x0000000000027919 */ /* 0x000ee20000002600 */
        /* <DEDUP_REMOVED lines=13> */
[----:B----4-:R-:W-:Y:S01]  /*5f20*/  SHF.R.S32.HI R5, RZ, 0x1f, R0 ;  /* 0x0000001fff057819 */ /* 0x010fe20000011400 */
[----:B------:R-:W-:Y:S01]  /*5f30*/  FMUL.FTZ R92, R92, c[0x0][0x2e0] ;  /* 0x0000b8005c5c7a20 */ /* 0x000fe20000410000 */
[----:B------:R-:W-:Y:S01]  /*5f40*/  F2FP.PACK_AB R88, R89, R88 ;  /* 0x000000585958723e */ /* 0x000fe200000000ff */
[----:B------:R-:W-:Y:S01]  /*5f50*/  FMUL.FTZ R93, R93, c[0x0][0x2e0] ;  /* 0x0000b8005d5d7a20 */ /* 0x000fe20000410000 */
[----:B------:R-:W-:Y:S01]  /*5f60*/  LEA.HI R5, R5, R0, RZ, 0x2 ;  /* 0x0000000005057211 */ /* 0x000fe200078f10ff */
[----:B------:R-:W-:Y:S01]  /*5f70*/  FMUL.FTZ R94, R94, c[0x0][0x2e0] ;  /* 0x0000b8005e5e7a20 */ /* 0x000fe20000410000 */
[----:B------:R-:W-:Y:S01]  /*5f80*/  F2FP.PACK_AB R90, R91, R90 ;  /* 0x0000005a5b5a723e */ /* 0x000fe200000000ff */
[----:B------:R-:W-:Y:S01]  /*5f90*/  FMUL.FTZ R95, R95, c[0x0][0x2e0] ;  /* 0x0000b8005f5f7a20 */ /* 0x000fe20000410000 */
[----:B------:R-:W-:Y:S01]  /*5fa0*/  LOP3.LUT R7, R5, 0xfffffffc, RZ, 0xc0, !PT ;  /* 0xfffffffc05077812 */ /* 0x000fe200078ec0ff */
[----:B------:R-:W-:Y:S01]  /*5fb0*/  STS [R191], R84 ;  /* 0x00000054bf007388 */ /* 0x000fe20000000800 */
[----:B------:R-:W-:Y:S01]  /*5fc0*/  SHF.R.S32.HI R5, RZ, 0x2, R5 ;  /* 0x00000002ff057819 */ /* 0x000fe20000011405 */
[----:B-1----:R-:W-:Y:S01]  /*5fd0*/  IMAD.SHL.U32 R22, R182, 0x2, RZ ;  /* 0x00000002b6167824 */ /* 0x002fe200078e00ff */
[----:B------:R-:W-:Y:S01]  /*5fe0*/  F2FP.PACK_AB R93, R93, R92 ;  /* 0x0000005c5d5d723e */ /* 0x000fe200000000ff */
[----:B------:R-:W-:Y:S01]  /*5ff0*/  STS [R191+0x200], R86 ;  /* 0x00020056bf007388 */ /* 0x000fe20000000800 */
[----:B------:R-:W-:Y:S01]  /*6000*/  F2FP.PACK_AB R95, R95, R94 ;  /* 0x0000005e5f5f723e */ /* 0x000fe200000000ff */
[----:B------:R-:W-:Y:S01]  /*6010*/  IMAD.WIDE.U32 R8, R5, c[0x0][0x3a0], RZ ;  /* 0x0000e80005087a25 */ /* 0x000fe200078e00ff */
[----:B------:R-:W-:Y:S01]  /*6020*/  F2FP.PACK_AB R74, R75, R74 ;  /* 0x0000004a4b4a723e */ /* 0x000fe200000000ff */
[----:B------:R-:W-:Y:S01]  /*6030*/  STS [R190], R97 ;  /* 0x00000061be007388 */ /* 0x000fe20000000800 */
[----:B------:R-:W-:Y:S01]  /*6040*/  SHF.R.S32.HI R4, RZ, 0x1f, R5 ;  /* 0x0000001fff047819 */ /* 0x000fe20000011405 */
[----:B------:R-:W-:Y:S01]  /*6050*/  IMAD.U32 R24, RZ, RZ, UR31 ;  /* 0x0000001fff187e24 */ /* 0x000fe2000f8e00ff */
[----:B------:R-:W-:Y:S01]  /*6060*/  F2FP.PACK_AB R77, R77, R76 ;  /* 0x0000004c4d4d723e */ /* 0x000fe200000000ff */
[----:B------:R-:W-:Y:S01]  /*6070*/  STS [R190+0x200], R99 ;  /* 0x00020063be007388 */ /* 0x000fe20000000800 */
[----:B------:R-:W-:Y:S01]  /*6080*/  F2FP.PACK_AB R79, R79, R78 ;  /* 0x0000004e4f4f723e */ /* 0x000fe200000000ff */
[C---:B------:R-:W-:Y:S01]  /*6090*/  IMAD R6, R4.reuse, c[0x0][0x3a8], RZ ;  /* 0x0000ea0004067a24 */ /* 0x040fe200078e02ff */
[----:B------:R-:W-:Y:S01]  /*60a0*/  IADD3 R7, -R7, R0, RZ ;  /* 0x0000000007077210 */ /* 0x000fe20007ffe1ff */
[----:B------:R-:W-:Y:S01]  /*60b0*/  STS [R191+0x1000], R88 ;  /* 0x00100058bf007388 */ /* 0x000fe20000000800 */
[----:B------:R-:W-:Y:S01]  /*60c0*/  IMAD R0, R4, c[0x0][0x3a0], RZ ;  /* 0x0000e80004007a24 */ /* 0x000fe200078e02ff */
[----:B---3--:R-:W-:Y:S01]  /*60d0*/  SHF.R.S32.HI R11, RZ, 0x1f, R2 ;  /* 0x0000001fff0b7819 */ /* 0x008fe20000011402 */
[C---:B------:R-:W-:Y:S01]  /*60e0*/  IMAD R6, R5.reuse, c[0x0][0x3ac], R6 ;  /* 0x0000eb0005067a24 */ /* 0x040fe200078e0206 */
[----:B------:R-:W-:Y:S01]  /*60f0*/  STS [R191+0x1200], R90 ;  /* 0x0012005abf007388 */ /* 0x000fe20000000800 */
[----:B------:R-:W-:Y:S01]  /*6100*/  IMAD R15, R5, c[0x0][0x3a4], R0 ;  /* 0x0000e900050f7a24 */ /* 0x000fe200078e0200 */
[----:B------:R-:W-:Y:S01]  /*6110*/  SHF.L.U32 R32, R7, 0x3, RZ ;  /* 0x0000000307207819 */ /* 0x000fe200000006ff */
[----:B------:R-:W-:Y:S01]  /*6120*/  IMAD R13, R11, c[0x0][0x388], RZ ;  /* 0x0000e2000b0d7a24 */ /* 0x000fe200078e02ff */
[----:B------:R-:W-:Y:S01]  /*6130*/  STS [R190+0x1000], R93 ;  /* 0x0010005dbe007388 */ /* 0x000fe20000000800 */
[----:B------:R-:W-:Y:S01]  /*6140*/  IMAD.IADD R9, R9, 0x1, R15 ;  /* 0x0000000109097824 */ /* 0x000fe200078e020f */
[--C-:B------:R-:W-:Y:S01]  /*6150*/  SHF.R.S32.HI R33, RZ, 0x1f, R32.reuse ;  /* 0x0000001fff217819 */ /* 0x100fe20000011420 */
[----:B------:R-:W-:Y:S01]  /*6160*/  IMAD.WIDE.U32 R14, R5, c[0x0][0x3a8], RZ ;  /* 0x0000ea00050e7a25 */ /* 0x000fe200078e00ff */
[----:B------:R-:W-:Y:S01]  /*6170*/  STS [R190+0x1200], R95 ;  /* 0x0012005fbe007388 */ /* 0x000fe20000000800 */
[----:B------:R-:W-:Y:S01]  /*6180*/  MOV R26, UR31 ;  /* 0x0000001f001a7c02 */ /* 0x000fe20008000f00 */
[----:B------:R-:W-:Y:S01]  /*6190*/  ULDC.64 UR4, c[0x0][0x3a0] ;  /* 0x0000e80000047ab9 */ /* 0x000fe20000000a00 */
[----:B------:R-:W-:Y:S01]  /*61a0*/  IMAD R11, R11, c[0x0][0x390], RZ ;  /* 0x0000e4000b0b7a24 */ /* 0x000fe200078e02ff */
[----:B------:R-:W-:Y:S01]  /*61b0*/  STS [R191+0x2000], R68 ;  /* 0x00200044bf007388 */ /* 0x000fe20000000800 */
[----:B------:R-:W-:Y:S01]  /*61c0*/  IADD3 R7, R15, R6, RZ ;  /* 0x000000060f077210 */ /* 0x000fe20007ffe0ff */
[C---:B------:R-:W-:Y:S01]  /*61d0*/  IMAD R5, R2.reuse, c[0x0][0x38c], R13 ;  /* 0x0000e30002057a24 */ /* 0x040fe200078e020d */
[----:B------:R-:W-:Y:S01]  /*61e0*/  ULDC.64 UR8, c[0x0][0x3a8] ;  /* 0x0000ea0000087ab9 */ /* 0x000fe20000000a00 */
[----:B------:R-:W-:Y:S01]  /*61f0*/  STS [R191+0x2200], R70 ;  /* 0x00220046bf007388 */ /* 0x000fe20000000800 */
[----:B------:R-:W-:Y:S01]  /*6200*/  IMAD.WIDE.U32 R30, R2, c[0x0][0x388], R32 ;  /* 0x0000e200021e7a25 */ /* 0x000fe200078e0020 */
[----:B------:R-:W-:-:S02]  /*6210*/  UIMAD UR4, UR34, UR4, URZ ;  /* 0x00000004220472a4 */ /* 0x000fc4000f8e023f */
[----:B------:R-:W-:Y:S01]  /*6220*/  STS [R190+0x2000], R81 ;  /* 0x00200051be007388 */ /* 0x000fe20000000800 */
[----:B------:R-:W-:Y:S01]  /*6230*/  IMAD.MOV.U32 R6, RZ, RZ, R14 ;  /* 0x000000ffff067224 */ /* 0x000fe200078e000e */
[----:B------:R-:W-:Y:S01]  /*6240*/  IADD3 R31, R31, R5, RZ ;  /* 0x000000051f1f7210 */ /* 0x000fe20007ffe0ff */
[----:B------:R-:W-:Y:S01]  /*6250*/  IMAD R28, R2, c[0x0][0x394], R11 ;  /* 0x0000e500021c7a24 */ /* 0x000fe200078e020b */
[----:B------:R-:W-:Y:S01]  /*6260*/  STS [R190+0x2200], R83 ;  /* 0x00220053be007388 */ /* 0x000fe20000000800 */
[----:B------:R-:W-:Y:S01]  /*6270*/  IMAD.WIDE.U32 R26, R26, c[0x0][0x3a0], R8 ;  /* 0x0000e8001a1a7a25 */ /* 0x000fe200078e0008 */
[----:B------:R-:W-:Y:S02]  /*6280*/  UIMAD UR34, UR34, UR8, URZ ;  /* 0x00000008222272a4 */ /* 0x000fe4000f8e023f */
[----:B------:R-:W-:Y:S01]  /*6290*/  STS [R191+0x3000], R72 ;  /* 0x00300048bf007388 */ /* 0x000fe20000000800 */
[----:B------:R-:W-:Y:S01]  /*62a0*/  IMAD.WIDE.U32 R24, R24, c[0x0][0x3a8], R6 ;  /* 0x0000ea0018187a25 */ /* 0x000fe200078e0006 */
[----:B------:R-:W-:-:S02]  /*62b0*/  UIMAD UR4, UR31, UR5, UR4 ;  /* 0x000000051f0472a4 */ /* 0x000fc4000f8e0204 */
[----:B------:R-:W-:Y:S01]  /*62c0*/  STS [R191+0x3200], R74 ;  /* 0x0032004abf007388 */ /* 0x000fe20000000800 */
[----:B------:R-:W-:Y:S01]  /*62d0*/  IMAD.WIDE.U32 R32, R2, c[0x0][0x390], R32 ;  /* 0x0000e40002207a25 */ /* 0x000fe200078e0020 */
[----:B------:R-:W-:Y:S02]  /*62e0*/  UIMAD UR31, UR31, UR9, UR34 ;  /* 0x000000091f1f72a4 */ /* 0x000fe4000f8e0222 */
[----:B------:R-:W-:Y:S01]  /*62f0*/  STS [R190+0x3000], R77 ;  /* 0x0030004dbe007388 */ /* 0x000fe20000000800 */
[----:B------:R-:W-:Y:S01]  /*6300*/  ULDC.64 UR10, c[0x0][0x118] ;  /* 0x00004600000a7ab9 */ /* 0x000fe20000000a00 */
[----:B------:R-:W-:Y:S01]  /*6310*/  IADD3 R29, R33, R28, RZ ;  /* 0x0000001c211d7210 */ /* 0x000fe20007ffe0ff */
[----:B------:R-:W-:Y:S01]  /*6320*/  IMAD.MOV.U32 R28, RZ, RZ, R32 ;  /* 0x000000ffff1c7224 */ /* 0x000fe200078e0020 */
[----:B------:R-:W-:Y:S04]  /*6330*/  STS [R190+0x3200], R79 ;  /* 0x0032004fbe007388 */ /* 0x000fe80000000800 */
[----:B------:R-:W-:Y:S06]  /*6340*/  BAR.SYNC.DEFER_BLOCKING 0x0 ;  /* 0x0000000000007b1d */ /* 0x000fec0000010000 */
[----:B------:R-:W1:Y:S04]  /*6350*/  S2R R0, SR_CTAID.Z ;  /* 0x0000000000007919 */ /* 0x000e680000002700 */
[----:B------:R-:W3:Y:S04]  /*6360*/  LDS.128 R16, [R22+0x6000] ;  /* 0x0060000016107984 */ /* 0x000ee80000000c00 */
[----:B------:R-:W4:Y:S01]  /*6370*/  LDS.128 R12, [R22+0x7000] ;  /* 0x00700000160c7984 */ /* 0x000f220000000c00 */
[----:B-1----:R-:W-:Y:S01]  /*6380*/  SHF.R.S32.HI R21, RZ, 0x1f, R0 ;  /* 0x0000001fff157819 */ /* 0x002fe20000011400 */
[----:B------:R-:W-:-:S02]  /*6390*/  IMAD.WIDE.U32 R28, R0, c[0x0][0x3c0], R28 ;  /* 0x0000f000001c7a25 */ /* 0x000fc400078e001c */
[----:B------:R-:W1:Y:S02]  /*63a0*/  LDS.128 R8, [R22+0x8000] ;  /* 0x0080000016087984 */ /* 0x000e640000000c00 */
[C---:B------:R-:W-:Y:S02]  /*63b0*/  IMAD R23, R21.reuse, c[0x0][0x3b8], RZ ;  /* 0x0000ee0015177a24 */ /* 0x040fe400078e02ff */
[----:B------:R2:W1:Y:S01]  /*63c0*/  LDS.128 R4, [R22+0x9000] ;  /* 0x0090000016047984 */ /* 0x0004620000000c00 */
[----:B------:R-:W-:Y:S02]  /*63d0*/  IMAD R21, R21, c[0x0][0x3c0], RZ ;  /* 0x0000f00015157a24 */ /* 0x000fe400078e02ff */
[C---:B------:R-:W-:Y:S02]  /*63e0*/  IMAD R20, R0.reuse, c[0x0][0x3bc], R23 ;  /* 0x0000ef0000147a24 */ /* 0x040fe400078e0217 */
[----:B------:R-:W-:Y:S01]  /*63f0*/  IMAD R2, R0, c[0x0][0x3c4], R21 ;  /* 0x0000f10000027a24 */ /* 0x000fe200078e0215 */
[----:B------:R-:W-:Y:S01]  /*6400*/  IADD3 R21, P0, R28, R24, RZ ;  /* 0x000000181c157210 */ /* 0x000fe20007f1e0ff */
[----:B------:R-:W-:-:S04]  /*6410*/  IMAD.WIDE.U32 R30, R0, c[0x0][0x3b8], R30 ;  /* 0x0000ee00001e7a25 */ /* 0x000fc800078e001e */
[----:B------:R-:W-:Y:S01]  /*6420*/  IMAD.IADD R2, R29, 0x1, R2 ;  /* 0x000000011d027824 */ /* 0x000fe200078e0202 */
[----:B------:R-:W-:Y:S02]  /*6430*/  IADD3 R0, R31, R20, RZ ;  /* 0x000000141f007210 */ /* 0x000fe40007ffe0ff */
[----:B------:R-:W-:Y:S02]  /*6440*/  IADD3 R20, P1, R30, R26, RZ ;  /* 0x0000001a1e147210 */ /* 0x000fe40007f3e0ff */
[----:B------:R-:W-:Y:S02]  /*6450*/  IADD3.X R2, R2, UR31, R25, P0, !PT ;  /* 0x0000001f02027c10 */ /* 0x000fe400087fe419 */
[----:B------:R-:W-:Y:S02]  /*6460*/  LEA R26, P0, R21, c[0x0][0x348], 0x1 ;  /* 0x0000d200151a7a11 */ /* 0x000fe400078008ff */
[----:B------:R-:W-:Y:S02]  /*6470*/  IADD3.X R23, R0, UR4, R27, P1, !PT ;  /* 0x0000000400177c10 */ /* 0x000fe40008ffe41b */
[----:B------:R-:W-:-:S02]  /*6480*/  LEA R24, P1, R20, c[0x0][0x340], 0x1 ;  /* 0x0000d00014187a11 */ /* 0x000fc400078208ff */
[----:B------:R-:W-:Y:S02]  /*6490*/  MOV R0, c[0x0][0x3a0] ;  /* 0x0000e80000007a02 */ /* 0x000fe40000000f00 */
[----:B------:R-:W-:Y:S01]  /*64a0*/  LEA.HI.X R27, R21, c[0x0][0x34c], R2, 0x1, P0 ;  /* 0x0000d300151b7a11 */ /* 0x000fe200000f0c02 */
[----:B------:R-:W-:Y:S01]  /*64b0*/  IMAD.MOV.U32 R21, RZ, RZ, c[0x0][0x3a8] ;  /* 0x0000ea00ff157624 */ /* 0x000fe200078e00ff */
[----:B------:R-:W-:Y:S01]  /*64c0*/  LEA.HI.X R25, R20, c[0x0][0x344], R23, 0x1, P1 ;  /* 0x0000d10014197a11 */ /* 0x000fe200008f0c17 */
[----:B------:R-:W-:Y:S01]  /*64d0*/  IMAD.MOV.U32 R2, RZ, RZ, c[0x0][0x3ac] ;  /* 0x0000eb00ff027624 */ /* 0x000fe200078e00ff */
[----:B------:R-:W-:Y:S02]  /*64e0*/  MOV R23, c[0x0][0x3a4] ;  /* 0x0000e90000177a02 */ /* 0x000fe40000000f00 */
[----:B--2---:R-:W-:Y:S01]  /*64f0*/  LEA R22, P1, R0, R24, 0x7 ;  /* 0x0000001800167211 */ /* 0x004fe200078238ff */
[----:B---3--:R2:W-:Y:S01]  /*6500*/  STG.E.128 [R24.64], R16 ;  /* 0x0000001018007986 */ /* 0x0085e2000c101d0a */
[----:B------:R-:W-:-:S02]  /*6510*/  LEA R20, P0, R21, R26, 0x7 ;  /* 0x0000001a15147211 */ /* 0x000fc400078038ff */
[----:B------:R-:W-:Y:S02]  /*6520*/  LEA.HI.X R23, R0, R25, R23, 0x7, P1 ;  /* 0x0000001900177211 */ /* 0x000fe400008f3c17 */
[----:B------:R-:W-:-:S03]  /*6530*/  LEA.HI.X R21, R21, R27, R2, 0x7, P0 ;  /* 0x0000001b15157211 */ /* 0x000fc600000f3c02 */
[----:B----4-:R2:W-:Y:S04]  /*6540*/  STG.E.128 [R22.64], R12 ;  /* 0x0000000c16007986 */ /* 0x0105e8000c101d0a */
[----:B-1----:R2:W-:Y:S04]  /*6550*/  STG.E.128 [R26.64], R8 ;  /* 0x000000081a007986 */ /* 0x0025e8000c101d0a */
[----:B------:R2:W-:Y:S02]  /*6560*/  STG.E.128 [R20.64], R4 ;  /* 0x0000000414007986 */ /* 0x0005e4000c101d0a */
.L_x_46:
        /* <DEDUP_REMOVED lines=11> */
.L_x_53:
[----:B------:R-:W-:Y:S05]  /*6620*/  EXIT ;  /* 0x000000000000794d */ /* 0x000fea0003800000 */
.L_x_55:
        /* <DEDUP_REMOVED lines=13> */
.L_x_685:


//--------------------- .text._ZN5flash44flash_bwd_dq_dk_dv_loop_seqk_parallel_kernelI23Flash_bwd_kernel_traitsILi32ELi128ELi128ELi8ELi4ELi4ELi4ELb1ELb0EN7cutlass6half_tE19Flash_kernel_traitsILi32ELi128ELi128ELi8ES3_EELb0ELb1ELb0ELb0ELb0ELb1ELb0EEEvNS_16Flash_bwd_paramsE --------------------------
	.section	.text._ZN5flash44flash_bwd_dq_dk_dv_loop_seqk_parallel_kernelI23Flash_bwd_kernel_traitsILi32ELi128ELi128ELi8ELi4ELi4ELi4ELb1ELb0EN7cutlass6half_tE19Flash_kernel_traitsILi32ELi128ELi128ELi8ES3_EELb0ELb1ELb0ELb0ELb0ELb1ELb0EEEvNS_16Flash_bwd_paramsE,"ax",@progbits
	.sectioninfo	@"SHI_REGISTERS=255"
	.align	128
        .global         _ZN5flash44flash_bwd_dq_dk_dv_loop_seqk_parallel_kernelI23Flash_bwd_kernel_traitsILi32ELi128ELi128ELi8ELi4ELi4ELi4ELb1ELb0EN7cutlass6half_tE19Flash_kernel_traitsILi32ELi128ELi128ELi8ES3_EELb0ELb1ELb0ELb0ELb0ELb1ELb0EEEvNS_16Flash_bwd_paramsE
        .type           _ZN5flash44flash_bwd_dq_dk_dv_loop_seqk_parallel_kernelI23Flash_bwd_kernel_traitsILi32ELi128ELi128ELi8ELi4ELi4ELi4ELb1ELb0EN7cutlass6half_tE19Flash_kernel_traitsILi32ELi128ELi128ELi8ES3_EELb0ELb1ELb0ELb0ELb0ELb1ELb0EEEvNS_16Flash_bwd_paramsE,@function
        .size           _ZN5flash44flash_bwd_dq_dk_dv_loop_seqk_parallel_kernelI23Flash_bwd_kernel_traitsILi32ELi128ELi128ELi8ELi4ELi4ELi4ELb1ELb0EN7cutlass6half_tE19Flash_kernel_traitsILi32ELi128ELi128ELi8ES3_EELb0ELb1ELb0ELb0ELb0ELb1ELb0EEEvNS_16Flash_bwd_paramsE,(.L_x_686 - _ZN5flash44flash_bwd_dq_dk_dv_loop_seqk_parallel_kernelI23Flash_bwd_kernel_traitsILi32ELi128ELi128ELi8ELi4ELi4ELi4ELb1ELb0EN7cutlass6half_tE19Flash_kernel_traitsILi32ELi128ELi128ELi8ES3_EELb0ELb1ELb0ELb0ELb0ELb1ELb0EEEvNS_16Flash_bwd_paramsE)
        .other          _ZN5flash44flash_bwd_dq_dk_dv_loop_seqk_parallel_kernelI23Flash_bwd_kernel_traitsILi32ELi128ELi128ELi8ELi4ELi4ELi4ELb1ELb0EN7cutlass6half_tE19Flash_kernel_traitsILi32ELi128ELi128ELi8ES3_EELb0ELb1ELb0ELb0ELb0ELb1ELb0EEEvNS_16Flash_bwd_paramsE,@"STO_CUDA_ENTRY STV_DEFAULT"
_ZN5flash44flash_bwd_dq_dk_dv_loop_seqk_parallel_kernelI23Flash_bwd_kernel_traitsILi32ELi128ELi128ELi8ELi4ELi4ELi4ELb1ELb0EN7cutlass6half_tE19Flash_kernel_traitsILi32ELi128ELi128ELi8ES3_EELb0ELb1ELb0ELb0ELb0ELb1ELb0EEEvNS_16Flash_bwd_paramsE:
.text._ZN5flash44flash_bwd_dq_dk_dv_loop_seqk_parallel_kernelI23Flash_bwd_kernel_traitsILi32ELi128ELi128ELi8ELi4ELi4ELi4ELb1ELb0EN7cutlass6half_tE19Flash_kernel_traitsILi32ELi128ELi128ELi8ES3_EELb0ELb1ELb0ELb0ELb0ELb1ELb0EEEvNS_16Flash_bwd_paramsE:
        /* <DEDUP_REMOVED lines=12> */
[----:B------:R-:W2:Y:S01]  /*00c0*/  S2UR UR54, SR_CTAID.Z ;  /* 0x00000000003679c3 */ /* 0x000ea20000002700 */
[----:B------:R-:W-:Y:S01]  /*00d0*/  UMOV UR10, 0x80 ;  /* 0x00000080000a7882 */ /* 0x000fe20000000000 */
[----:B------:R-:W-:Y:S01]  /*00e0*/  IMAD.MOV.U32 R176, RZ, RZ, -0x10 ;  /* 0xfffffff0ffb07424 */ /* 0x000fe200078e00ff */
[----:B------:R-:W-:Y:S01]  /*00f0*/  ULDC UR8, c[0x0][0x210] ;  /* 0x0000840000087ab9 */ /* 0x000fe20000000800 */
[----:B------:R-:W-:Y:S01]  /*0100*/  IMAD.MOV.U32 R153, RZ, RZ, 0x20 ;  /* 0x00000020ff997424 */ /* 0x000fe200078e00ff */
[----:B------:R-:W-:Y:S01]  /*0110*/  ULDC UR4, c[0x0][0x234] ;  /* 0x00008d0000047ab9 */ /* 0x000fe20000000800 */
[----:B------:R-:W-:Y:S01]  /*0120*/  IMAD.MOV.U32 R148, RZ, RZ, 0x40 ;  /* 0x00000040ff947424 */ /* 0x000fe200078e00ff */
[----:B------:R-:W-:Y:S01]  /*0130*/  UIMAD UR4, UR10, UR8, UR4 ;  /* 0x000000080a0472a4 */ /* 0x000fe2000f8e0204 */
[----:B------:R-:W3:Y:S01]  /*0140*/  S2UR UR47, SR_CTAID.Y ;  /* 0x00000000002f79c3 */ /* 0x000ee20000002600 */
[----:B------:R-:W-:-:S02]  /*0150*/  ULDC UR5, c[0x0][0x22c] ;  /* 0x00008b0000057ab9 */ /* 0x000fc40000000800 */
[----:B------:R-:W-:Y:S02]  /*0160*/  ULDC UR52, c[0x0][0x1c0] ;  /* 0x0000700000347ab9 */ /* 0x000fe40000000800 */
[----:B------:R-:W-:Y:S02]  /*0170*/  ULDC UR14, c[0x0][0x1c0] ;  /* 0x00007000000e7ab9 */ /* 0x000fe40000000800 */
[----:B------:R-:W-:Y:S02]  /*0180*/  ULDC UR15, c[0x0][0x1c8] ;  /* 0x00007200000f7ab9 */ /* 0x000fe40000000800 */
[----:B------:R-:W-:Y:S02]  /*0190*/  UIMAD.WIDE UR52, UR5, UR52, URZ ;  /* 0x00000034053472a5 */ /* 0x000fe4000f8e023f */
[----:B------:R-:W-:Y:S02]  /*01a0*/  UIMAD UR14, UR5, UR14, URZ ;  /* 0x0000000e050e72a4 */ /* 0x000fe4000f8e023f */
[----:B------:R-:W-:Y:S01]  /*01b0*/  ULDC.U8 UR12, c[0x0][0x328] ;  /* 0x0000ca00000c7ab9 */ /* 0x000fe20000000000 */
[----:B-1----:R-:W-:Y:S01]  /*01c0*/  SHF.R.S32.HI R11, RZ, 0x1f, R20 ;  /* 0x0000001fff0b7819 */ /* 0x002fe20000011414 */
[----:B--2---:R-:W-:Y:S01]  /*01d0*/  UIMAD UR19, UR54, UR5, URZ ;  /* 0x00000005361372a4 */ /* 0x004fe2000f8e023f */
[----:B------:R-:W-:Y:S01]  /*01e0*/  IMAD.SHL.U32 R252, R20, 0x2, RZ ;  /* 0x0000000214fc7824 */ /* 0x000fe200078e00ff */
[----:B------:R-:W-:Y:S01]  /*01f0*/  ULOP3.LUT UR5, UR54, UR15, URZ, 0x3c, !UPT ;  /* 0x0000000f36057292 */ /* 0x000fe2000f8e3c3f */
[CC--:B------:R-:W-:Y:S01]  /*0200*/  LEA.HI R4, R11.reuse, R20.reuse, RZ, 0x2 ;  /* 0x000000140b047211 */ /* 0x0c0fe200078f10ff */
[----:B------:R-:W-:Y:S01]  /*0210*/  UISETP.NE.AND UP5, UPT, UR12, URZ, UPT ;  /* 0x0000003f0c00728c */ /* 0x000fe2000bfa5270 */
[-C--:B------:R-:W-:Y:S01]  /*0220*/  LEA.HI R6, R11, R20.reuse, RZ, 0x5 ;  /* 0x000000140b067211 */ /* 0x080fe200078f28ff */
[----:B------:R-:W-:Y:S01]  /*0230*/  USHF.R.S32.HI UR8, URZ, 0x1f, UR54 ;  /* 0x0000001f3f087899 */ /* 0x000fe20008011436 */
[--C-:B------:R-:W-:Y:S01]  /*0240*/  SHF.R.S32.HI R7, RZ, 0x2, R4.reuse ;  /* 0x00000002ff077819 */ /* 0x100fe20000011404 */
[----:B---3--:R-:W-:Y:S01]  /*0250*/  USHF.L.U32 UR12, UR47, 0x7, URZ ;  /* 0x000000072f0c7899 */ /* 0x008fe2000800063f */
[----:B------:R-:W-:Y:S01]  /*0260*/  SHF.R.S32.HI R0, RZ, 0x1f, R4 ;  /* 0x0000001fff007819 */ /* 0x000fe20000011404 */
[----:B------:R-:W-:Y:S01]  /*0270*/  ULDC UR16, c[0x0][0x214] ;  /* 0x0000850000107ab9 */ /* 0x000fe20000000800 */
[-C--:B------:R-:W-:Y:S01]  /*0280*/  LEA.HI R3, R4, R7.reuse, RZ, 0x1 ;  /* 0x0000000704037211 */ /* 0x080fe200078f08ff */
[----:B------:R-:W-:Y:S01]  /*0290*/  ULDC UR11, c[0x0][0x1c0] ;  /* 0x00007000000b7ab9 */ /* 0x000fe20000000800 */
[----:B------:R-:W-:Y:S01]  /*02a0*/  LEA.HI R0, R0, R7, RZ, 0x3 ;  /* 0x0000000700007211 */ /* 0x000fe200078f18ff */
[----:B------:R-:W-:Y:S01]  /*02b0*/  ULDC UR18, c[0x0][0x224] ;  /* 0x0000890000127ab9 */ /* 0x000fe20000000800 */
[----:B------:R-:W-:Y:S01]  /*02c0*/  LOP3.LUT R5, R6, 0xffffffe0, RZ, 0xc0, !PT ;  /* 0xffffffe006057812 */ /* 0x000fe200078ec0ff */
[----:B------:R-:W-:Y:S01]  /*02d0*/  ULDC UR20, c[0x0][0x224] ;  /* 0x0000890000147ab9 */ /* 0x000fe20000000800 */
[----:B------:R-:W-:Y:S01]  /*02e0*/  LOP3.LUT R3, R3, 0x7fffffe, RZ, 0xc0, !PT ;  /* 0x07fffffe03037812 */ /* 0x000fe200078ec0ff */
[----:B------:R-:W-:Y:S01]  /*02f0*/  ULDC UR17, c[0x0][0x1c0] ;  /* 0x0000700000117ab9 */ /* 0x000fe20000000800 */
[----:B------:R-:W-:Y:S01]  /*0300*/  LOP3.LUT R2, R0, 0xfffffff8, RZ, 0xc0, !PT ;  /* 0xfffffff800027812 */ /* 0x000fe200078ec0ff */
[----:B------:R-:W-:Y:S01]  /*0310*/  IMAD.IADD R0, R20, 0x1, -R5 ;  /* 0x0000000114007824 */ /* 0x000fe200078e0a05 */
[-C--:B------:R-:W-:Y:S01]  /*0320*/  LEA.HI R21, R11, R20.reuse, RZ, 0x3 ;  /* 0x000000140b157211 */ /* 0x080fe200078f18ff */
[C---:B------:R-:W-:Y:S01]  /*0330*/  IMAD.IADD R9, R7.reuse, 0x1, -R3 ;  /* 0x0000000107097824 */ /* 0x040fe200078e0a03 */
[----:B------:R-:W-:Y:S01]  /*0340*/  SHF.R.S32.HI R3, RZ, 0x1f, R6 ;  /* 0x0000001fff037819 */ /* 0x000fe20000011406 */
[----:B------:R-:W-:Y:S01]  /*0350*/  IMAD.IADD R7, R7, 0x1, -R2 ;  /* 0x0000000107077824 */ /* 0x000fe200078e0a02 */
[----:B------:R-:W-:Y:S01]  /*0360*/  SHF.R.S32.HI R2, RZ, 0x1f, R0 ;  /* 0x0000001fff027819 */ /* 0x000fe20000011400 */
[----:B------:R-:W-:Y:S01]  /*0370*/  ULDC.U8 UR13, c[0x0][0x3d0] ;  /* 0x0000f400000d7ab9 */ /* 0x000fe20000000000 */
[----:B------:R-:W-:Y:S01]  /*0380*/  LEA.HI R10, R11, R20, RZ, 0x4 ;  /* 0x000000140b0a7211 */ /* 0x000fe200078f20ff */
[----:B------:R-:W-:Y:S01]  /*0390*/  ULDC.64 UR6, c[0x0][0x118] ;  /* 0x0000460000067ab9 */ /* 0x000fe20000000a00 */
[----:B------:R-:W-:Y:S01]  /*03a0*/  LEA.HI R19, R2, R0, RZ, 0x2 ;  /* 0x0000000002137211 */ /* 0x000fe200078f10ff */
[----:B------:R-:W-:Y:S01]  /*03b0*/  UISETP.NE.AND UP6, UPT, UR13, URZ, UPT ;  /* 0x0000003f0d00728c */ /* 0x000fe2000bfc5270 */
[----:B------:R-:W-:Y:S01]  /*03c0*/  SHF.R.S32.HI R2, RZ, 0x3, R21 ;  /* 0x00000003ff027819 */ /* 0x000fe20000011415 */
[----:B------:R-:W-:Y:S01]  /*03d0*/  USHF.L.U32 UR31, UR14, 0x3, URZ ;  /* 0x000000030e1f7899 */ /* 0x000fe2000800063f */
[----:B------:R-:W-:Y:S01]  /*03e0*/  LOP3.LUT R0, R4, 0xfffffffc, RZ, 0xc0, !PT ;  /* 0xfffffffc04007812 */ /* 0x000fe200078ec0ff */
[----:B------:R-:W-:Y:S01]  /*03f0*/  USHF.L.U32 UR30, UR14, 0x4, URZ ;  /* 0x000000040e1e7899 */ /* 0x000fe2000800063f */
[----:B------:R-:W-:Y:S01]  /*0400*/  SHF.R.S32.HI R8, RZ, 0x4, R10 ;  /* 0x00000004ff087819 */ /* 0x000fe2000001140a */
[----:B------:R-:W-:Y:S01]  /*0410*/  IMAD.SHL.U32 R2, R2, 0x40, RZ ;  /* 0x0000004002027824 */ /* 0x000fe200078e00ff */
[----:B------:R-:W-:Y:S01]  /*0420*/  LOP3.LUT P5, RZ, R7, 0x2, RZ, 0xc0, !PT ;  /* 0x0000000207ff7812 */ /* 0x000fe200078ac0ff */
[----:B------:R-:W-:Y:S01]  /*0430*/  IMAD.IADD R12, R20, 0x1, -R0 ;  /* 0x00000001140c7824 */ /* 0x000fe200078e0a00 */
[----:B------:R-:W-:Y:S01]  /*0440*/  SHF.R.S32.HI R0, RZ, 0x5, R6 ;  /* 0x00000005ff007819 */ /* 0x000fe20000011406 */
[----:B------:R-:W-:Y:S01]  /*0450*/  UIMAD UR29, UR14, 0x18, URZ ;  /* 0x000000180e1d78a4 */ /* 0x000fe2000f8e023f */
[----:B------:R-:W-:Y:S01]  /*0460*/  LOP3.LUT R2, R2, 0xc0, RZ, 0xc0, !PT ;  /* 0x000000c002027812 */ /* 0x000fe200078ec0ff */
[----:B------:R-:W-:Y:S01]  /*0470*/  IMAD.SHL.U32 R5, R12, 0x8, RZ ;  /* 0x000000080c057824 */ /* 0x000fe200078e00ff */
[----:B------:R-:W-:Y:S01]  /*0480*/  LEA.HI R3, R3, R0, RZ, 0x2 ;  /* 0x0000000003037211 */ /* 0x000fe200078f10ff */
[----:B------:R-:W-:Y:S01]  /*0490*/  USHF.L.U32 UR28, UR14, 0x5, URZ ;  /* 0x000000050e1c7899 */ /* 0x000fe2000800063f */
[----:B------:R-:W-:Y:S01]  /*04a0*/  SHF.R.U32.HI R4, RZ, 0x3, R2 ;  /* 0x00000003ff047819 */ /* 0x000fe20000011602 */
[----:B------:R-:W-:Y:S01]  /*04b0*/  UIMAD UR27, UR14, 0x28, URZ ;  /* 0x000000280e1b78a4 */ /* 0x000fe2000f8e023f */
[----:B------:R-:W-:Y:S01]  /*04c0*/  LOP3.LUT R5, R2, 0x18, R5, 0xf8, !PT ;  /* 0x0000001802057812 */ /* 0x000fe200078ef805 */
[----:B------:R-:W-:Y:S01]  /*04d0*/  UIMAD UR26, UR14, 0x30, URZ ;  /* 0x000000300e1a78a4 */ /* 0x000fe2000f8e023f */
[----:B------:R-:W-:Y:S01]  /*04e0*/  LOP3.LUT R2, R3, 0xfffffffc, RZ, 0xc0, !PT ;  /* 0xfffffffc03027812 */ /* 0x000fe200078ec0ff */
[----:B------:R-:W-:Y:S01]  /*04f0*/  UIMAD UR25, UR14, 0x38, URZ ;  /* 0x000000380e1978a4 */ /* 0x000fe2000f8e023f */
[----:B------:R-:W-:Y:S01]  /*0500*/  LOP3.LUT R4, R5, R4, RZ, 0x3c, !PT ;  /* 0x0000000405047212 */ /* 0x000fe200078e3cff */
[----:B------:R-:W-:Y:S01]  /*0510*/  USHF.L.U32 UR24, UR14, 0x6, URZ ;  /* 0x000000060e187899 */ /* 0x000fe2000800063f */
[----:B------:R-:W-:Y:S01]  /*0520*/  LEA.HI R6, R10, R8, RZ, 0x1 ;  /* 0x000000080a067211 */ /* 0x000fe200078f08ff */
[C---:B------:R-:W-:Y:S01]  /*0530*/  IMAD.IADD R158, R0.reuse, 0x1, -R2 ;  /* 0x00000001009e7824 */ /* 0x040fe200078e0a02 */
[----:B------:R-:W-:Y:S01]  /*0540*/  LOP3.LUT P4, RZ, R7, 0x4, RZ, 0xc0, !PT ;  /* 0x0000000407ff7812 */ /* 0x000fe2000788c0ff */
[----:B------:R-:W-:Y:S01]  /*0550*/  IMAD R0, R0, 0x8, R9 ;  /* 0x0000000800007824 */ /* 0x000fe200078e0209 */
[----:B------:R-:W-:Y:S01]  /*0560*/  LOP3.LUT R3, R6, 0xfffffffe, RZ, 0xc0, !PT ;  /* 0xfffffffe06037812 */ /* 0x000fe200078ec0ff */
[----:B------:R-:W-:Y:S01]  /*0570*/  IMAD.U32 R6, RZ, RZ, UR4 ;  /* 0x00000004ff067e24 */ /* 0x000fe2000f8e00ff */
[----:B------:R-:W-:Y:S01]  /*0580*/  UIMAD UR4, UR47, UR11, UR54 ;  /* 0x0000000b2f0472a4 */ /* 0x000fe2000f8e0236 */
[----:B------:R-:W-:Y:S01]  /*0590*/  IMAD.U32 R251, R0, 0x20, R4 ;  /* 0x0000002000fb7824 */ /* 0x000fe200078e0004 */
[----:B------:R-:W-:Y:S01]  /*05a0*/  LOP3.LUT R0, R21, 0xfffffff8, RZ, 0xc0, !PT ;  /* 0xfffffff815007812 */ /* 0x000fe200078ec0ff */
[----:B------:R-:W-:Y:S01]  /*05b0*/  IMAD.IADD R14, R8, 0x1, -R3 ;  /* 0x00000001080e7824 */ /* 0x000fe200078e0a03 */
[----:B------:R-:W-:Y:S01]  /*05c0*/  LEA.HI R3, R11, R20, RZ, 0x7 ;  /* 0x000000140b037211 */ /* 0x000fe200078f38ff */
[----:B------:R1:W-:Y:S01]  /*05d0*/  STL [R1+0x3c], R6 ;  /* 0x00003c0601007387 */ /* 0x0003e20000100800 */
[----:B------:R-:W-:Y:S01]  /*05e0*/  IMAD.SHL.U32 R9, R12, 0x2, RZ ;  /* 0x000000020c097824 */ /* 0x000fe200078e00ff */
[----:B------:R-:W-:Y:S01]  /*05f0*/  LEA.HI R12, R7, R7, RZ, 0x1 ;  /* 0x00000007070c7211 */ /* 0x000fe200078f08ff */
[----:B------:R-:W-:Y:S01]  /*0600*/  IMAD.IADD R5, R20, 0x1, -R0 ;  /* 0x0000000114057824 */ /* 0x000fe200078e0a00 */
[----:B------:R-:W-:Y:S01]  /*0610*/  LOP3.LUT R0, R10, 0xfffffff0, RZ, 0xc0, !PT ;  /* 0xfffffff00a007812 */ /* 0x000fe200078ec0ff */
[----:B------:R-:W-:Y:S01]  /*0620*/  UIMAD UR4, UR4, UR18, URZ ;  /* 0x00000012040472a4 */ /* 0x000fe2000f8e023f */
[----:B------:R-:W-:Y:S01]  /*0630*/  SHF.R.S32.HI R10, RZ, 0x7, R3 ;  /* 0x00000007ff0a7819 */ /* 0x000fe20000011403 */
[----:B------:R-:W-:Y:S01]  /*0640*/  UIMAD.WIDE.U32 UR10, UR47, UR20, URZ ;  /* 0x000000142f0a72a5 */ /* 0x000fe2000f8e003f */
[----:B------:R-:W-:Y:S01]  /*0650*/  LEA.HI R8, R5, R5, RZ, 0x1 ;  /* 0x0000000505087211 */ /* 0x000fe200078f08ff */
[----:B------:R-:W-:Y:S01]  /*0660*/  IMAD.IADD R0, R20, 0x1, -R0 ;  /* 0x0000000114007824 */ /* 0x000fe200078e0a00 */
[----:B------:R-:W-:Y:S01]  /*0670*/  SEL R177, R153, 0xffffffe0, !P5 ;  /* 0xffffffe099b17807 */ /* 0x000fe20006800000 */
[----:B------:R-:W-:Y:S01]  /*0680*/  IMAD R3, R10, 0x8, R14 ;  /* 0x000000080a037824 */ /* 0x000fe200078e020e */
[----:B------:R-:W-:Y:S01]  /*0690*/  LOP3.LUT R2, R8, 0x3fffffe, RZ, 0xc0, !PT ;  /* 0x03fffffe08027812 */ /* 0x000fe200078ec0ff */
[----:B------:R-:W-:Y:S01]  /*06a0*/  IMAD R18, R10, 0x2000, R9 ;  /* 0x000020000a127824 */ /* 0x000fe200078e0209 */
[----:B------:R-:W-:Y:S01]  /*06b0*/  SHF.R.S32.HI R11, RZ, 0x1f, R0 ;  /* 0x0000001fff0b7819 */ /* 0x000fe20000011400 */
[----:B------:R-:W-:Y:S01]  /*06c0*/  UIMAD.WIDE.U32 UR60, UR52, UR10, URZ ;  /* 0x0000000a343c72a5 */ /* 0x000fe2000f8e003f */
[----:B------:R-:W-:Y:S01]  /*06d0*/  LOP3.LUT R252, R252, 0x6, RZ, 0xc0, !PT ;  /* 0x00000006fcfc7812 */ /* 0x000fe200078ec0ff */
[----:B------:R-:W-:Y:S01]  /*06e0*/  IMAD.IADD R4, R5, 0x1, -R2 ;  /* 0x0000000105047824 */ /* 0x000fe200078e0a02 */
[-C--:B------:R-:W-:Y:S01]  /*06f0*/  LEA.HI R2, R0, R0.reuse, RZ, 0x1 ;  /* 0x0000000000027211 */ /* 0x080fe200078f08ff */
[----:B------:R-:W-:Y:S01]  /*0700*/  UIMAD UR23, UR14, 0x48, URZ ;  /* 0x000000480e1778a4 */ /* 0x000fe2000f8e023f */
[----:B------:R-:W-:Y:S01]  /*0710*/  LEA.HI R11, R11, R0, RZ, 0x3 ;  /* 0x000000000b0b7211 */ /* 0x000fe200078f18ff */
[----:B------:R-:W-:Y:S01]  /*0720*/  IMAD R146, R3, 0x8, R4 ;  /* 0x0000000803927824 */ /* 0x000fe200078e0204 */
[----:B------:R-:W-:Y:S01]  /*0730*/  SHF.R.S32.HI R4, RZ, 0x1, R2 ;  /* 0x00000001ff047819 */ /* 0x000fe20000011402 */
[----:B------:R-:W-:Y:S01]  /*0740*/  IMAD R252, R10, 0x40, R252 ;  /* 0x000000400afc7824 */ /* 0x000fe200078e02fc */
[----:B------:R-:W-:Y:S01]  /*0750*/  LOP3.LUT R3, R11, 0xfffffff8, RZ, 0xc0, !PT ;  /* 0xfffffff80b037812 */ /* 0x000fe200078ec0ff */
[----:B------:R-:W-:Y:S01]  /*0760*/  UIMAD UR22, UR14, 0x50, URZ ;  /* 0x000000500e1678a4 */ /* 0x000fe2000f8e023f */
[----:B-1----:R-:W-:Y:S01]  /*0770*/  LOP3.LUT R6, R2, 0x7fffffe, RZ, 0xc0, !PT ;  /* 0x07fffffe02067812 */ /* 0x002fe200078ec0ff */
[----:B------:R-:W-:Y:S01]  /*0780*/  UIMAD UR21, UR14, 0x58, URZ ;  /* 0x000000580e1578a4 */ /* 0x000fe2000f8e023f */
[----:B------:R-:W-:Y:S01]  /*0790*/  SHF.R.S32.HI R2, RZ, 0x1f, R2 ;  /* 0x0000001fff027819 */ /* 0x000fe20000011402 */
[C---:B------:R-:W-:Y:S01]  /*07a0*/  IMAD.IADD R17, R0.reuse, 0x1, -R3 ;  /* 0x0000000100117824 */ /* 0x040fe200078e0a03 */
[----:B------:R-:W-:Y:S01]  /*07b0*/  UIMAD UR18, UR14, 0x70, URZ ;  /* 0x000000700e1278a4 */ /* 0x000fe2000f8e023f */
[----:B------:R-:W-:Y:S01]  /*07c0*/  IMAD.IADD R15, R0, 0x1, -R6 ;  /* 0x00000001000f7824 */ /* 0x000fe200078e0a06 */
[----:B------:R-:W-:Y:S01]  /*07d0*/  LEA.HI R0, R2, R4, RZ, 0x2 ;  /* 0x0000000402007211 */ /* 0x000fe200078f10ff */
[----:B------:R-:W-:Y:S01]  /*07e0*/  IMAD.U32 R3, RZ, RZ, UR14 ;  /* 0x0000000eff037e24 */ /* 0x000fe2000f8e00ff */
[----:B------:R-:W-:Y:S01]  /*07f0*/  LOP3.LUT R2, R7, 0x1, RZ, 0xc0, !PT ;  /* 0x0000000107027812 */ /* 0x000fe200078ec0ff */
[----:B------:R-:W-:Y:S01]  /*0800*/  UMOV UR59, 0xffffe000 ;  /* 0xffffe000003b7882 */ /* 0x000fe20000000000 */
[----:B------:R-:W-:-:S02]  /*0810*/  LOP3.LUT R0, R0, 0xfffffffc, RZ, 0xc0, !PT ;  /* 0xfffffffc00007812 */ /* 0x000fc400078ec0ff */
[----:B------:R-:W-:Y:S01]  /*0820*/  ISETP.NE.U32.AND P6, PT, R2, 0x1, PT ;  /* 0x000000010200780c */ /* 0x000fe20003fc5070 */
[----:B------:R-:W-:Y:S02]  /*0830*/  IMAD.U32 R2, RZ, RZ, UR19 ;  /* 0x00000013ff027e24 */ /* 0x000fe4000f8e00ff */
[----:B------:R-:W-:Y:S01]  /*0840*/  IMAD.IADD R16, R4, 0x1, -R0 ;  /* 0x0000000104107824 */ /* 0x000fe200078e0a00 */
[----:B------:R-:W-:Y:S01]  /*0850*/  SHF.R.S32.HI R4, RZ, 0x3, R11 ;  /* 0x00000003ff047819 */ /* 0x000fe2000001140b */
[----:B------:R-:W-:Y:S01]  /*0860*/  IMAD.SHL.U32 R0, R5, 0x40, RZ ;  /* 0x0000004005007824 */ /* 0x000fe200078e00ff */
[----:B------:R1:W-:Y:S01]  /*0870*/  STL [R1+0x38], R2 ;  /* 0x0000380201007387 */ /* 0x0003e20000100800 */
[----:B------:R-:W-:Y:S02]  /*0880*/  SEL R176, R176, 0x10, !P6 ;  /* 0x00000010b0b07807 */ /* 0x000fe40007000000 */
[----:B------:R-:W-:Y:S01]  /*0890*/  IMAD R15, R4, 0x8, R15 ;  /* 0x00000008040f7824 */ /* 0x000fe200078e020f */
[----:B------:R2:W-:Y:S01]  /*08a0*/  STL [R1+0x30], R3 ;  /* 0x0000300301007387 */ /* 0x0005e20000100800 */
[----:B-1----:R-:W-:Y:S01]  /*08b0*/  IMAD.U32 R2, RZ, RZ, UR5 ;  /* 0x00000005ff027e24 */ /* 0x002fe2000f8e00ff */
[----:B------:R-:W-:-:S02]  /*08c0*/  USHF.R.S32.HI UR5, URZ, 0x1f, UR20 ;  /* 0x0000001f3f057899 */ /* 0x000fc40008011414 */
[----:B------:R-:W-:Y:S01]  /*08d0*/  UIMAD UR20, UR14, 0x60, URZ ;  /* 0x000000600e1478a4 */ /* 0x000fe2000f8e023f */
[----:B--2---:R-:W-:Y:S01]  /*08e0*/  IMAD.SHL.U32 R3, R7, 0x40, RZ ;  /* 0x0000004007037824 */ /* 0x004fe200078e00ff */
[----:B------:R1:W-:Y:S01]  /*08f0*/  STL [R1+0x34], R2 ;  /* 0x0000340201007387 */ /* 0x0003e20000100800 */
[----:B------:R-:W-:Y:S01]  /*0900*/  UIMAD UR5, UR5, UR47, URZ ;  /* 0x0000002f050572a4 */ /* 0x000fe2000f8e023f */
[----:B-1----:R-:W-:Y:S02]  /*0910*/  SHF.R.S32.HI R2, RZ, 0x1, R8 ;  /* 0x00000001ff027819 */ /* 0x002fe40000011408 */
[----:B------:R-:W-:Y:S02]  /*0920*/  LOP3.LUT R8, R0, 0x1c0, RZ, 0xc0, !PT ;  /* 0x000001c000087812 */ /* 0x000fe400078ec0ff */
[----:B------:R-:W-:Y:S01]  /*0930*/  LOP3.LUT R0, R12, 0x3fffffe, RZ, 0xc0, !PT ;  /* 0x03fffffe0c007812 */ /* 0x000fe200078ec0ff */
[C---:B------:R-:W-:Y:S01]  /*0940*/  IMAD.SHL.U32 R6, R2.reuse, 0x40, RZ ;  /* 0x0000004002067824 */ /* 0x040fe200078e00ff */
[----:B------:R-:W-:-:S02]  /*0950*/  LOP3.LUT P0, RZ, R2, 0x2, RZ, 0xc0, !PT ;  /* 0x0000000202ff7812 */ /* 0x000fc4000780c0ff */
[----:B------:R-:W-:Y:S01]  /*0960*/  LOP3.LUT R2, R3, 0x1c0, RZ, 0xc0, !PT ;  /* 0x000001c003027812 */ /* 0x000fe200078ec0ff */
[----:B------:R-:W-:Y:S01]  /*0970*/  IMAD.IADD R13, R7, 0x1, -R0 ;  /* 0x00000001070d7824 */ /* 0x000fe200078e0a00 */
[----:B------:R-:W-:Y:S01]  /*0980*/  SEL R145, R153, 0xffffffe0, !P0 ;  /* 0xffffffe099917807 */ /* 0x000fe20004000000 */
[----:B------:R-:W-:Y:S01]  /*0990*/  IMAD.SHL.U32 R0, R158, 0x10, RZ ;  /* 0x000000109e007824 */ /* 0x000fe200078e00ff */
[----:B------:R-:W-:Y:S01]  /*09a0*/  LEA.HI R2, R2, R2, RZ, 0x1d ;  /* 0x0000000202027211 */ /* 0x000fe200078fe8ff */
[----:B------:R-:W-:Y:S02]  /*09b0*/  IMAD.SHL.U32 R3, R158, 0x400, RZ ;  /* 0x000004009e037824 */ /* 0x000fe400078e00ff */
[----:B------:R-:W-:Y:S01]  /*09c0*/  IMAD.U32 R7, RZ, RZ, UR11 ;  /* 0x0000000bff077e24 */ /* 0x000fe2000f8e00ff */
[----:B------:R-:W-:Y:S01]  /*09d0*/  LEA.HI.SX32 R19, R19, R0, 0x1e ;  /* 0x0000000013137211 */ /* 0x000fe200078ff2ff */
[----:B------:R-:W-:Y:S01]  /*09e0*/  IMAD R147, R4, 0x200, R3 ;  /* 0x0000020004937824 */ /* 0x000fe200078e0203 */
[----:B------:R-:W-:-:S02]  /*09f0*/  LOP3.LUT R5, R8, 0x30, R0, 0xf8, !PT ;  /* 0x0000003008057812 */ /* 0x000fc400078ef800 */
[----:B------:R-:W-:Y:S01]  /*0a00*/  LOP3.LUT R0, R6, 0xc0, RZ, 0xc0, !PT ;  /* 0x000000c006007812 */ /* 0x000fe200078ec0ff */
[----:B------:R-:W-:Y:S01]  /*0a10*/  STL [R1+0x4], R19 ;  /* 0x0000041301007387 */ /* 0x000fe20000100800 */
[----:B------:R-:W-:Y:S01]  /*0a20*/  IADD3 R18, R2, R18, R3 ;  /* 0x0000001202127210 */ /* 0x000fe20007ffe003 */
[----:B------:R-:W-:Y:S01]  /*0a30*/  IMAD.U32 R6, RZ, RZ, UR10 ;  /* 0x0000000aff067e24 */ /* 0x000fe2000f8e00ff */
[--C-:B------:R-:W-:Y:S02]  /*0a40*/  LOP3.LUT R4, R0, 0x8, R21.reuse, 0xf8, !PT ;  /* 0x0000000800047812 */ /* 0x100fe400078ef815 */
[----:B------:R-:W-:Y:S01]  /*0a50*/  SHF.R.U32.HI R2, RZ, 0x3, R0 ;  /* 0x00000003ff027819 */ /* 0x000fe20000011600 */
[----:B------:R-:W-:Y:S01]  /*0a60*/  IMAD.SHL.U32 R182, R18, 0x2, RZ ;  /* 0x0000000212b67824 */ /* 0x000fe200078e00ff */
[----:B------:R-:W-:Y:S01]  /*0a70*/  LOP3.LUT R3, R5, 0x8, R21, 0xf8, !PT ;  /* 0x0000000805037812 */ /* 0x000fe200078ef815 */
[----:B------:R-:W-:Y:S01]  /*0a80*/  IMAD.U32 R5, RZ, RZ, UR8 ;  /* 0x00000008ff057e24 */ /* 0x000fe2000f8e00ff */
[----:B------:R-:W-:Y:S01]  /*0a90*/  LOP3.LUT R4, R4, R2, RZ, 0x3c, !PT ;  /* 0x0000000204047212 */ /* 0x000fe200078e3cff */
[----:B------:R-:W-:Y:S01]  /*0aa0*/  USHF.R.S32.HI UR8, URZ, 0x1f, UR47 ;  /* 0x0000001f3f087899 */ /* 0x000fe2000801142f */
[----:B------:R-:W-:Y:S01]  /*0ab0*/  IMAD.U32 R2, RZ, RZ, UR12 ;  /* 0x0000000cff027e24 */ /* 0x000fe2000f8e00ff */
[----:B------:R-:W-:Y:S01]  /*0ac0*/  SHF.R.U32.HI R0, RZ, 0x3, R8 ;  /* 0x00000003ff007819 */ /* 0x000fe20000011608 */
[----:B------:R-:W-:Y:S01]  /*0ad0*/  USHF.R.S32.HI UR12, URZ, 0x1f, UR54 ;  /* 0x0000001f3f0c7899 */ /* 0x000fe20008011436 */
[----:B------:R-:W-:Y:S01]  /*0ae0*/  IADD3 R2, R19, -0x80, RZ ;  /* 0xffffff8013027810 */ /* 0x000fe20007ffe0ff */
[----:B------:R-:W-:Y:S01]  /*0af0*/  IMAD.U32 R146, R146, 0x20, R4 ;  /* 0x0000002092927824 */ /* 0x000fe200078e0004 */
[----:B------:R-:W-:Y:S01]  /*0b00*/  LOP3.LUT R5, R3, R0, RZ, 0x3c, !PT ;  /* 0x0000000003057212 */ /* 0x000fe200078e3cff */
[----:B------:R-:W-:Y:S01]  /*0b10*/  IMAD.U32 R3, RZ, RZ, UR8 ;  /* 0x00000008ff037e24 */ /* 0x000fe2000f8e00ff */
[----:B------:R-:W-:Y:S01]  /*0b20*/  @!UP5 UIMAD UR8, UR47, UR17, UR54 ;  /* 0x000000112f08d2a4 */ /* 0x000fe2000f8e0236 */
[----:B------:R-:W-:Y:S01]  /*0b30*/  IMAD.U32 R3, RZ, RZ, UR12 ;  /* 0x0000000cff037e24 */ /* 0x000fe2000f8e00ff */
[----:B------:R-:W-:Y:S01]  /*0b40*/  @UP5 UIMAD UR12, UR47, UR16, URZ ;  /* 0x000000102f0c52a4 */ /* 0x000fe2000f8e023f */
[----:B------:R-:W-:Y:S01]  /*0b50*/  IMAD R0, R158, 0x200, R9 ;  /* 0x000002009e007824 */ /* 0x000fe200078e0209 */
[----:B------:R-:W-:Y:S01]  /*0b60*/  @!UP5 UIMAD UR8, UR8, UR16, URZ ;  /* 0x000000100808d2a4 */ /* 0x000fe2000f8e023f */
[----:B------:R-:W-:Y:S01]  /*0b70*/  IMAD.SHL.U32 R4, R14, 0x10, RZ ;  /* 0x000000100e047824 */ /* 0x000fe200078e00ff */
[C---:B------:R-:W-:Y:S01]  /*0b80*/  IADD3 R175, R182.reuse, 0x40, RZ ;  /* 0x00000040b6af7810 */ /* 0x040fe20007ffe0ff */
[----:B------:R-:W-:Y:S01]  /*0b90*/  IMAD R13, R13, 0x20, R0 ;  /* 0x000000200d0d7824 */ /* 0x000fe200078e0200 */
[----:B------:R-:W-:Y:S01]  /*0ba0*/  SHF.R.S32.HI R0, RZ, 0x1f, R2 ;  /* 0x0000001fff007819 */ /* 0x000fe20000011402 */
[----:B------:R-:W-:Y:S01]  /*0bb0*/  IMAD.U32 R3, RZ, RZ, UR12 ;  /* 0x0000000cff037e24 */ /* 0x000fe2000f8e00ff */
[C---:B------:R-:W-:Y:S01]  /*0bc0*/  @P4 IADD3 R175, R182.reuse, -0x40, RZ ;  /* 0xffffffc0b6af4810 */ /* 0x040fe20007ffe0ff */
[----:B------:R-:W-:Y:S01]  /*0bd0*/  IMAD.IADD R180, R182, 0x1, R176 ;  /* 0x00000001b6b47824 */ /* 0x000fe200078e02b0 */
[----:B------:R-:W-:Y:S01]  /*0be0*/  SHF.L.U64.HI R2, R2, 0x2, R0 ;  /* 0x0000000202027819 */ /* 0x000fe20000010200 */
[----:B------:R-:W-:Y:S01]  /*0bf0*/  IMAD.U32 R0, RZ, RZ, UR5 ;  /* 0x00000005ff007e24 */ /* 0x000fe2000f8e00ff */
[----:B------:R1:W-:Y:S01]  /*0c00*/  STL [R1+0x2c], R3 ;  /* 0x00002c0301007387 */ /* 0x0003e20000100800 */
[----:B------:R-:W-:Y:S01]  /*0c10*/  UIMAD UR5, UR53, UR10, URZ ;  /* 0x0000000a350572a4 */ /* 0x000fe2000f8e023f */
[----:B------:R-:W-:Y:S01]  /*0c20*/  IMAD.IADD R176, R176, 0x1, R175 ;  /* 0x00000001b0b07824 */ /* 0x000fe200078e02af */
[----:B------:R-:W-:Y:S01]  /*0c30*/  UIMAD UR17, UR14, 0x78, URZ ;  /* 0x000000780e1178a4 */ /* 0x000fe2000f8e023f */
[----:B------:R-:W-:-:S02]  /*0c40*/  IMAD R145, R146, 0x2, R145 ;  /* 0x0000000292917824 */ /* 0x000fc400078e0291 */
[--C-:B------:R-:W-:Y:S02]  /*0c50*/  IMAD.IADD R181, R182, 0x1, R177.reuse ;  /* 0x00000001b6b57824 */ /* 0x100fe400078e02b1 */
[----:B------:R-:W-:Y:S02]  /*0c60*/  IMAD.IADD R179, R180, 0x1, R177 ;  /* 0x00000001b4b37824 */ /* 0x000fe400078e02b1 */
[C---:B------:R-:W-:Y:S02]  /*0c70*/  IMAD.IADD R178, R177.reuse, 0x1, R175 ;  /* 0x00000001b1b27824 */ /* 0x040fe400078e02af */
[----:B------:R-:W-:Y:S02]  /*0c80*/  IMAD.SHL.U32 R146, R146, 0x2, RZ ;  /* 0x0000000292927824 */ /* 0x000fe400078e00ff */
[----:B------:R-:W-:Y:S02]  /*0c90*/  IMAD.IADD R177, R177, 0x1, R176 ;  /* 0x00000001b1b17824 */ /* 0x000fe400078e02b0 */
[----:B-1----:R-:W-:Y:S01]  /*0ca0*/  IMAD.U32 R3, RZ, RZ, UR4 ;  /* 0x00000004ff037e24 */ /* 0x002fe2000f8e00ff */
[----:B------:R-:W-:-:S02]  /*0cb0*/  USHF.R.S32.HI UR4, URZ, 0x1f, UR19 ;  /* 0x0000001f3f047899 */ /* 0x000fc40008011413 */
[----:B------:R-:W-:Y:S02]  /*0cc0*/  UIMAD UR19, UR14, 0x68, URZ ;  /* 0x000000680e1378a4 */ /* 0x000fe4000f8e023f */
[----:B------:R-:W-:Y:S04]  /*0cd0*/  STL [R1+0x28], R3 ;  /* 0x0000280301007387 */ /* 0x000fe80000100800 */
[----:B------:R1:W-:Y:S04]  /*0ce0*/  STL [R1], R2 ;  /* 0x0000000201007387 */ /* 0x0003e80000100800 */
[----:B------:R2:W-:Y:S01]  /*0cf0*/  STL [R1+0x24], R0 ;  /* 0x0000240001007387 */ /* 0x0005e20000100800 */
[----:B-1----:R-:W-:Y:S01]  /*0d00*/  IMAD.U32 R2, RZ, RZ, UR4 ;  /* 0x00000004ff027e24 */ /* 0x002fe2000f8e00ff */
[----:B------:R-:W-:Y:S01]  /*0d10*/  USHF.L.U32 UR4, UR14, 0x7, URZ ;  /* 0x000000070e047899 */ /* 0x000fe2000800063f */
[----:B--2---:R-:W-:-:S03]  /*0d20*/  SHF.R.S32.HI R0, RZ, 0x1, R12 ;  /* 0x00000001ff007819 */ /* 0x004fc6000001140c */
[----:B------:R1:W-:Y:S01]  /*0d30*/  STL [R1+0x20], R2 ;  /* 0x0000200201007387 */ /* 0x0003e20000100800 */
[----:B------:R-:W-:Y:S01]  /*0d40*/  UIADD3 UR16, -UR4, URZ, URZ ;  /* 0x0000003f04107290 */ /* 0x000fe2000fffe13f */
[----:B------:R-:W-:Y:S01]  /*0d50*/  IMAD.U32 R3, RZ, RZ, UR4 ;  /* 0x00000004ff037e24 */ /* 0x000fe2000f8e00ff */
[C---:B------:R-:W-:Y:S01]  /*0d60*/  LOP3.LUT P3, RZ, R0.reuse, 0x2, RZ, 0xc0, !PT ;  /* 0x0000000200ff7812 */ /* 0x040fe2000786c0ff */
[----:B------:R-:W-:-:S03]  /*0d70*/  IMAD.SHL.U32 R0, R0, 0x40, RZ ;  /* 0x0000004000007824 */ /* 0x000fc600078e00ff */
[----:B------:R-:W-:Y:S02]  /*0d80*/  R2P PR, R17, 0x6 ;  /* 0x0000000611007804 */ /* 0x000fe40000000000 */
[----:B------:R-:W-:Y:S02]  /*0d90*/  LOP3.LUT R0, R0, 0xc0, RZ, 0xc0, !PT ;  /* 0x000000c000007812 */ /* 0x000fe400078ec0ff */
[----:B------:R-:W-:Y:S02]  /*0da0*/  LOP3.LUT P0, RZ, R16, 0x2, RZ, 0xc0, !PT ;  /* 0x0000000210ff7812 */ /* 0x000fe4000780c0ff */
[----:B------:R-:W-:Y:S02]  /*0db0*/  SEL R148, R148, 0xffffffc0, !P2 ;  /* 0xffffffc094947807 */ /* 0x000fe40005000000 */
[----:B------:R-:W-:Y:S01]  /*0dc0*/  SEL R153, R153, 0xffffffe0, !P0 ;  /* 0xffffffe099997807 */ /* 0x000fe20004000000 */
[----:B-1----:R-:W-:Y:S01]  /*0dd0*/  IMAD.U32 R2, RZ, RZ, UR5 ;  /* 0x00000005ff027e24 */ /* 0x002fe2000f8e00ff */
[----:B------:R-:W-:-:S04]  /*0de0*/  USHF.R.S32.HI UR5, URZ, 0x1f, UR4 ;  /* 0x0000001f3f057899 */ /* 0x000fc80008011404 */
[----:B------:R1:W-:Y:S04]  /*0df0*/  STL [R1+0x1c], R2 ;  /* 0x00001c0201007387 */ /* 0x0003e80000100800 */
[----:B------:R2:W-:Y:S01]  /*0e00*/  STL [R1+0x18], R3 ;  /* 0x0000180301007387 */ /* 0x0005e20000100800 */
[----:B-1----:R-:W-:Y:S01]  /*0e10*/  IMAD.SHL.U32 R2, R10, 0x8, RZ ;  /* 0x000000080a027824 */ /* 0x002fe200078e00ff */
[----:B--2---:R-:W-:-:S04]  /*0e20*/  SHF.R.U32.HI R3, RZ, 0x3, R0 ;  /* 0x00000003ff037819 */ /* 0x004fc80000011600 */
[----:B------:R-:W-:-:S04]  /*0e30*/  LOP3.LUT R2, R2, 0x8, RZ, 0xc0, !PT ;  /* 0x0000000802027812 */ /* 0x000fc800078ec0ff */
[----:B------:R-:W-:Y:S01]  /*0e40*/  LOP3.LUT R8, R3, R0, R2, 0x1e, !PT ;  /* 0x0000000003087212 */ /* 0x000fe200078e1e02 */
[----:B------:R-:W-:Y:S01]  /*0e50*/  IMAD.SHL.U32 R0, R17, 0x40, RZ ;  /* 0x0000004011007824 */ /* 0x000fe200078e00ff */
[----:B------:R-:W-:Y:S01]  /*0e60*/  LOP3.LUT R7, R2, 0x10, R4, 0xf8, !PT ;  /* 0x0000001002077812 */ /* 0x000fe200078ef804 */
[----:B------:R-:W-:Y:S02]  /*0e70*/  IMAD.SHL.U32 R2, R16, 0x40, RZ ;  /* 0x0000004010027824 */ /* 0x000fe400078e00ff */
[----:B------:R-:W-:Y:S01]  /*0e80*/  IMAD R3, R14, 0x200, R5 ;  /* 0x000002000e037824 */ /* 0x000fe200078e0205 */
        /* <DEDUP_REMOVED lines=33> */
.L_x_84:
        /* <DEDUP_REMOVED lines=12> */
[----:B-1----:R-:W-:-:S04]  /*1160*/  IMAD.U32 R8, RZ, RZ, UR10 ;  /* 0x0000000aff087e24 */ /* 0x002fc8000f8e00ff */
        /* <DEDUP_REMOVED lines=24> */
[----:B---3--:R1:W3:Y:S01]  /*12f0*/  @P0 R2UR UR32, R8 ;  /* 0x00000000082003c2 */ /* 0x0082e200000e0000 */
[----:B------:R-:W-:-:S07]  /*1300*/  ISETP.NE.U32.AND P0, PT, RZ, c[0x0][0x248], PT ;  /* 0x00009200ff007a0c */ /* 0x000fce0003f05070 */
[----:B--2---:R-:W2:Y:S01]  /*1310*/  @P2 R2UR UR4, R3 ;  /* 0x00000000030423c2 */ /* 0x004ea200000e0000 */
[----:B------:R-:W-:-:S07]  /*1320*/  ISETP.NE.AND.EX P0, PT, RZ, c[0x0][0x24c], PT, P0 ;  /* 0x00009300ff007a0c */ /* 0x000fce0003f05300 */
[----:B-----5:R-:W2:Y:S08]  /*1330*/  @P2 R2UR UR8, R6 ;  /* 0x00000000060823c2 */ /* 0x020eb000000e0000 */
[----:B----4-:R1:W4:Y:S01]  /*1340*/  @!P1 R2UR UR36, R0 ;  /* 0x00000000002493c2 */ /* 0x01032200000e0000 */
[----:B--2---:R-:W-:-:S03]  /*1350*/  @UP1 UIADD3 UR43, UR8, -UR4, URZ ;  /* 0x80000004082b1290 */ /* 0x004fc6000fffe03f */
[----:B------:R-:W-:-:S04]  /*1360*/  ULDC UR8, c[0x0][0x218] ;  /* 0x0000860000087ab9 */ /* 0x000fc80000000800 */
        /* <DEDUP_REMOVED lines=9> */
.L_x_56:
        /* <DEDUP_REMOVED lines=29> */
[----:B------:R-:W-:Y:S02]  /*15d0*/  UISETP.NE.AND UP0, UPT, UR36, -0x1, UPT ;  /* 0xffffffff2400788c */ /* 0x000fe4000bf05270 */
[----:B------:R-:W-:Y:S02]  /*15e0*/  USEL UR57, UR12, UR10, !UP2 ;  /* 0x0000000a0c397287 */ /* 0x000fe4000d000000 */
[----:B------:R-:W-:Y:S02]  /*15f0*/  UIMAD UR10, UR4, UR15, URZ ;  /* 0x0000000f040a72a4 */ /* 0x000fe4000f8e023f */
[----:B------:R-:W-:Y:S01]  /*1600*/  PLOP3.LUT P1, PT, PT, PT, UP0, 0x80, 0x0 ;  /* 0x000000000000781c */ /* 0x000fe20003f2f008 */
[----:B------:R-:W-:-:S02]  /*1610*/  ULDC.64 UR14, c[0x0][0x198] ;  /* 0x00006600000e7ab9 */ /* 0x000fc40000000a00 */
[----:B------:R-:W-:Y:S02]  /*1620*/  @UP2 UIADD3 UR56, UR11, UR10, URZ ;  /* 0x0000000a0b382290 */ /* 0x000fe4000fffe03f */
[----:B------:R-:W-:Y:S02]  /*1630*/  UIADD3 UR10, UR43, 0x7f, URZ ;  /* 0x0000007f2b0a7890 */ /* 0x000fe4000fffe03f */
[----:B------:R-:W-:Y:S02]  /*1640*/  @UP0 UIADD3 UR12, UR32, UR36, URZ ;  /* 0x00000024200c0290 */ /* 0x000fe4000fffe03f */
[----:B------:R-:W-:-:S04]  /*1650*/  USHF.R.S32.HI UR13, URZ, 0x1f, UR10 ;  /* 0x0000001f3f0d7899 */ /* 0x000fc8000801140a */
[----:B------:R-:W-:Y:S02]  /*1660*/  ULEA.HI UR13, UR13, UR10, URZ, 0x7 ;  /* 0x0000000a0d0d7291 */ /* 0x000fe4000f8f383f */
[----:B------:R-:W-:Y:S02]  /*1670*/  @UP0 UIMAD.WIDE.U32 UR10, UR12, UR14, URZ ;  /* 0x0000000e0c0a02a5 */ /* 0x000fe4000f8e003f */
[----:B------:R-:W-:Y:S02]  /*1680*/  USHF.R.S32.HI UR50, URZ, 0x7, UR13 ;  /* 0x000000073f327899 */ /* 0x000fe4000801140d */
[----:B------:R-:W-:Y:S02]  /*1690*/  @UP0 UIMAD UR55, UR12, UR15, UR11 ;  /* 0x0000000f0c3702a4 */ /* 0x000fe4000f8e020b */
[----:B------:R-:W-:Y:S02]  /*16a0*/  ULOP3.LUT UR12, UR13, 0xffffff80, URZ, 0xc0, !UPT ;  /* 0xffffff800d0c7892 */ /* 0x000fe4000f8ec03f */
[----:B------:R-:W-:-:S02]  /*16b0*/  @UP0 UMOV UR51, UR10 ;  /* 0x0000000a00330c82 */ /* 0x000fc40008000000 */
        /* <DEDUP_REMOVED lines=8> */
[----:B------:R-:W-:-:S04]  /*1740*/  UIMAD UR11, UR58, UR14, URZ ;  /* 0x0000000e3a0b72a4 */ /* 0x000fc8000f8e023f */
[----:B------:R-:W-:Y:S02]  /*1750*/  UIMAD UR15, UR47, UR15, UR11 ;  /* 0x0000000f2f0f72a4 */ /* 0x000fe4000f8e020b */
[----:B------:R-:W-:-:S04]  /*1760*/  UIMAD.WIDE.U32 UR10, UR32, UR10, URZ ;  /* 0x0000000a200a72a5 */ /* 0x000fc8000f8e003f */
[----:B------:R-:W-:-:S04]  /*1770*/  UIADD3 UR11, UR11, UR13, URZ ;  /* 0x0000000d0b0b7290 */ /* 0x000fc8000fffe03f */
[----:B------:R-:W-:-:S04]  /*1780*/  UIMAD.WIDE.U32 UR10, UR47, UR14, UR10 ;  /* 0x0000000e2f0a72a5 */ /* 0x000fc8000f8e000a */
[----:B------:R-:W-:-:S03]  /*1790*/  UIADD3 UR55, UR11, UR15, URZ ;  /* 0x0000000f0b377290 */ /* 0x000fc6000fffe03f */
[----:B------:R-:W-:Y:S02]  /*17a0*/  UMOV UR51, UR10 ;  /* 0x0000000a00337c82 */ /* 0x000fe40008000000 */
.L_x_58:
        /* <DEDUP_REMOVED lines=18> */
.L_x_59:
[----:B------:R-:W2:Y:S01]  /*18d0*/  LDL R0, [R1+0x1c] ;  /* 0x00001c0001007983 */ /* 0x000ea20000100800 */
[----:B------:R-:W-:-:S03]  /*18e0*/  ULDC.64 UR14, c[0x0][0x370] ;  /* 0x0000dc00000e7ab9 */ /* 0x000fc60000000a00 */
[----:B------:R-:W3:Y:S04]  /*18f0*/  LDL R3, [R1+0x24] ;  /* 0x0000240001037983 */ /* 0x000ee80000100800 */
[----:B------:R-:W4:Y:S01]  /*1900*/  LDL R4, [R1+0x34] ;  /* 0x0000340001047983 */ /* 0x000f220000100800 */
[----:B------:R-:W-:-:S04]  /*1910*/  @UP2 UIMAD.WIDE.U32 UR10, UR4, UR14, URZ ;  /* 0x0000000e040a22a5 */ /* 0x000fc8000f8e003f */
[----:B------:R-:W-:-:S03]  /*1920*/  @UP2 UIMAD UR45, UR4, UR15, UR11 ;  /* 0x0000000f042d22a4 */ /* 0x000fc6000f8e020b */
[----:B------:R-:W-:Y:S02]  /*1930*/  @UP2 UMOV UR44, UR10 ;  /* 0x0000000a002c2c82 */ /* 0x000fe40008000000 */
[----:B------:R-:W-:Y:S02]  /*1940*/  ULDC.64 UR10, c[0x0][0x368] ;  /* 0x0000da00000a7ab9 */ /* 0x000fe40000000a00 */
[----:B------:R-:W-:Y:S01]  /*1950*/  @!UP2 UIMAD UR13, UR58, UR10, URZ ;  /* 0x0000000a3a0da2a4 */ /* 0x000fe2000f8e023f */
[----:B------:R-:W-:Y:S01]  /*1960*/  IABS R7, c[0x0][0x1c8] ;  /* 0x0000720000077a13 */ /* 0x000fe20000000000 */
[----:B------:R-:W-:Y:S02]  /*1970*/  ULDC UR37, c[0x0][0x224] ;  /* 0x0000890000257ab9 */ /* 0x000fe40000000800 */
[----:B------:R-:W-:Y:S02]  /*1980*/  @!UP2 UIMAD UR13, UR47, UR11, UR13 ;  /* 0x0000000b2f0da2a4 */ /* 0x000fe4000f8e020d */
[----:B------:R-:W-:-:S02]  /*1990*/  @!UP2 UIMAD.WIDE.U32 UR10, UR47, UR10, URZ ;  /* 0x0000000a2f0aa2a5 */ /* 0x000fc4000f8e003f */
[----:B------:R-:W-:Y:S02]  /*19a0*/  UIMAD.WIDE.U32 UR38, UR47, UR37, URZ ;  /* 0x000000252f2672a5 */ /* 0x000fe4000f8e003f */
[----:B------:R-:W-:-:S03]  /*19b0*/  ULDC.64 UR14, c[0x0][0x3d8] ;  /* 0x0000f600000e7ab9 */ /* 0x000fc60000000a00 */
[----:B------:R-:W-:Y:S01]  /*19c0*/  @!UP2 UMOV UR44, UR10 ;  /* 0x0000000a002cac82 */ /* 0x000fe20008000000 */
[----:B--2---:R1:W3:Y:S08]  /*19d0*/  R2UR UR33, R0 ;  /* 0x00000000002173c2 */ /* 0x0042f000000e0000 */
[----:B---3--:R3:W5:Y:S01]  /*19e0*/  R2UR UR40, R3 ;  /* 0x00000000032873c2 */ /* 0x00876200000e0000 */
[----:B-1----:R-:W2:Y:S04]  /*19f0*/  LDL R0, [R1+0x14] ;  /* 0x0000140001007983 */ /* 0x002ea80000100800 */
[----:B---3--:R-:W3:Y:S01]  /*1a00*/  LDL R3, [R1+0x2c] ;  /* 0x00002c0001037983 */ /* 0x008ee20000100800 */
[----:B-----5:R-:W-:-:S02]  /*1a10*/  UIMAD UR10, UR58, UR37, UR40 ;  /* 0x000000253a0a72a4 */ /* 0x020fc4000f8e0228 */
[----:B----4-:R1:W4:Y:S02]  /*1a20*/  R2UR UR40, R4 ;  /* 0x00000000042873c2 */ /* 0x01032400000e0000 */
[----:B------:R-:W-:-:S04]  /*1a30*/  UIADD3 UR10, UR39, UR10, URZ ;  /* 0x0000000a270a7290 */ /* 0x000fc8000fffe03f */
[----:B------:R-:W-:Y:S02]  /*1a40*/  UIMAD UR10, UR52, UR10, UR33 ;  /* 0x0000000a340a72a4 */ /* 0x000fe4000f8e0221 */
[----:B------:R-:W5:Y:S01]  /*1a50*/  S2UR UR33, SR_CTAID.X ;  /* 0x00000000002179c3 */ /* 0x000f620000002500 */
[----:B-1----:R-:W1:Y:S01]  /*1a60*/  I2F.RP R4, R7 ;  /* 0x0000000700047306 */ /* 0x002e620000209400 */
[----:B------:R-:W-:Y:S02]  /*1a70*/  @!UP2 UIADD3 UR45, UR11, UR13, URZ ;  /* 0x0000000d0b2da290 */ /* 0x000fe4000fffe03f */
[----:B------:R-:W-:-:S05]  /*1a80*/  UIADD3 UR37, UR61, UR10, URZ ;  /* 0x0000000a3d257290 */ /* 0x000fca000fffe03f */
[----:B-1----:R-:W1:Y:S01]  /*1a90*/  MUFU.RCP R4, R4 ;  /* 0x0000000400047308 */ /* 0x002e620000001000 */
[----:B------:R-:W-:Y:S02]  /*1aa0*/  UIMAD UR13, UR53, UR4, URZ ;  /* 0x00000004350d72a4 */ /* 0x000fe4000f8e023f */
[----:B------:R-:W-:-:S04]  /*1ab0*/  UIMAD.WIDE.U32 UR10, UR52, UR4, URZ ;  /* 0x00000004340a72a5 */ /* 0x000fc8000f8e003f */
[----:B------:R-:W-:Y:S02]  /*1ac0*/  @UP2 UIADD3 UR37, UR11, UR13, URZ ;  /* 0x0000000d0b252290 */ /* 0x000fe4000fffe03f */
[----:B------:R-:W-:Y:S02]  /*1ad0*/  USEL UR39, UR60, UR10, !UP2 ;  /* 0x0000000a3c277287 */ /* 0x000fe4000d000000 */
[----:B-----5:R-:W-:Y:S01]  /*1ae0*/  UIMAD.WIDE.U32 UR10, UR33, UR14, URZ ;  /* 0x0000000e210a72a5 */ /* 0x020fe2000f8e003f */
[----:B-1----:R-:W-:-:S03]  /*1af0*/  IADD3 R4, R4, 0xffffffe, RZ ;  /* 0x0ffffffe04047810 */ /* 0x002fc60007ffe0ff */
[----:B------:R-:W-:Y:S01]  /*1b00*/  UIMAD UR15, UR33, UR15, UR11 ;  /* 0x0000000f210f72a4 */ /* 0x000fe2000f8e020b */
[----:B------:R1:W5:Y:S01]  /*1b10*/  F2I.FTZ.U32.TRUNC.NTZ R5, R4 ;  /* 0x0000000400057305 */ /* 0x000362000021f000 */
[----:B------:R-:W-:Y:S02]  /*1b20*/  USHF.L.U32 UR33, UR47, 0x7, URZ ;  /* 0x000000072f217899 */ /* 0x000fe4000800063f */
[----:B------:R-:W-:Y:S02]  /*1b30*/  USEL UR38, UR10, URZ, UP6 ;  /* 0x0000003f0a267287 */ /* 0x000fe4000b000000 */
[----:B------:R-:W-:-:S04]  /*1b40*/  USHF.L.U64.HI UR10, UR47, 0x7, UR58 ;  /* 0x000000072f0a7899 */ /* 0x000fc8000801023a */
[----:B------:R-:W-:Y:S02]  /*1b50*/  USEL UR11, UR10, URZ, UP1 ;  /* 0x0000003f0a0b7287 */ /* 0x000fe40008800000 */
[----:B------:R-:W-:Y:S01]  /*1b60*/  USEL UR10, UR33, URZ, UP1 ;  /* 0x0000003f210a7287 */ /* 0x000fe20008800000 */
[----:B-1----:R-:W-:-:S03]  /*1b70*/  IMAD.MOV.U32 R4, RZ, RZ, RZ ;  /* 0x000000ffff047224 */ /* 0x002fc600078e00ff */
[----:B------:R-:W-:Y:S01]  /*1b80*/  UIADD3 UR10, UP1, UR12, UR10, URZ ;  /* 0x0000000a0c0a7290 */ /* 0x000fe2000ff3e03f */
[----:B------:R-:W-:-:S03]  /*1b90*/  ISETP.NE.AND P2, PT, RZ, c[0x0][0x1c8], PT ;  /* 0x00007200ff007a0c */ /* 0x000fc60003f45270 */
[----:B------:R-:W-:Y:S02]  /*1ba0*/  UIADD3.X UR13, UR46, UR11, URZ, UP1, !UPT ;  /* 0x0000000b2e0d7290 */ /* 0x000fe40008ffe43f */
[----:B------:R-:W-:-:S04]  /*1bb0*/  UIMAD UR11, UR53, UR10, URZ ;  /* 0x0000000a350b72a4 */ /* 0x000fc8000f8e023f */
[----:B------:R-:W-:Y:S02]  /*1bc0*/  UIMAD UR14, UR52, UR13, UR11 ;  /* 0x0000000d340e72a4 */ /* 0x000fe4000f8e020b */
[----:B------:R-:W-:Y:S02]  /*1bd0*/  UIMAD.WIDE.U32 UR10, UR52, UR10, URZ ;  /* 0x0000000a340a72a5 */ /* 0x000fe4000f8e003f */
[----:B------:R-:W-:Y:S02]  /*1be0*/  USEL UR15, UR15, URZ, UP6 ;  /* 0x0000003f0f0f7287 */ /* 0x000fe4000b000000 */
[----:B------:R-:W-:Y:S02]  /*1bf0*/  UIADD3 UR14, UR11, UR14, URZ ;  /* 0x0000000e0b0e7290 */ /* 0x000fe4000fffe03f */
[----:B------:R-:W-:Y:S01]  /*1c00*/  USHF.R.S32.HI UR42, URZ, 0x1f, UR8 ;  /* 0x0000001f3f2a7899 */ /* 0x000fe20008011408 */
[----:B--2---:R5:W1:Y:S08]  /*1c10*/  R2UR UR33, R0 ;  /* 0x00000000002173c2 */ /* 0x004a7000000e0000 */
[----:B---3--:R2:W3:Y:S01]  /*1c20*/  R2UR UR41, R3 ;  /* 0x00000000032973c2 */ /* 0x0084e200000e0000 */
[----:B-----5:R-:W-:-:S04]  /*1c30*/  IMAD.MOV R0, RZ, RZ, -R5 ;  /* 0x000000ffff007224 */ /* 0x020fc800078e0a05 */
[----:B------:R-:W-:Y:S01]  /*1c40*/  IMAD R0, R0, R7, RZ ;  /* 0x0000000700007224 */ /* 0x000fe200078e02ff */
[----:B--2---:R-:W-:-:S03]  /*1c50*/  IABS R3, UR54 ;  /* 0x0000003600037c13 */ /* 0x004fc60008000000 */
        /* <DEDUP_REMOVED lines=9> */
[----:B----4-:R-:W-:Y:S01]  /*1cf0*/  ISETP.LE.AND P0, PT, RZ, UR40, PT ;  /* 0x00000028ff007c0c */ /* 0x010fe2000bf03270 */
[----:B---3--:R-:W-:-:S10]  /*1d00*/  @UP5 USEL UR13, UR41, UR4, !UP2 ;  /* 0x00000004290d5287 */ /* 0x008fd4000d000000 */
[----:B------:R-:W-:Y:S01]  /*1d10*/  @P3 IADD3 R6, R6, 0x1, RZ ;  /* 0x0000000106063810 */ /* 0x000fe20007ffe0ff */
[----:B------:R-:W-:-:S04]  /*1d20*/  ULDC UR40, c[0x0][0x234] ;  /* 0x00008d0000287ab9 */ /* 0x000fc80000000800 */
[----:B------:R-:W-:Y:S01]  /*1d30*/  @!P0 IMAD.MOV R6, RZ, RZ, -R6 ;  /* 0x000000ffff068224 */ /* 0x000fe200078e0a06 */
[----:B------:R-:W-:Y:S01]  /*1d40*/  PLOP3.LUT P0, PT, PT, PT, UP5, 0x80, 0x0 ;  /* 0x000000000000781c */ /* 0x000fe20003f0f058 */
[----:B------:R-:W-:Y:S01]  /*1d50*/  @UP5 UIMAD UR13, UR54, UR40, UR13 ;  /* 0x00000028360d52a4 */ /* 0x000fe2000f8e020d */
[----:B------:R-:W-:-:S06]  /*1d60*/  @!P2 LOP3.LUT R6, RZ, c[0x0][0x1c8], RZ, 0x33, !PT ;  /* 0x00007200ff06aa12 */ /* 0x000fcc00078e33ff */
[----:B-1----:R-:W-:Y:S01]  /*1d70*/  @!UP5 UMOV UR13, UR33 ;  /* 0x00000021000ddc82 */ /* 0x002fe20008000000 */
[----:B------:R-:W-:-:S04]  /*1d80*/  SHF.R.S32.HI R20, RZ, 0x1f, R6 ;  /* 0x0000001fff147819 */ /* 0x000fc80000011406 */
        /* <DEDUP_REMOVED lines=8> */
.L_x_60:
[----:B------:R-:W2:Y:S02]  /*1e10*/  LDL R0, [R1+0x28] ;  /* 0x0000280001007983 */ /* 0x000ea40000100800 */
[----:B--2---:R1:W2:Y:S01]  /*1e20*/  R2UR UR33, R0 ;  /* 0x00000000002173c2 */ /* 0x0042a200000e0000 */
[----:B------:R-:W-:-:S07]  /*1e30*/  DEPBAR.LE SB1, 0x0, {2} ;  /* 0x000090040000791a */ /* 0x000fce0000000000 */
.L_x_61:
[----:B------:R-:W2:Y:S04]  /*1e40*/  LDL R8, [R1+0x38] ;  /* 0x0000380001087983 */ /* 0x000ea80000100800 */
[----:B------:R-:W3:Y:S04]  /*1e50*/  LDL R7, [R1+0x18] ;  /* 0x0000180001077983 */ /* 0x000ee80000100800 */
[----:B------:R-:W4:Y:S04]  /*1e60*/  LDL R4, [R1+0x20] ;  /* 0x0000200001047983 */ /* 0x000f280000100800 */
[----:B------:R-:W5:Y:S04]  /*1e70*/  LDL R3, [R1+0x10] ;  /* 0x0000100001037983 */ /* 0x000f680000100800 */
[----:B------:R-:W4:Y:S01]  /*1e80*/  LDL R0, [R1+0x30] ;  /* 0x0000300001007983 */ /* 0x000f220000100800 */
[----:B------:R-:W-:Y:S01]  /*1e90*/  UIADD3 UR13, UR12, UR13, URZ ;  /* 0x0000000d0c0d7290 */ /* 0x000fe2000fffe03f */
[----:B------:R-:W-:Y:S01]  /*1ea0*/  IMAD.U32 R12, RZ, RZ, UR12 ;  /* 0x0000000cff0c7e24 */ /* 0x000fe2000f8e00ff */
[----:B------:R-:W-:Y:S01]  /*1eb0*/  BSSY B1, `(.L_x_57) ;  /* 0x000060f000017945 */ /* 0x000fe20003800000 */
[----:B------:R-:W1:Y:S02]  /*1ec0*/  S2R R13, SR_TID.X ;  /* 0x00000000000d7919 */ /* 0x000e640000002100 */
[----:B-1----:R-:W-:Y:S01]  /*1ed0*/  SHF.R.S32.HI R14, RZ, 0x1f, R13 ;  /* 0x0000001fff0e7819 */ /* 0x002fe2000001140d */
[----:B--2---:R-:W1:Y:S08]  /*1ee0*/  R2UR UR47, R8 ;  /* 0x00000000082f73c2 */ /* 0x004e7000000e0000 */
[----:B---3--:R-:W1:Y:S08]  /*1ef0*/  R2UR UR41, R7 ;  /* 0x00000000072973c2 */ /* 0x008e7000000e0000 */
[----:B----4-:R2:W3:Y:S08]  /*1f00*/  R2UR UR40, R4 ;  /* 0x00000000042873c2 */ /* 0x0104f000000e0000 */
[----:B-----5:R-:W3:Y:S01]  /*1f10*/  R2UR UR4, R3 ;  /* 0x00000000030473c2 */ /* 0x020ee200000e0000 */
[----:B-1----:R-:W-:-:S07]  /*1f20*/  UIADD3 UR10, UP4, UP3, UR10, UR41, UR47 ;  /* 0x000000290a0a7290 */ /* 0x002fce000fb9e02f */
[----:B------:R-:W1:Y:S01]  /*1f30*/  S2UR UR47, SR_CTAID.Y ;  /* 0x00000000002f79c3 */ /* 0x000e620000002600 */
[----:B------:R-:W-:Y:S02]  /*1f40*/  UIADD3 UR41, UP2, UP1, UR38, UR10, UR39 ;  /* 0x0000000a26297290 */ /* 0x000fe4000f95e027 */
[----:B------:R-:W-:Y:S01]  /*1f50*/  USHF.R.S32.HI UR38, URZ, 0x1f, UR54 ;  /* 0x0000001f3f267899 */ /* 0x000fe20008011436 */
[----:B--2---:R-:W-:Y:S01]  /*1f60*/  LEA.HI R4, R14, R13, RZ, 0x2 ;  /* 0x0000000d0e047211 */ /* 0x004fe200078f10ff */
[----:B------:R-:W-:Y:S02]  /*1f70*/  ULDC.64 UR10, c[0x0][0x1a8] ;  /* 0x00006a00000a7ab9 */ /* 0x000fe40000000a00 */
[----:B---3--:R-:W-:-:S03]  /*1f80*/  UIADD3.X UR4, UR14, UR4, UR40, UP4, UP3 ;  /* 0x000000040e047290 */ /* 0x008fc6000a7e6428 */
[----:B------:R-:W-:Y:S02]  /*1f90*/  UMOV UR14, 0x4 ;  /* 0x00000004000e7882 */ /* 0x000fe40000000000 */
[----:B------:R-:W-:Y:S02]  /*1fa0*/  UIADD3.X UR40, UR15, UR4, UR37, UP2, UP1 ;  /* 0x000000040f287290 */ /* 0x000fe400097e2425 */
[----:B------:R-:W-:-:S04]  /*1fb0*/  UIMAD UR4, UR38, UR10, URZ ;  /* 0x0000000a260472a4 */ /* 0x000fc8000f8e023f */
[----:B------:R-:W-:-:S03]  /*1fc0*/  UIMAD UR39, UR54, UR11, UR4 ;  /* 0x0000000b362772a4 */ /* 0x000fc6000f8e0204 */
[----:B------:R-:W-:Y:S02]  /*1fd0*/  ULDC.64 UR10, c[0x0][0x378] ;  /* 0x0000de00000a7ab9 */ /* 0x000fe40000000a00 */
[----:B------:R-:W-:-:S04]  /*1fe0*/  UIMAD UR4, UR38, UR10, URZ ;  /* 0x0000000a260472a4 */ /* 0x000fc8000f8e023f */
[----:B------:R-:W-:-:S03]  /*1ff0*/  UIMAD UR38, UR54, UR11, UR4 ;  /* 0x0000000b362672a4 */ /* 0x000fc6000f8e0204 */
[----:B------:R-:W-:Y:S02]  /*2000*/  ULDC.64 UR10, c[0x0][0x370] ;  /* 0x0000dc00000a7ab9 */ /* 0x000fe40000000a00 */
[----:B------:R-:W-:-:S04]  /*2010*/  UIMAD UR4, UR46, UR10, URZ ;  /* 0x0000000a2e0472a4 */ /* 0x000fc8000f8e023f */
[----:B------:R-:W-:-:S03]  /*2020*/  UIMAD UR37, UR12, UR11, UR4 ;  /* 0x0000000b0c2572a4 */ /* 0x000fc6000f8e0204 */
[----:B------:R-:W-:Y:S02]  /*2030*/  ULDC.64 UR10, c[0x0][0x200] ;  /* 0x00008000000a7ab9 */ /* 0x000fe40000000a00 */
[----:B------:R-:W-:Y:S02]  /*2040*/  UIMAD.WIDE UR14, UR13, UR14, UR10 ;  /* 0x0000000e0d0e72a5 */ /* 0x000fe4000f8e020a */
[----:B------:R2:W3:Y:S01]  /*2050*/  R2UR UR4, R0 ;  /* 0x00000000000473c2 */ /* 0x0004e200000e0000 */
[----:B------:R-:W-:-:S04]  /*2060*/  UMOV UR13, 0x4 ;  /* 0x00000004000d7882 */ /* 0x000fc80000000000 */
[----:B------:R-:W-:Y:S02]  /*2070*/  UMOV UR11, UR14 ;  /* 0x0000000e000b7c82 */ /* 0x000fe40008000000 */
[----:B------:R-:W-:Y:S02]  /*2080*/  UIADD3 UR14, UR12, UR33, URZ ;  /* 0x000000210c0e7290 */ /* 0x000fe4000fffe03f */
[----:B------:R-:W-:Y:S01]  /*2090*/  UMOV UR10, UR15 ;  /* 0x0000000f000a7c82 */ /* 0x000fe20008000000 */
[----:B--2---:R-:W-:Y:S02]  /*20a0*/  SHF.R.S32.HI R0, RZ, 0x2, R4 ;  /* 0x00000002ff007819 */ /* 0x004fe40000011404 */
[----:B------:R-:W-:Y:S02]  /*20b0*/  LOP3.LUT R4, R4, 0xfffffffc, RZ, 0xc0, !PT ;  /* 0xfffffffc04047812 */ /* 0x000fe400078ec0ff */
[----:B------:R-:W-:Y:S02]  /*20c0*/  SHF.R.S32.HI R22, RZ, 0x1f, R0 ;  /* 0x0000001fff167819 */ /* 0x000fe40000011400 */
[----:B------:R-:W-:Y:S01]  /*20d0*/  IADD3 R3, P0, R0, UR12, RZ ;  /* 0x0000000c00037c10 */ /* 0x000fe2000ff1e0ff */
[----:B------:R-:W-:-:S03]  /*20e0*/  IMAD.IADD R4, R13, 0x1, -R4 ;  /* 0x000000010d047824 */ /* 0x000fc600078e0a04 */
[----:B------:R-:W-:Y:S01]  /*20f0*/  IADD3.X R7, R22, UR46, RZ, P0, !PT ;  /* 0x0000002e16077c10 */ /* 0x000fe200087fe4ff */
[----:B------:R-:W-:Y:S01]  /*2100*/  IMAD.SHL.U32 R4, R4, 0x8, RZ ;  /* 0x0000000804047824 */ /* 0x000fe200078e00ff */
[----:B------:R-:W-:-:S03]  /*2110*/  ULDC UR46, c[0x0][0x2e8] ;  /* 0x0000ba00002e7ab9 */ /* 0x000fc60000000800 */
[----:B------:R-:W-:Y:S01]  /*2120*/  IMAD R7, R7, c[0x0][0x190], RZ ;  /* 0x0000640007077a24 */ /* 0x000fe200078e02ff */
[----:B------:R-:W-:-:S05]  /*2130*/  SHF.R.S32.HI R5, RZ, 0x1f, R4 ;  /* 0x0000001fff057819 */ /* 0x000fca0000011404 */
[----:B------:R-:W-:-:S04]  /*2140*/  IMAD.WIDE.U32 R8, R3, c[0x0][0x190], R4 ;  /* 0x0000640003087a25 */ /* 0x000fc800078e0004 */
[----:B------:R-:W-:Y:S01]  /*2150*/  IMAD R3, R3, c[0x0][0x194], R7 ;  /* 0x0000650003037a24 */ /* 0x000fe200078e0207 */
[----:B------:R-:W-:Y:S02]  /*2160*/  IADD3 R10, P0, R8, UR57, RZ ;  /* 0x00000039080a7c10 */ /* 0x000fe4000ff1e0ff */
[----:B------:R-:W-:Y:S02]  /*2170*/  IADD3 R8, P2, R4, UR44, RZ ;  /* 0x0000002c04087c10 */ /* 0x000fe4000ff5e0ff */
[----:B------:R-:W-:Y:S01]  /*2180*/  IADD3.X R11, R9, UR56, R3, P0, !PT ;  /* 0x00000038090b7c10 */ /* 0x000fe200087fe403 */
[----:B------:R-:W-:Y:S01]  /*2190*/  ULDC.64 UR56, c[0x0][0x3c8] ;  /* 0x0000f20000387ab9 */ /* 0x000fe20000000a00 */
[----:B------:R-:W-:Y:S01]  /*21a0*/  LEA.HI R3, R14, R13, RZ, 0x5 ;  /* 0x0000000d0e037211 */ /* 0x000fe200078f28ff */
[----:B------:R-:W-:Y:S01]  /*21b0*/  UIMAD.WIDE UR14, UR14, UR13, UR56 ;  /* 0x0000000d0e0e72a5 */ /* 0x000fe2000f8e0238 */
[----:B------:R-:W-:Y:S02]  /*21c0*/  IADD3.X R9, R5, UR45, RZ, P2, !PT ;  /* 0x0000002d05097c10 */ /* 0x000fe400097fe4ff */
[----:B------:R-:W-:-:S02]  /*21d0*/  LOP3.LUT R7, R3, 0xffffffe0, RZ, 0xc0, !PT ;  /* 0xffffffe003077812 */ /* 0x000fc400078ec0ff */
[----:B------:R-:W-:Y:S01]  /*21e0*/  SHF.R.S32.HI R3, RZ, 0x5, R3 ;  /* 0x00000005ff037819 */ /* 0x000fe20000011403 */
[----:B------:R-:W-:Y:S01]  /*21f0*/  IMAD.WIDE.U32 R8, R12, c[0x0][0x370], R8 ;  /* 0x0000dc000c087a25 */ /* 0x000fe200078e0008 */
[----:B------:R-:W-:Y:S02]  /*2200*/  UMOV UR12, UR15 ;  /* 0x0000000f000c7c82 */ /* 0x000fe40008000000 */
[----:B------:R-:W-:Y:S01]  /*2210*/  UMOV UR13, UR14 ;  /* 0x0000000e000d7c82 */ /* 0x000fe20008000000 */
[----:B------:R-:W-:Y:S01]  /*2220*/  IMAD.IADD R7, R13, 0x1, -R7 ;  /* 0x000000010d077824 */ /* 0x000fe200078e0a07 */
[----:B------:R-:W-:-:S03]  /*2230*/  IADD3 R9, R9, UR37, RZ ;  /* 0x0000002509097c10 */ /* 0x000fc6000fffe0ff */
[----:B---3--:R-:W-:Y:S01]  /*2240*/  IMAD R3, R3, UR4, R7 ;  /* 0x0000000403037c24 */ /* 0x008fe2000f8e0207 */
[----:B------:R-:W-:-:S04]  /*2250*/  UIADD3 UR4, -UR5, UR43, UR8 ;  /* 0x0000002b05047290 */ /* 0x000fc8000fffe108 */
[----:B------:R-:W-:Y:S01]  /*2260*/  UIADD3 UR4, UR4, -UR46, URZ ;  /* 0x8000002e04047290 */ /* 0x000fe2000fffe03f */
[----:B------:R-:W-:-:S03]  /*2270*/  IADD3 R183, P0, R3, UR41, RZ ;  /* 0x0000002903b77c10 */ /* 0x000fc6000ff1e0ff */
[----:B------:R-:W-:Y:S01]  /*2280*/  USHF.R.S32.HI UR15, URZ, 0x1f, UR4 ;  /* 0x0000001f3f0f7899 */ /* 0x000fe20008011404 */
[----:B------:R-:W-:Y:S01]  /*2290*/  LEA.HI.X.SX32 R13, R3, UR40, 0x1, P0 ;  /* 0x00000028030d7c11 */ /* 0x000fe200080f0eff */
[----:B------:R-:W-:Y:S01]  /*22a0*/  IMAD.U32 R3, RZ, RZ, UR54 ;  /* 0x00000036ff037e24 */ /* 0x000fe2000f8e00ff */
[----:B------:R-:W-:Y:S01]  /*22b0*/  LEA R188, P2, R183, c[0x0][0x350], 0x2 ;  /* 0x0000d400b7bc7a11 */ /* 0x000fe200078410ff */
[----:B------:R-:W-:Y:S02]  /*22c0*/  ULEA.HI UR15, UR15, UR4, URZ, 0x7 ;  /* 0x000000040f0f7291 */ /* 0x000fe4000f8f383f */
[----:B------:R-:W-:Y:S01]  /*22d0*/  IMAD.WIDE.U32 R8, R3, c[0x0][0x378], R8 ;  /* 0x0000de0003087a25 */ /* 0x000fe200078e0008 */
[----:B------:R-:W-:Y:S01]  /*22e0*/  UIADD3 UR4, UR50, -0x1, URZ ;  /* 0xffffffff32047890 */ /* 0x000fe2000fffe03f */
[----:B------:R-:W-:Y:S01]  /*22f0*/  LEA.HI.X R183, R183, c[0x0][0x354], R13, 0x2, P2 ;  /* 0x0000d500b7b77a11 */ /* 0x000fe200010f140d */
[----:B------:R-:W-:Y:S01]  /*2300*/  USHF.R.S32.HI UR15, URZ, 0x7, UR15 ;  /* 0x000000073f0f7899 */ /* 0x000fe2000801140f */
[----:B------:R-:W-:Y:S01]  /*2310*/  IMAD.WIDE.U32 R10, R3, c[0x0][0x1a8], R10 ;  /* 0x00006a00030a7a25 */ /* 0x000fe200078e000a */
[----:B------:R-:W-:-:S02]  /*2320*/  IADD3 R9, R9, UR38, RZ ;  /* 0x0000002609097c10 */ /* 0x000fc4000fffe0ff */
[----:B------:R-:W-:Y:S01]  /*2330*/  UISETP.LT.AND UP1, UPT, URZ, UR15, UPT ;  /* 0x0000000f3f00728c */ /* 0x000fe2000bf21270 */
[----:B------:R-:W-:Y:S01]  /*2340*/  IMAD R3, R22, c[0x0][0x370], RZ ;  /* 0x0000dc0016037a24 */ /* 0x000fe200078e02ff */
[----:B------:R-:W-:Y:S01]  /*2350*/  IADD3 R7, R11, UR39, RZ ;  /* 0x000000270b077c10 */ /* 0x000fe2000fffe0ff */
[----:B------:R-:W-:Y:S01]  /*2360*/  IMAD.WIDE.U32 R8, R0, c[0x0][0x370], R8 ;  /* 0x0000dc0000087a25 */ /* 0x000fe200078e0008 */
[----:B------:R-:W-:Y:S01]  /*2370*/  USEL UR15, URZ, UR15, !UP1 ;  /* 0x0000000f3f0f7287 */ /* 0x000fe2000c800000 */
[----:B------:R-:W-:Y:S02]  /*2380*/  LEA R186, P4, R10, c[0x0][0x160], 0x1 ;  /* 0x000058000aba7a11 */ /* 0x000fe400078808ff */
[----:B------:R-:W-:Y:S01]  /*2390*/  IMAD R3, R0, c[0x0][0x374], R3 ;  /* 0x0000dd0000037a24 */ /* 0x000fe200078e0203 */
[----:B------:R-:W-:Y:S01]  /*23a0*/  UISETP.GT.AND UP1, UPT, UR50, UR15, UPT ;  /* 0x0000000f3200728c */ /* 0x000fe2000bf24270 */
[----:B------:R-:W-:Y:S02]  /*23b0*/  LEA R184, P3, R8, c[0x0][0x330], 0x1 ;  /* 0x0000cc0008b87a11 */ /* 0x000fe400078608ff */
[----:B------:R-:W-:Y:S01]  /*23c0*/  IMAD.IADD R3, R9, 0x1, R3 ;  /* 0x0000000109037824 */ /* 0x000fe200078e0203 */
[----:B------:R-:W-:-:S02]  /*23d0*/  LEA.HI.X R187, R10, c[0x0][0x164], R7, 0x1, P4 ;  /* 0x000059000abb7a11 */ /* 0x000fc400020f0c07 */
[----:B------:R-:W-:Y:S02]  /*23e0*/  PLOP3.LUT P0, PT, PT, PT, UP1, 0x80, 0x0 ;  /* 0x000000000000781c */ /* 0x000fe40003f0f018 */
[----:B------:R-:W-:-:S11]  /*23f0*/  LEA.HI.X R185, R8, c[0x0][0x334], R3, 0x1, P3 ;  /* 0x0000cd0008b97a11 */ /* 0x000fd600018f0c03 */
[----:B-1----:R-:W-:Y:S05]  /*2400*/  @P0 BRA `(.L_x_62) ;  /* 0x0000074000000947 */ /* 0x002fea0003800000 */
        /* <DEDUP_REMOVED lines=18> */
.L_x_63:
[----:B------:R-:W-:Y:S02]  /*2530*/  @UP0 UIADD3 UR4, UR32, UR36, URZ ;  /* 0x0000002420040290 */ /* 0x000fe4000fffe03f */
[----:B------:R-:W-:Y:S02]  /*2540*/  ULDC.64 UR12, c[0x0][0x3a8] ;  /* 0x0000ea00000c7ab9 */ /* 0x000fe40000000a00 */
[----:B------:R-:W-:-:S04]  /*2550*/  @UP0 UIMAD.WIDE.U32 UR10, UR4, UR12, URZ ;  /* 0x0000000c040a02a5 */ /* 0x000fc8000f8e003f */
[----:B------:R-:W-:Y:S01]  /*2560*/  @UP0 UIMAD UR4, UR4, UR13, UR11 ;  /* 0x0000000d040402a4 */ /* 0x000fe2000f8e020b */
        /* <DEDUP_REMOVED lines=11> */
[----:B------:R-:W-:Y:S02]  /*2620*/  UIADD3 UR4, UR11, UR4, URZ ;  /* 0x000000040b047290 */ /* 0x000fe4000fffe03f */
.L_x_64:
[----:B------:R-:W-:Y:S01]  /*2630*/  ULDC.64 UR12, c[0x0][0x3a0] ;  /* 0x0000e800000c7ab9 */ /* 0x000fe20000000a00 */
[----:B------:R-:W-:Y:S01]  /*2640*/  IMAD.U32 R13, RZ, RZ, UR8 ;  /* 0x00000008ff0d7e24 */ /* 0x000fe2000f8e00ff */
[----:B------:R-:W-:Y:S01]  /*2650*/  UIMAD UR11, UR42, UR12, URZ ;  /* 0x0000000c2a0b72a4 */ /* 0x000fe2000f8e023f */
[----:B------:R-:W-:Y:S01]  /*2660*/  BSSY B0, `(.L_x_65) ;  /* 0x0000019000007945 */ /* 0x000fe20003800000 */
[----:B------:R-:W-:Y:S01]  /*2670*/  UIMAD UR5, UR9, -0x80, UR5 ;  /* 0xffffff80090578a4 */ /* 0x000fe2000f8e0205 */
[----:B------:R-:W-:Y:S01]  /*2680*/  IMAD.WIDE.U32 R6, R13, c[0x0][0x3a0], R4 ;  /* 0x0000e8000d067a25 */ /* 0x000fe200078e0004 */
[----:B------:R-:W-:Y:S02]  /*2690*/  UIMAD UR11, UR8, UR13, UR11 ;  /* 0x0000000d080b72a4 */ /* 0x000fe4000f8e020b */
[----:B------:R-:W-:Y:S02]  /*26a0*/  USHF.R.S32.HI UR14, URZ, 0x1f, UR54 ;  /* 0x0000001f3f0e7899 */ /* 0x000fe40008011436 */
[----:B------:R-:W-:Y:S01]  /*26b0*/  IADD3 R6, P0, R6, UR15, RZ ;  /* 0x0000000f06067c10 */ /* 0x000fe2000ff1e0ff */
[----:B------:R-:W-:Y:S01]  /*26c0*/  ULDC.64 UR12, c[0x0][0x3b8] ;  /* 0x0000ee00000c7ab9 */ /* 0x000fe20000000a00 */
[----:B------:R-:W-:Y:S01]  /*26d0*/  MOV R3, UR11 ;  /* 0x0000000b00037c02 */ /* 0x000fe20008000f00 */
[----:B------:R-:W-:Y:S01]  /*26e0*/  UIMAD UR11, UR14, UR12, URZ ;  /* 0x0000000c0e0b72a4 */ /* 0x000fe2000f8e023f */
[----:B------:R-:W-:-:S02]  /*26f0*/  ISETP.GE.AND P1, PT, R0, UR5, PT ;  /* 0x0000000500007c0c */ /* 0x000fc4000bf26270 */
        /* <DEDUP_REMOVED lines=15> */
.L_x_66:
[----:B------:R-:W-:Y:S05]  /*27f0*/  BSYNC B0 ;  /* 0x0000000000007941 */ /* 0x000fea0003800000 */
.L_x_65:
[----:B------:R-:W-:Y:S01]  /*2800*/  IADD3 R3, R0, 0x40, RZ ;  /* 0x0000004000037810 */ /* 0x000fe20007ffe0ff */
[----:B------:R-:W-:Y:S03]  /*2810*/  BSSY B0, `(.L_x_67) ;  /* 0x000000d000007945 */ /* 0x000fe60003800000 */
[----:B------:R-:W-:-:S13]  /*2820*/  ISETP.GE.AND P0, PT, R3, UR5, PT ;  /* 0x0000000503007c0c */ /* 0x000fda000bf06270 */
        /* <DEDUP_REMOVED lines=11> */
.L_x_68:
[----:B------:R-:W-:Y:S05]  /*28e0*/  BSYNC B0 ;  /* 0x0000000000007941 */ /* 0x000fea0003800000 */
.L_x_67:
[----:B------:R-:W-:Y:S01]  /*28f0*/  ULDC.64 UR12, c[0x0][0x3a8] ;  /* 0x0000ea00000c7ab9 */ /* 0x000fe20000000a00 */
[----:B------:R-:W-:Y:S01]  /*2900*/  IMAD.WIDE.U32 R4, R13, c[0x0][0x3a8], R4 ;  /* 0x0000ea000d047a25 */ /* 0x000fe200078e0004 */
[----:B------:R-:W-:Y:S01]  /*2910*/  UIMAD UR5, UR42, UR12, URZ ;  /* 0x0000000c2a0572a4 */ /* 0x000fe2000f8e023f */
[----:B------:R-:W-:Y:S01]  /*2920*/  BSSY B0, `(.L_x_69) ;  /* 0x0000016000007945 */ /* 0x000fe20003800000 */
[----:B------:R-:W-:Y:S02]  /*2930*/  USHF.R.S32.HI UR14, URZ, 0x1f, UR54 ;  /* 0x0000001f3f0e7899 */ /* 0x000fe40008011436 */
[----:B------:R-:W-:Y:S01]  /*2940*/  UIMAD UR8, UR8, UR13, UR5 ;  /* 0x0000000d080872a4 */ /* 0x000fe2000f8e0205 */
[----:B------:R-:W-:Y:S01]  /*2950*/  IADD3 R4, P2, R4, UR10, RZ ;  /* 0x0000000a04047c10 */ /* 0x000fe2000ff5e0ff */
[----:B------:R-:W-:Y:S02]  /*2960*/  ULDC.64 UR10, c[0x0][0x3c0] ;  /* 0x0000f000000a7ab9 */ /* 0x000fe40000000a00 */
[----:B------:R-:W-:-:S02]  /*2970*/  UIMAD UR5, UR14, UR10, URZ ;  /* 0x0000000a0e0572a4 */ /* 0x000fc4000f8e023f */
[----:B------:R-:W-:Y:S02]  /*2980*/  IMAD.U32 R3, RZ, RZ, UR8 ;  /* 0x00000008ff037e24 */ /* 0x000fe4000f8e00ff */
[----:B------:R-:W-:-:S03]  /*2990*/  UIMAD UR5, UR54, UR11, UR5 ;  /* 0x0000000b360572a4 */ /* 0x000fc6000f8e0205 */
[----:B------:R-:W-:Y:S02]  /*29a0*/  IADD3.X R5, R5, UR4, R3, P2, !PT ;  /* 0x0000000405057c10 */ /* 0x000fe400097fe403 */
[----:B------:R-:W-:-:S05]  /*29b0*/  MOV R3, UR54 ;  /* 0x0000003600037c02 */ /* 0x000fca0008000f00 */
[----:B------:R-:W-:-:S05]  /*29c0*/  IMAD.WIDE.U32 R4, R3, c[0x0][0x3c0], R4 ;  /* 0x0000f00003047a25 */ /* 0x000fca00078e0004 */
[----:B------:R-:W-:Y:S01]  /*29d0*/  IADD3 R3, R5, UR5, RZ ;  /* 0x0000000505037c10 */ /* 0x000fe2000fffe0ff */
[----:B------:R-:W-:Y:S05]  /*29e0*/  @P1 BRA `(.L_x_70) ;  /* 0x0000009000001947 */ /* 0x000fea0003800000 */
[----:B-1----:R-:W-:Y:S01]  /*29f0*/  MOV R6, R4 ;  /* 0x0000000400067202 */ /* 0x002fe20000000f00 */
        /* <DEDUP_REMOVED lines=8> */
.L_x_70:
[----:B------:R-:W-:Y:S05]  /*2a80*/  BSYNC B0 ;  /* 0x0000000000007941 */ /* 0x000fea0003800000 */
.L_x_69:
[----:B------:R-:W-:Y:S05]  /*2a90*/  @P0 BRA `(.L_x_71) ;  /* 0x0000550000000947 */ /* 0x000fea0003800000 */
[----:B------:R-:W-:-:S04]  /*2aa0*/  IADD3 R0, P0, R0, 0x40, RZ ;  /* 0x0000004000007810 */ /* 0x000fc80007f1e0ff */
[----:B------:R-:W-:-:S05]  /*2ab0*/  IADD3.X R5, RZ, R22, RZ, P0, !PT ;  /* 0x00000016ff057210 */ /* 0x000fca00007fe4ff */
[----:B-1----:R-:W-:Y:S01]  /*2ac0*/  IMAD R6, R5, c[0x0][0x3a8], RZ ;  /* 0x0000ea0005067a24 */ /* 0x002fe200078e02ff */
[----:B------:R-:W-:-:S05]  /*2ad0*/  MOV R5, R3 ;  /* 0x0000000300057202 */ /* 0x000fca0000000f00 */
[----:B------:R-:W-:-:S04]  /*2ae0*/  IMAD.WIDE.U32 R8, R0, c[0x0][0x3a8], R4 ;  /* 0x0000ea0000087a25 */ /* 0x000fc800078e0004 */
[----:B------:R-:W-:Y:S01]  /*2af0*/  IMAD R0, R0, c[0x0][0x3ac], R6 ;  /* 0x0000eb0000007a24 */ /* 0x000fe200078e0206 */
[----:B------:R-:W-:-:S04]  /*2b00*/  LEA R4, P0, R8, c[0x0][0x348], 0x1 ;  /* 0x0000d20008047a11 */ /* 0x000fc800078008ff */
[----:B------:R-:W-:-:S04]  /*2b10*/  IADD3 R0, R9, R0, RZ ;  /* 0x0000000009007210 */ /* 0x000fc80007ffe0ff */
[----:B------:R-:W-:-:S05]  /*2b20*/  LEA.HI.X R5, R8, c[0x0][0x34c], R0, 0x1, P0 ;  /* 0x0000d30008057a11 */ /* 0x000fca00000f0c00 */
[----:B------:R1:W-:Y:S01]  /*2b30*/  STG.E.128 [R4.64], RZ ;  /* 0x000000ff04007986 */ /* 0x0003e2000c101d22 */
[----:B------:R-:W-:Y:S05]  /*2b40*/  BRA `(.L_x_71) ;  /* 0x0000545000007947 */ /* 0x000fea0003800000 */
.L_x_62:
[----:B------:R-:W2:Y:S01]  /*2b50*/  LDL R23, [R1+0x4] ;  /* 0x0000040001177983 */ /* 0x000ea20000100800 */
[----:B------:R-:W-:Y:S01]  /*2b60*/  ULDC.64 UR38, c[0x0][0x198] ;  /* 0x0000660000267ab9 */ /* 0x000fe20000000a00 */
[----:B------:R-:W-:Y:S01]  /*2b70*/  IMAD.U32 R3, RZ, RZ, UR8 ;  /* 0x00000008ff037e24 */ /* 0x000fe2000f8e00ff */
[----:B------:R-:W-:Y:S01]  /*2b80*/  UIMAD UR14, UR42, UR38, URZ ;  /* 0x000000262a0e72a4 */ /* 0x000fe2000f8e023f */
[----:B------:R-:W-:Y:S01]  /*2b90*/  IMAD.MOV.U32 R18, RZ, RZ, 0x80 ;  /* 0x00000080ff127424 */ /* 0x000fe200078e00ff */
[----:B------:R-:W-:Y:S01]  /*2ba0*/  ULDC.64 UR40, c[0x0][0x1a0] ;  /* 0x0000680000287ab9 */ /* 0x000fe20000000a00 */
[C-C-:B------:R-:W-:Y:S01]  /*2bb0*/  IMAD.WIDE.U32 R8, R3.reuse, c[0x0][0x1a0], R4.reuse ;  /* 0x0000680003087a25 */ /* 0x140fe200078e0004 */
[----:B------:R-:W-:Y:S02]  /*2bc0*/  UIMAD UR14, UR8, UR39, UR14 ;  /* 0x00000027080e72a4 */ /* 0x000fe4000f8e020e */
[----:B------:R-:W-:Y:S01]  /*2bd0*/  UIMAD UR40, UR42, UR40, URZ ;  /* 0x000000282a2872a4 */ /* 0x000fe2000f8e023f */
[----:B------:R-:W-:Y:S01]  /*2be0*/  IMAD.WIDE.U32 R4, R3, c[0x0][0x198], R4 ;  /* 0x0000660003047a25 */ /* 0x000fe200078e0004 */
[----:B------:R-:W-:Y:S01]  /*2bf0*/  UIADD3 UR33, UR43, 0x80, UR8 ;  /* 0x000000802b217890 */ /* 0x000fe2000fffe008 */
[----:B------:R-:W-:Y:S01]  /*2c00*/  IADD3 R8, P1, R8, UR48, RZ ;  /* 0x0000003008087c10 */ /* 0x000fe2000ff3e0ff */
[----:B------:R-:W-:Y:S01]  /*2c10*/  UIMAD UR41, UR8, UR41, UR40 ;  /* 0x00000029082972a4 */ /* 0x000fe2000f8e0228 */
[----:B------:R-:W-:Y:S01]  /*2c20*/  IMAD.U32 R3, RZ, RZ, UR14 ;  /* 0x0000000eff037e24 */ /* 0x000fe2000f8e00ff */
[----:B------:R-:W-:Y:S01]  /*2c30*/  ULEA.HI UR14, UR4, UR4, URZ, 0x1 ;  /* 0x00000004040e7291 */ /* 0x000fe2000f8f083f */
[----:B------:R-:W-:Y:S01]  /*2c40*/  IADD3 R14, P0, R4, UR51, RZ ;  /* 0x00000033040e7c10 */ /* 0x000fe2000ff1e0ff */
[----:B------:R-:W-:Y:S01]  /*2c50*/  UIMAD UR8, UR4, -0x80, UR43 ;  /* 0xffffff80040878a4 */ /* 0x000fe2000f8e022b */
[----:B------:R-:W-:Y:S01]  /*2c60*/  IMAD R17, R18, c[0x0][0x374], RZ ;  /* 0x0000dd0012117a24 */ /* 0x000fe200078e02ff */
[----:B------:R-:W-:Y:S01]  /*2c70*/  ULOP3.LUT UR14, UR14, 0xfffffffe, URZ, 0xc0, !UPT ;  /* 0xfffffffe0e0e7892 */ /* 0x000fe2000f8ec03f */
[----:B------:R-:W-:Y:S01]  /*2c80*/  IADD3.X R15, R5, UR55, R3, P0, !PT ;  /* 0x00000037050f7c10 */ /* 0x000fe200087fe403 */
[----:B------:R-:W-:Y:S01]  /*2c90*/  IMAD.U32 R7, RZ, RZ, UR41 ;  /* 0x00000029ff077e24 */ /* 0x000fe2000f8e00ff */
[----:B------:R-:W-:Y:S01]  /*2ca0*/  IADD3 R3, R0, 0x40, RZ ;  /* 0x0000004000037810 */ /* 0x000fe20007ffe0ff */
[----:B------:R-:W-:Y:S01]  /*2cb0*/  UIADD3 UR14, UR4, -UR14, URZ ;  /* 0x8000000e040e7290 */ /* 0x000fe2000fffe03f */
[----:B------:R-:W-:-:S02]  /*2cc0*/  IMAD R11, R18, c[0x0][0x194], RZ ;  /* 0x00006500120b7a24 */ /* 0x000fc400078e02ff */
[----:B------:R-:W-:Y:S01]  /*2cd0*/  ISETP.GE.AND P2, PT, R3, UR8, PT ;  /* 0x0000000803007c0c */ /* 0x000fe2000bf46270 */
[----:B------:R-:W-:Y:S01]  /*2ce0*/  UISETP.NE.AND UP0, UPT, UR14, 0x1, UPT ;  /* 0x000000010e00788c */ /* 0x000fe2000bf05270 */
[C---:B------:R-:W-:Y:S01]  /*2cf0*/  IMAD.WIDE.U32 R12, R18.reuse, c[0x0][0x370], RZ ;  /* 0x0000dc00120c7a25 */ /* 0x040fe200078e00ff */
[----:B------:R-:W-:Y:S01]  /*2d00*/  UIMAD UR14, UR9, -0x80, UR5 ;  /* 0xffffff80090e78a4 */ /* 0x000fe2000f8e0205 */
[----:B------:R-:W-:Y:S02]  /*2d10*/  IADD3.X R9, R9, UR49, R7, P1, !PT ;  /* 0x0000003109097c10 */ /* 0x000fe40008ffe407 */
[----:B------:R-:W-:-:S03]  /*2d20*/  IMAD.WIDE.U32 R18, R18, c[0x0][0x190], RZ ;  /* 0x0000640012127a25 */ /* 0x000fc600078e00ff */
[----:B------:R-:W-:Y:S01]  /*2d30*/  ISETP.GE.AND P4, PT, R0, UR14, PT ;  /* 0x0000000e00007c0c */ /* 0x000fe2000bf86270 */
[----:B------:R-:W-:Y:S01]  /*2d40*/  IMAD.WIDE.U32 R4, R6, c[0x0][0x1b8], R8 ;  /* 0x00006e0006047a25 */ /* 0x000fe200078e0008 */
[----:B------:R-:W-:Y:S02]  /*2d50*/  ISETP.GE.AND P3, PT, R3, UR14, PT ;  /* 0x0000000e03007c0c */ /* 0x000fe4000bf66270 */
[----:B------:R-:W-:Y:S01]  /*2d60*/  @!P2 IADD3 R18, P1, R186, R18, RZ ;  /* 0x00000012ba12a210 */ /* 0x000fe20007f3e0ff */
[----:B------:R-:W-:Y:S01]  /*2d70*/  IMAD R3, R20, c[0x0][0x1b8], RZ ;  /* 0x00006e0014037a24 */ /* 0x000fe200078e02ff */
[----:B------:R-:W-:Y:S01]  /*2d80*/  @!P2 IADD3 R16, P5, R184, R12, RZ ;  /* 0x0000000cb810a210 */ /* 0x000fe20007fbe0ff */
[----:B------:R-:W-:Y:S01]  /*2d90*/  IMAD.MOV.U32 R231, RZ, RZ, 0x7f800000 ;  /* 0x7f800000ffe77424 */ /* 0x000fe200078e00ff */
[----:B------:R-:W-:Y:S01]  /*2da0*/  @!P2 IADD3.X R19, R187, R19, R11, P1, !PT ;  /* 0x00000013bb13a210 */ /* 0x000fe20000ffe40b */
[----:B------:R-:W-:Y:S01]  /*2db0*/  IMAD R10, R6, c[0x0][0x1bc], R3 ;  /* 0x00006f00060a7a24 */ /* 0x000fe200078e0203 */
[----:B------:R-:W-:Y:S01]  /*2dc0*/  @!P2 IADD3.X R17, R185, R13, R17, P5, !PT ;  /* 0x0000000db911a210 */ /* 0x000fe20002ffe411 */
[----:B------:R-:W-:-:S02]  /*2dd0*/  IMAD.MOV.U32 R232, RZ, RZ, 0x7f800000 ;  /* 0x7f800000ffe87424 */ /* 0x000fc400078e00ff */
[----:B------:R-:W-:Y:S02]  /*2de0*/  @!P4 IMAD R7, R22, c[0x0][0x1a0], RZ ;  /* 0x000068001607ca24 */ /* 0x000fe400078e02ff */
[C---:B------:R-:W-:Y:S01]  /*2df0*/  @!P3 IADD3 R3, P0, R0.reuse, 0x40, RZ ;  /* 0x000000400003b810 */ /* 0x040fe20007f1e0ff */
[----:B------:R-:W-:Y:S02]  /*2e00*/  IMAD.IADD R5, R5, 0x1, R10 ;  /* 0x0000000105057824 */ /* 0x000fe400078e020a */
[C---:B------:R-:W-:Y:S02]  /*2e10*/  @!P4 IMAD R11, R0.reuse, c[0x0][0x1a4], R7 ;  /* 0x00006900000bca24 */ /* 0x040fe400078e0207 */
[----:B------:R-:W-:Y:S01]  /*2e20*/  @!P3 IMAD.X R7, RZ, RZ, R22, P0 ;  /* 0x000000ffff07b224 */ /* 0x000fe200000e0616 */
[----:B------:R-:W-:Y:S01]  /*2e30*/  PLOP3.LUT P0, PT, PT, PT, UP6, 0x80, 0x0 ;  /* 0x000000000000781c */ /* 0x000fe20003f0f068 */
[----:B------:R-:W-:-:S04]  /*2e40*/  @!P4 IMAD.WIDE.U32 R8, R0, c[0x0][0x1a0], R4 ;  /* 0x000068000008ca25 */ /* 0x000fc800078e0004 */
[----:B------:R-:W-:Y:S01]  /*2e50*/  @!P3 IMAD R7, R7, c[0x0][0x1a0], RZ ;  /* 0x000068000707ba24 */ /* 0x000fe200078e02ff */
[C---:B------:R-:W-:Y:S01]  /*2e60*/  @!P4 LEA R12, P1, R8.reuse, c[0x0][0x170], 0x1 ;  /* 0x00005c00080cca11 */ /* 0x040fe200078208ff */
[----:B------:R-:W-:Y:S02]  /*2e70*/  @!P4 IMAD.IADD R9, R9, 0x1, R11 ;  /* 0x000000010909c824 */ /* 0x000fe400078e020b */
[C---:B------:R-:W-:Y:S02]  /*2e80*/  @!P3 IMAD R11, R3.reuse, c[0x0][0x1a4], R7 ;  /* 0x00006900030bba24 */ /* 0x040fe400078e0207 */
[----:B------:R-:W-:Y:S01]  /*2e90*/  @!P3 IMAD.WIDE.U32 R4, R3, c[0x0][0x1a0], R4 ;  /* 0x000068000304ba25 */ /* 0x000fe200078e0004 */
[----:B------:R-:W-:Y:S01]  /*2ea0*/  @!P4 LEA.HI.X R13, R8, c[0x0][0x174], R9, 0x1, P1 ;  /* 0x00005d00080dca11 */ /* 0x000fe200008f0c09 */
[----:B------:R-:W-:Y:S01]  /*2eb0*/  @P0 BAR.SYNC.DEFER_BLOCKING 0x0 ;  /* 0x0000000000000b1d */ /* 0x000fe20000010000 */
[----:B------:R-:W-:Y:S01]  /*2ec0*/  PLOP3.LUT P0, PT, PT, PT, UP0, 0x80, 0x0 ;  /* 0x000000000000781c */ /* 0x000fe20003f0f008 */
[----:B------:R-:W-:Y:S01]  /*2ed0*/  IMAD R7, R20, c[0x0][0x1b0], RZ ;  /* 0x00006c0014077a24 */ /* 0x000fe200078e02ff */
[----:B------:R-:W-:Y:S01]  /*2ee0*/  @!P3 IADD3 R5, R5, R11, RZ ;  /* 0x0000000b0505b210 */ /* 0x000fe20007ffe0ff */
[----:B------:R-:W-:-:S02]  /*2ef0*/  IMAD.SHL.U32 R3, R251, 0x2, RZ ;  /* 0x00000002fb037824 */ /* 0x000fc400078e00ff */
[C---:B------:R-:W-:Y:S02]  /*2f00*/  IMAD R7, R6.reuse, c[0x0][0x1b4], R7 ;  /* 0x00006d0006077a24 */ /* 0x040fe400078e0207 */
[----:B------:R-:W-:-:S04]  /*2f10*/  IMAD.WIDE.U32 R8, R6, c[0x0][0x1b0], R14 ;  /* 0x00006c0006087a25 */ /* 0x000fc800078e000e */
[----:B------:R-:W-:Y:S02]  /*2f20*/  @!P4 IMAD R6, R22, c[0x0][0x198], RZ ;  /* 0x000066001606ca24 */ /* 0x000fe400078e02ff */
[----:B------:R-:W-:Y:S02]  /*2f30*/  IMAD.MOV.U32 R229, RZ, RZ, 0x7f800000 ;  /* 0x7f800000ffe57424 */ /* 0x000fe400078e00ff */
[----:B------:R-:W-:Y:S02]  /*2f40*/  IMAD.MOV.U32 R230, RZ, RZ, 0x7f800000 ;  /* 0x7f800000ffe67424 */ /* 0x000fe400078e00ff */
[----:B------:R-:W-:Y:S01]  /*2f50*/  IMAD.U32 R21, RZ, RZ, UR43 ;  /* 0x0000002bff157e24 */ /* 0x000fe2000f8e00ff */
[----:B------:R-:W-:Y:S04]  /*2f60*/  @P4 STS [R3+0x8000], RZ ;  /* 0x008000ff03004388 */ /* 0x000fe80000000800 */
[----:B------:R-:W-:Y:S04]  /*2f70*/  @P4 STS [R3+0x8004], RZ ;  /* 0x008004ff03004388 */ /* 0x000fe80000000800 */
[----:B------:R-:W-:Y:S04]  /*2f80*/  @P4 STS.64 [R3+0x8008], RZ ;  /* 0x008008ff03004388 */ /* 0x000fe80000000a00 */
[----:B------:R-:W-:Y:S01]  /*2f90*/  @!PT LDS RZ, [RZ] ;  /* 0x00000000fffff984 */ /* 0x000fe20000000800 */
[----:B------:R-:W-:Y:S01]  /*2fa0*/  @!PT LDS RZ, [RZ] ;  /* 0x00000000fffff984 */ /* 0x000fe20000000800 */
[----:B------:R-:W-:Y:S01]  /*2fb0*/  @!PT LDS RZ, [RZ] ;  /* 0x00000000fffff984 */ /* 0x000fe20000000800 */
[----:B------:R1:W-:Y:S04]  /*2fc0*/  @!P4 LDGSTS.E.BYPASS.LTC128B.128 [R3+0x8000], [R12.64] ;  /* 0x080000000c03cfae */ /* 0x0003e8000b901d62 */
[----:B------:R-:W-:Y:S01]  /*2fd0*/  @P3 STS.128 [R3+0x9000], RZ ;  /* 0x009000ff03003388 */ /* 0x000fe20000000c00 */
[----:B------:R-:W-:Y:S01]  /*2fe0*/  IMAD.SHL.U32 R150, R158, 0x2, RZ ;  /* 0x000000029e967824 */ /* 0x000fe200078e00ff */
[----:B------:R-:W-:Y:S01]  /*2ff0*/  CS2R R94, SRZ ;  /* 0x00000000005e7805 */ /* 0x000fe2000001ff00 */
        /* <DEDUP_REMOVED lines=15> */
[----:B------:R-:W-:Y:S01]  /*30f0*/  IMAD.IADD R151, R150, 0x1, R153 ;  /* 0x0000000196977824 */ /* 0x000fe200078e0299 */
[----:B------:R-:W-:Y:S01]  /*3100*/  UIADD3 UR33, UR33, -UR5, URZ ;  /* 0x8000000521217290 */ /* 0x000fe2000fffe03f */
[----:B--2---:R-:W-:-:S02]  /*3110*/  IADD3 R10, R23, 0x8, RZ ;  /* 0x00000008170a7810 */ /* 0x004fc40007ffe0ff */
[----:B-1----:R-:W-:Y:S02]  /*3120*/  IADD3 R12, R23, 0x40, RZ ;  /* 0x00000040170c7810 */ /* 0x002fe40007ffe0ff */
[----:B------:R-:W-:Y:S02]  /*3130*/  ISETP.GE.AND P6, PT, R10, UR8, PT ;  /* 0x000000080a007c0c */ /* 0x000fe4000bfc6270 */
[----:B------:R-:W-:-:S04]  /*3140*/  @!P3 LEA R10, P1, R4, c[0x0][0x170], 0x1 ;  /* 0x00005c00040aba11 */ /* 0x000fc800078208ff */
[----:B------:R-:W-:Y:S01]  /*3150*/  @!P3 LEA.HI.X R11, R4, c[0x0][0x174], R5, 0x1, P1 ;  /* 0x00005d00040bba11 */ /* 0x000fe200008f0c05 */
[----:B------:R-:W-:Y:S01]  /*3160*/  IMAD.IADD R5, R9, 0x1, R7 ;  /* 0x0000000109057824 */ /* 0x000fe200078e0207 */
[----:B------:R-:W-:Y:S01]  /*3170*/  IADD3 R4, R251, 0x1000, RZ ;  /* 0x00001000fb047810 */ /* 0x000fe20007ffe0ff */
[C---:B------:R-:W-:Y:S01]  /*3180*/  @!P4 IMAD R9, R0.reuse, c[0x0][0x19c], R6 ;  /* 0x000067000009ca24 */ /* 0x040fe200078e0206 */
[----:B------:R-:W-:Y:S01]  /*3190*/  ISETP.GE.AND P1, PT, R0, UR8, PT ;  /* 0x0000000800007c0c */ /* 0x000fe2000bf26270 */
[----:B------:R-:W-:Y:S01]  /*31a0*/  @!PT LDS RZ, [RZ] ;  /* 0x00000000fffff984 */ /* 0x000fe20000000800 */
[----:B------:R-:W-:Y:S01]  /*31b0*/  @!PT LDS RZ, [RZ] ;  /* 0x00000000fffff984 */ /* 0x000fe20000000800 */
[----:B------:R-:W-:Y:S01]  /*31c0*/  @!PT LDS RZ, [RZ] ;  /* 0x00000000fffff984 */ /* 0x000fe20000000800 */
[----:B------:R1:W-:Y:S01]  /*31d0*/  @!P3 LDGSTS.E.BYPASS.LTC128B.128 [R3+0x9000], [R10.64] ;  /* 0x090000000a03bfae */ /* 0x0003e2000b901d62 */
[----:B------:R-:W-:-:S03]  /*31e0*/  SEL R4, R4, R251, !P0 ;  /* 0x000000fb04047207 */ /* 0x000fc60004000000 */
[----:B------:R-:W0:Y:S02]  /*31f0*/  LDGDEPBAR ;  /* 0x00000000000079af */ /* 0x000e240000000000 */
[----:B------:R-:W-:Y:S02]  /*3200*/  IMAD.SHL.U32 R195, R4, 0x2, RZ ;  /* 0x0000000204c37824 */ /* 0x000fe400078e00ff */
[----:B------:R-:W-:-:S04]  /*3210*/  @!P4 IMAD.MOV.U32 R4, RZ, RZ, R8 ;  /* 0x000000ffff04c224 */ /* 0x000fc800078e0008 */
[----:B------:R-:W-:Y:S01]  /*3220*/  @P1 STS [R3+0x4000], RZ ;  /* 0x004000ff03001388 */ /* 0x000fe20000000800 */
[----:B------:R-:W-:-:S03]  /*3230*/  @!P4 IMAD.WIDE.U32 R6, R0, c[0x0][0x198], R4 ;  /* 0x000066000006ca25 */ /* 0x000fc600078e0004 */
[----:B------:R-:W-:Y:S01]  /*3240*/  @P1 STS [R3+0x4004], RZ ;  /* 0x004004ff03001388 */ /* 0x000fe20000000800 */
[----:B------:R-:W-:-:S03]  /*3250*/  @!P4 IMAD.IADD R9, R7, 0x1, R9 ;  /* 0x000000010709c824 */ /* 0x000fc600078e0209 */
[----:B------:R-:W-:Y:S04]  /*3260*/  @P1 STS.64 [R3+0x4008], RZ ;  /* 0x004008ff03001388 */ /* 0x000fe80000000a00 */
[----:B------:R-:W-:Y:S01]  /*3270*/  @!PT LDS RZ, [RZ] ;  /* 0x00000000fffff984 */ /* 0x000fe20000000800 */
[----:B------:R-:W-:Y:S01]  /*3280*/  @!PT LDS RZ, [RZ] ;  /* 0x00000000fffff984 */ /* 0x000fe20000000800 */
[----:B------:R-:W-:Y:S01]  /*3290*/  @!PT LDS RZ, [RZ] ;  /* 0x00000000fffff984 */ /* 0x000fe20000000800 */
[----:B------:R2:W-:Y:S01]  /*32a0*/  @!P1 LDGSTS.E.BYPASS.LTC128B.128 [R3+0x4000], [R184.64] ;  /* 0x04000000b8039fae */ /* 0x0005e2000b901d62 */
[----:B-1----:R-:W-:-:S03]  /*32b0*/  @!P4 LEA R10, P5, R6, c[0x0][0x168], 0x1 ;  /* 0x00005a00060aca11 */ /* 0x002fc600078a08ff */
[----:B------:R-:W-:Y:S01]  /*32c0*/  @P2 STS.128 [R3+0x5000], RZ ;  /* 0x005000ff03002388 */ /* 0x000fe20000000c00 */
[----:B------:R-:W-:-:S03]  /*32d0*/  @!P4 LEA.HI.X R11, R6, c[0x0][0x16c], R9, 0x1, P5 ;  /* 0x00005b00060bca11 */ /* 0x000fc600028f0c09 */
[----:B------:R-:W-:Y:S01]  /*32e0*/  @!PT LDS RZ, [RZ] ;  /* 0x00000000fffff984 */ /* 0x000fe20000000800 */
[----:B------:R-:W-:Y:S01]  /*32f0*/  @!PT LDS RZ, [RZ] ;  /* 0x00000000fffff984 */ /* 0x000fe20000000800 */
[----:B------:R-:W-:Y:S01]  /*3300*/  @!PT LDS RZ, [RZ] ;  /* 0x00000000fffff984 */ /* 0x000fe20000000800 */
[----:B------:R2:W-:Y:S01]  /*3310*/  @!P2 LDGSTS.E.BYPASS.LTC128B.128 [R3+0x5000], [R16.64] ;  /* 0x050000001003afae */ /* 0x0005e2000b901d62 */
[----:B------:R-:W-:Y:S01]  /*3320*/  @!P3 IMAD.MOV.U32 R9, RZ, RZ, R5 ;  /* 0x000000ffff09b224 */ /* 0x000fe200078e0005 */
[----:B------:R-:W-:Y:S02]  /*3330*/  ISETP.GE.AND P5, PT, R12, UR8, PT ;  /* 0x000000080c007c0c */ /* 0x000fe4000bfa6270 */
[----:B------:R-:W-:Y:S04]  /*3340*/  @P1 STS [R195], RZ ;  /* 0x000000ffc3001388 */ /* 0x000fe80000000800 */
[----:B------:R-:W-:Y:S04]  /*3350*/  @P1 STS [R195+0x4], RZ ;  /* 0x000004ffc3001388 */ /* 0x000fe80000000800 */
[----:B------:R-:W-:Y:S04]  /*3360*/  @P1 STS [R195+0x8], RZ ;  /* 0x000008ffc3001388 */ /* 0x000fe80000000800 */
[----:B------:R-:W-:Y:S04]  /*3370*/  @P1 STS [R195+0xc], RZ ;  /* 0x00000cffc3001388 */ /* 0x000fe80000000800 */
[----:B------:R-:W-:Y:S01]  /*3380*/  @!PT LDS RZ, [RZ] ;  /* 0x00000000fffff984 */ /* 0x000fe20000000800 */
[----:B------:R-:W-:Y:S01]  /*3390*/  @!PT LDS RZ, [RZ] ;  /* 0x00000000fffff984 */ /* 0x000fe20000000800 */
[----:B------:R-:W-:Y:S01]  /*33a0*/  @!PT LDS RZ, [RZ] ;  /* 0x00000000fffff984 */ /* 0x000fe20000000800 */
[----:B------:R1:W-:Y:S01]  /*33b0*/  @!P1 LDGSTS.E.BYPASS.LTC128B.128 [R195], [R186.64] ;  /* 0x00000000bac39fae */ /* 0x0003e2000b901d62 */
[----:B------:R-:W-:-:S02]  /*33c0*/  @!P3 IADD3 R4, P1, R0, 0x40, RZ ;  /* 0x000000400004b810 */ /* 0x000fc40007f3e0ff */
[----:B------:R-:W-:Y:S01]  /*33d0*/  IADD3 R0, R23, 0x48, RZ ;  /* 0x0000004817007810 */ /* 0x000fe20007ffe0ff */
[----:B------:R-:W-:Y:S02]  /*33e0*/  @P2 STS [R195+0x1000], RZ ;  /* 0x001000ffc3002388 */ /* 0x000fe40000000800 */
[----:B------:R-:W-:Y:S01]  /*33f0*/  @!P3 IMAD.X R6, RZ, RZ, R22, P1 ;  /* 0x000000ffff06b224 */ /* 0x000fe200008e0616 */
[----:B------:R-:W-:Y:S01]  /*3400*/  ISETP.GE.AND P1, PT, R0, UR8, PT ;  /* 0x0000000800007c0c */ /* 0x000fe2000bf26270 */
[----:B------:R-:W-:Y:S02]  /*3410*/  @P2 STS [R195+0x1004], RZ ;  /* 0x001004ffc3002388 */ /* 0x000fe40000000800 */
[----:B------:R-:W-:Y:S02]  /*3420*/  @!P3 IMAD R6, R6, c[0x0][0x198], RZ ;  /* 0x000066000606ba24 */ /* 0x000fe400078e02ff */
[----:B------:R-:W-:Y:S02]  /*3430*/  @P2 STS [R195+0x1008], RZ ;  /* 0x001008ffc3002388 */ /* 0x000fe40000000800 */
[----:B------:R-:W-:-:S02]  /*3440*/  @!P3 IMAD R6, R4, c[0x0][0x19c], R6 ;  /* 0x000067000406ba24 */ /* 0x000fc400078e0206 */
[----:B------:R-:W-:Y:S01]  /*3450*/  @!P3 IMAD.WIDE.U32 R4, R4, c[0x0][0x198], R8 ;  /* 0x000066000404ba25 */ /* 0x000fe200078e0008 */
[----:B------:R-:W-:Y:S01]  /*3460*/  @P2 STS [R195+0x100c], RZ ;  /* 0x00100cffc3002388 */ /* 0x000fe20000000800 */
[----:B------:R-:W-:-:S03]  /*3470*/  SHF.R.S32.HI R8, RZ, 0x1f, R23 ;  /* 0x0000001fff087819 */ /* 0x000fc60000011417 */
[----:B------:R-:W-:Y:S01]  /*3480*/  @!PT LDS RZ, [RZ] ;  /* 0x00000000fffff984 */ /* 0x000fe20000000800 */
[----:B------:R-:W-:Y:S01]  /*3490*/  @!PT LDS RZ, [RZ] ;  /* 0x00000000fffff984 */ /* 0x000fe20000000800 */
[----:B------:R-:W-:Y:S01]  /*34a0*/  @!PT LDS RZ, [RZ] ;  /* 0x00000000fffff984 */ /* 0x000fe20000000800 */
[----:B------:R1:W-:Y:S01]  /*34b0*/  @!P2 LDGSTS.E.BYPASS.LTC128B.128 [R195+0x1000], [R18.64] ;  /* 0x0100000012c3afae */ /* 0x0003e2000b901d62 */
[----:B------:R-:W-:Y:S02]  /*34c0*/  @!P3 IADD3 R5, R5, R6, RZ ;  /* 0x000000060505b210 */ /* 0x000fe40007ffe0ff */
[----:B------:R-:W-:Y:S01]  /*34d0*/  ISETP.GE.AND P2, PT, R23, UR8, PT ;  /* 0x0000000817007c0c */ /* 0x000fe2000bf46270 */
[----:B------:R-:W-:Y:S04]  /*34e0*/  @P4 STS [R3+0x6000], RZ ;  /* 0x006000ff03004388 */ /* 0x000fe80000000800 */
[----:B------:R-:W-:Y:S04]  /*34f0*/  @P4 STS [R3+0x6004], RZ ;  /* 0x006004ff03004388 */ /* 0x000fe80000000800 */
[----:B------:R-:W-:Y:S04]  /*3500*/  @P4 STS.64 [R3+0x6008], RZ ;  /* 0x006008ff03004388 */ /* 0x000fe80000000a00 */
[----:B------:R-:W-:Y:S01]  /*3510*/  @!PT LDS RZ, [RZ] ;  /* 0x00000000fffff984 */ /* 0x000fe20000000800 */
[----:B------:R-:W-:Y:S01]  /*3520*/  @!PT LDS RZ, [RZ] ;  /* 0x00000000fffff984 */ /* 0x000fe20000000800 */
[----:B------:R-:W-:Y:S01]  /*3530*/  @!PT LDS RZ, [RZ] ;  /* 0x00000000fffff984 */ /* 0x000fe20000000800 */
[----:B------:R2:W-:Y:S01]  /*3540*/  @!P4 LDGSTS.E.BYPASS.LTC128B.128 [R3+0x6000], [R10.64] ;  /* 0x060000000a03cfae */ /* 0x0005e2000b901d62 */
[----:B------:R-:W-:-:S03]  /*3550*/  @!P3 LEA R6, P4, R4, c[0x0][0x168], 0x1 ;  /* 0x00005a000406ba11 */ /* 0x000fc600078808ff */
[----:B------:R2:W-:Y:S01]  /*3560*/  @P3 STS.128 [R3+0x7000], RZ ;  /* 0x007000ff03003388 */ /* 0x0005e20000000c00 */
[----:B------:R-:W-:Y:S01]  /*3570*/  @!P3 LEA.HI.X R7, R4, c[0x0][0x16c], R5, 0x1, P4 ;  /* 0x00005b000407ba11 */ /* 0x000fe200020f0c05 */
[C---:B------:R-:W-:Y:S01]  /*3580*/  IMAD.SHL.U32 R4, R23.reuse, 0x4, RZ ;  /* 0x0000000417047824 */ /* 0x040fe200078e00ff */
[----:B------:R-:W-:-:S03]  /*3590*/  SHF.L.U64.HI R5, R23, 0x2, R8 ;  /* 0x0000000217057819 */ /* 0x000fc60000010208 */
[----:B------:R-:W-:Y:S01]  /*35a0*/  @!PT LDS RZ, [RZ] ;  /* 0x00000000fffff984 */ /* 0x000fe20000000800 */
[----:B------:R-:W-:Y:S01]  /*35b0*/  @!PT LDS RZ, [RZ] ;  /* 0x00000000fffff984 */ /* 0x000fe20000000800 */
[----:B------:R-:W-:Y:S01]  /*35c0*/  @!PT LDS RZ, [RZ] ;  /* 0x00000000fffff984 */ /* 0x000fe20000000800 */
[----:B------:R2:W-:Y:S01]  /*35d0*/  @!P3 LDGSTS.E.BYPASS.LTC128B.128 [R3+0x7000], [R6.64] ;  /* 0x070000000603bfae */ /* 0x0005e2000b901d62 */
[----:B------:R-:W-:-:S03]  /*35e0*/  IADD3 R4, P4, R4, UR11, RZ ;  /* 0x0000000b04047c10 */ /* 0x000fc6000ff9e0ff */
[----:B------:R-:W0:Y:S01]  /*35f0*/  LDGDEPBAR ;  /* 0x00000000000079af */ /* 0x000e220000000000 */
[----:B------:R-:W-:-:S05]  /*3600*/  IADD3.X R5, R5, UR10, RZ, P4, !PT ;  /* 0x0000000a05057c10 */ /* 0x000fca000a7fe4ff */
[----:B------:R1:W5:Y:S04]  /*3610*/  @!P2 LDG.E R231, [R4.64] ;  /* 0x0000002204e7a981 */ /* 0x000368000c1e1900 */
[----:B------:R1:W5:Y:S04]  /*3620*/  @!P6 LDG.E R232, [R4.64+0x20] ;  /* 0x0000202204e8e981 */ /* 0x000368000c1e1900 */
[----:B------:R1:W5:Y:S01]  /*3630*/  @!P5 LDG.E R229, [R4.64+0x100] ;  /* 0x0001002204e5d981 */ /* 0x000362000c1e1900 */
[----:B--2---:R-:W-:Y:S01]  /*3640*/  SHF.R.S32.HI R3, RZ, 0x1f, R0 ;  /* 0x0000001fff037819 */ /* 0x004fe20000011400 */
[----:B------:R-:W-:-:S04]  /*3650*/  DEPBAR.LE SB0, 0x1 ;  /* 0x000080400000791a */ /* 0x000fc80000000000 */
[----:B------:R-:W-:-:S04]  /*3660*/  @!P1 LEA R6, P3, R0, UR11, 0x2 ;  /* 0x0000000b00069c11 */ /* 0x000fc8000f8610ff */
[----:B------:R-:W-:-:S05]  /*3670*/  @!P1 LEA.HI.X R7, R0, UR10, R3, 0x2, P3 ;  /* 0x0000000a00079c11 */ /* 0x000fca00098f1403 */
[----:B------:R1:W5:Y:S04]  /*3680*/  @!P1 LDG.E R230, [R6.64] ;  /* 0x0000002206e69981 */ /* 0x000368000c1e1900 */
[----:B------:R-:W-:Y:S01]  /*3690*/  BAR.SYNC.DEFER_BLOCKING 0x0 ;  /* 0x0000000000007b1d */ /* 0x000fe20000010000 */
[----:B------:R-:W-:Y:S02]  /*36a0*/  IADD3 R0, R23, 0x1, RZ ;  /* 0x0000000117007810 */ /* 0x000fe40007ffe0ff */
[----:B------:R-:W-:-:S03]  /*36b0*/  IADD3 R3, R158, 0x1000, RZ ;  /* 0x000010009e037810 */ /* 0x000fc60007ffe0ff */
        /* <DEDUP_REMOVED lines=8> */
[----:B------:R-:W-:-:S02]  /*3740*/  IADD3 R250, R0, UR5, -R21 ;  /* 0x0000000500fa7c10 */ /* 0x000fc4000fffe815 */
[----:B------:R-:W-:Y:S02]  /*3750*/  IADD3 R0, R152, 0x1000, RZ ;  /* 0x0000100098007810 */ /* 0x000fe40007ffe0ff */
[----:B------:R-:W-:Y:S02]  /*3760*/  SEL R3, R3, R158, !P0 ;  /* 0x0000009e03037207 */ /* 0x000fe40004000000 */
[----:B------:R-:W-:-:S03]  /*3770*/  SEL R0, R0, R152, !P0 ;  /* 0x0000009800007207 */ /* 0x000fc60004000000 */
[----:B------:R-:W-:Y:S01]  /*3780*/  IMAD.SHL.U32 R144, R3, 0x2, RZ ;  /* 0x0000000203907824 */ /* 0x000fe200078e00ff */
[----:B------:R-:W-:Y:S02]  /*3790*/  SHF.L.U32 R3, R0, 0x1, RZ ;  /* 0x0000000100037819 */ /* 0x000fe400000006ff */
[C---:B------:R-:W-:Y:S01]  /*37a0*/  IADD3 R0, R23.reuse, -0x80, RZ ;  /* 0xffffff8017007810 */ /* 0x040fe20007ffe0ff */
[C---:B------:R-:W-:Y:S01]  /*37b0*/  IMAD.SHL.U32 R248, R23.reuse, 0x4, RZ ;  /* 0x0000000417f87824 */ /* 0x040fe200078e00ff */
[----:B------:R-:W-:-:S03]  /*37c0*/  SHF.L.U64.HI R249, R23, 0x2, R8 ;  /* 0x0000000217f97819 */ /* 0x000fc60000010208 */
[----:B--23--:R-:W-:Y:S02]  /*37d0*/  IMAD.SHL.U32 R247, R0, 0x4, RZ ;  /* 0x0000000400f77824 */ /* 0x00cfe400078e00ff */
.L_x_74:
[----:B------:R-:W0:Y:S01]  /*37e0*/  LDGDEPBAR ;  /* 0x00000000000079af */ /* 0x000e220000000000 */
[----:B------:R-:W-:Y:S01]  /*37f0*/  IADD3 R0, R153, R144, RZ ;  /* 0x0000009099007210 */ /* 0x000fe20007ffe0ff */
[----:B------:R-:W-:Y:S01]  /*3800*/  USHF.L.U32 UR8, UR9, 0x7, URZ ;  /* 0x0000000709087899 */ /* 0x000fe2000800063f */
[C---:B-----5:R-:W-:Y:S01]  /*3810*/  FMUL.FTZ R162, R231.reuse, 1.4426950216293334961 ;  /* 0x3fb8aa3be7a27820 */ /* 0x060fe20000410000 */
[----:B------:R-:W-:Y:S01]  /*3820*/  FSETP.NEU.FTZ.AND P1, PT, R231, -INF , PT ;  /* 0xff800000e700780b */ /* 0x000fe20003f3d000 */
[----:B------:R-:W-:Y:S01]  /*3830*/  FMUL.FTZ R160, R232, 1.4426950216293334961 ;  /* 0x3fb8aa3be8a07820 */ /* 0x000fe20000410000 */
[----:B------:R-:W-:Y:S01]  /*3840*/  UIADD3 UR14, UR8, 0x80, URZ ;  /* 0x00000080080e7890 */ /* 0x000fe2000fffe03f */
[----:B------:R-:W-:Y:S01]  /*3850*/  FMUL.FTZ R159, R229, 1.4426950216293334961 ;  /* 0x3fb8aa3be59f7820 */ /* 0x000fe20000410000 */
[----:B------:R-:W-:Y:S01]  /*3860*/  USHF.L.U32 UR8, UR4, 0x7, URZ ;  /* 0x0000000704087899 */ /* 0x000fe2000800063f */
[----:B------:R-:W-:Y:S01]  /*3870*/  FSEL R162, R162, RZ, P1 ;  /* 0x000000ffa2a27208 */ /* 0x000fe20000800000 */
[----:B------:R-:W-:Y:S02]  /*3880*/  UISETP.GT.AND UP3, UPT, UR4, UR15, UPT ;  /* 0x0000000f0400728c */ /* 0x000fe4000bf64270 */
[----:B------:R-:W-:Y:S04]  /*3890*/  UISETP.GE.AND UP0, UPT, UR8, UR33, UPT ;  /* 0x000000210800728c */ /* 0x000fe8000bf06270 */
[----:B------:R-:W-:Y:S06]  /*38a0*/  UISETP.LT.AND UP0, UPT, UR14, UR5, UP0 ;  /* 0x000000050e00728c */ /* 0x000fec0008701270 */
[----:B------:R-:W-:Y:S01]  /*38b0*/  PLOP3.LUT P0, PT, PT, PT, UP0, 0x80, 0x0 ;  /* 0x000000000000781c */ /* 0x000fe20003f0f008 */
[----:B------:R-:W-:Y:S04]  /*38c0*/  DEPBAR.LE SB0, 0x0 ;  /* 0x000080000000791a */ /* 0x000fe80000000000 */
[----:B------:R-:W-:Y:S08]  /*38d0*/  BAR.SYNC.DEFER_BLOCKING 0x0 ;  /* 0x0000000000007b1d */ /* 0x000ff00000010000 */
[----:B------:R-:W-:Y:S04]  /*38e0*/  @!P0 IADD3 R165, R250, UR8, RZ ;  /* 0x00000008faa58c10 */ /* 0x000fe8000fffe0ff */
[C---:B------:R-:W-:Y:S02]  /*38f0*/  @!P0 IMNMX R163, R165.reuse, UR5, PT ;  /* 0x00000005a5a38c17 */ /* 0x040fe4000b800200 */
[----:B------:R-:W-:Y:S04]  /*3900*/  @!P0 IADD3 R161, R165, 0x8, RZ ;  /* 0x00000008a5a18810 */ /* 0x000fe80007ffe0ff */
[----:B------:R-:W-:Y:S01]  /*3910*/  @!P0 IMNMX R161, R161, UR5, PT ;  /* 0x00000005a1a18c17 */ /* 0x000fe2000b800200 */
[----:B------:R-:W-:Y:S08]  /*3920*/  LDSM.16.M88.4 R64, [R144] ;  /* 0x000000009040783b */ /* 0x000ff00000000200 */
[----:B-1----:R-:W1:Y:S08]  /*3930*/  LDSM.16.M88.4 R16, [R146+0x6000] ;  /* 0x006000009210783b */ /* 0x002e700000000200 */
[----:B------:R-:W2:Y:S08]  /*3940*/  LDSM.16.M88.4 R60, [R144+0x1000] ;  /* 0x00100000903c783b */ /* 0x000eb00000000200 */
[----:B------:R-:W3:Y:S08]  /*3950*/  LDSM.16.M88.4 R32, [R146+0x6400] ;  /* 0x006400009220783b */ /* 0x000ef00000000200 */
[----:B------:R-:W4:Y:S08]  /*3960*/  LDSM.16.M88.4 R48, [R146+0x6800] ;  /* 0x006800009230783b */ /* 0x000f300000000200 */
[----:B------:R-:W3:Y:S01]  /*3970*/  LDSM.16.M88.4 R100, [R146+0x6c00] ;  /* 0x006c00009264783b */ /* 0x000ee20000000200 */
[-C--:B-1----:R-:W-:Y:S07]  /*3980*/  HMMA.16816.F32 R4, R64, R16.reuse, RZ ;  /* 0x000000104004723c */ /* 0x082fee00000018ff */
[----:B------:R-:W-:Y:S01]  /*3990*/  LDSM.16.M88.4 R104, [R0] ;  /* 0x000000000068783b */ /* 0x000fe20000000200 */
[C---:B--2---:R-:W-:Y:S07]  /*39a0*/  HMMA.16816.F32 R8, R60.reuse, R16, RZ ;  /* 0x000000103c08723c */ /* 0x044fee00000018ff */
[----:B------:R-:W1:Y:S01]  /*39b0*/  LDSM.16.M88.4 R108, [R145+0x6000] ;  /* 0x00600000916c783b */ /* 0x000e620000000200 */
[-C--:B------:R-:W-:Y:S08]  /*39c0*/  HMMA.16816.F32 R12, R60, R18.reuse, RZ ;  /* 0x000000123c0c723c */ /* 0x080ff000000018ff */
[C---:B------:R-:W-:Y:S08]  /*39d0*/  HMMA.16816.F32 R16, R64.reuse, R18, RZ ;  /* 0x000000124010723c */ /* 0x040ff000000018ff */
[-C--:B---3--:R-:W-:Y:S08]  /*39e0*/  HMMA.16816.F32 R20, R64, R32.reuse, RZ ;  /* 0x000000204014723c */ /* 0x088ff000000018ff */
[C---:B------:R-:W-:Y:S08]  /*39f0*/  HMMA.16816.F32 R24, R60.reuse, R32, RZ ;  /* 0x000000203c18723c */ /* 0x040ff000000018ff */
[-C--:B------:R-:W-:Y:S08]  /*3a00*/  HMMA.16816.F32 R28, R60, R34.reuse, RZ ;  /* 0x000000223c1c723c */ /* 0x080ff000000018ff */
[C---:B------:R-:W-:Y:S08]  /*3a10*/  HMMA.16816.F32 R32, R64.reuse, R34, RZ ;  /* 0x000000224020723c */ /* 0x040ff000000018ff */
[-C--:B----4-:R-:W-:Y:S08]  /*3a20*/  HMMA.16816.F32 R36, R64, R48.reuse, RZ ;  /* 0x000000304024723c */ /* 0x090ff000000018ff */
[C---:B------:R-:W-:Y:S08]  /*3a30*/  HMMA.16816.F32 R40, R60.reuse, R48, RZ ;  /* 0x000000303c28723c */ /* 0x040ff000000018ff */
[-C--:B------:R-:W-:Y:S08]  /*3a40*/  HMMA.16816.F32 R44, R60, R50.reuse, RZ ;  /* 0x000000323c2c723c */ /* 0x080ff000000018ff */
[C---:B------:R-:W-:Y:S08]  /*3a50*/  HMMA.16816.F32 R48, R64.reuse, R50, RZ ;  /* 0x000000324030723c */ /* 0x040ff000000018ff */
[-C--:B------:R-:W-:Y:S08]  /*3a60*/  HMMA.16816.F32 R52, R64, R100.reuse, RZ ;  /* 0x000000644034723c */ /* 0x080ff000000018ff */
[C---:B------:R-:W-:Y:S08]  /*3a70*/  HMMA.16816.F32 R56, R60.reuse, R100, RZ ;  /* 0x000000643c38723c */ /* 0x040ff000000018ff */
[-C--:B------:R-:W-:Y:S08]  /*3a80*/  HMMA.16816.F32 R60, R60, R102.reuse, RZ ;  /* 0x000000663c3c723c */ /* 0x080ff000000018ff */
[----:B------:R-:W-:Y:S01]  /*3a90*/  HMMA.16816.F32 R64, R64, R102, RZ ;  /* 0x000000664040723c */ /* 0x000fe200000018ff */
[----:B------:R2:W3:Y:S07]  /*3aa0*/  LDSM.16.M88.4 R100, [R0+0x1000] ;  /* 0x001000000064783b */ /* 0x0004ee0000000200 */
[-C--:B-1----:R-:W-:Y:S01]  /*3ab0*/  HMMA.16816.F32 R4, R104, R108.reuse, R4 ;  /* 0x0000006c6804723c */ /* 0x082fe20000001804 */
[----:B--2---:R-:W-:Y:S05]  /*3ac0*/  MOV R0, UR9 ;  /* 0x0000000900007c02 */ /* 0x004fea0008000f00 */
[----:B------:R-:W-:Y:S06]  /*3ad0*/  @!P0 IMAD R0, R0, 0x80, R252 ;  /* 0x0000008000008824 */ /* 0x000fec00078e02fc */
[C---:B------:R-:W-:Y:S02]  /*3ae0*/  @!P0 IADD3 R164, R0.reuse, 0x1, RZ ;  /* 0x0000000100a48810 */ /* 0x040fe40007ffe0ff */
[-C--:B------:R-:W-:Y:S02]  /*3af0*/  @!P0 ISETP.GE.AND P2, PT, R0, R163.reuse, PT ;  /* 0x000000a30000820c */ /* 0x080fe40003f46270 */
[----:B------:R-:W-:Y:S08]  /*3b00*/  @!P0 ISETP.GE.AND P1, PT, R164, R163, PT ;  /* 0x000000a3a400820c */ /* 0x000ff00003f26270 */
[----:B------:R-:W-:Y:S01]  /*3b10*/  @!P0 FSEL R4, R4, -INF , !P2 ;  /* 0xff80000004048808 */ /* 0x000fe20005000000 */
[C---:B---3--:R-:W-:Y:S01]  /*3b20*/  HMMA.16816.F32 R8, R100.reuse, R108, R8 ;  /* 0x0000006c6408723c */ /* 0x048fe20000001808 */
[----:B------:R-:W-:Y:S02]  /*3b30*/  @!P0 FSEL R5, R5, -INF , !P1 ;  /* 0xff80000005058808 */ /* 0x000fe40004800000 */
[----:B------:R-:W-:Y:S01]  /*3b40*/  FSETP.NEU.FTZ.AND P1, PT, R232, -INF , PT ;  /* 0xff800000e800780b */ /* 0x000fe20003f3d000 */
[--C-:B------:R-:W-:Y:S01]  /*3b50*/  FFMA.FTZ R4, R4, c[0x0][0x23c], -R162.reuse ;  /* 0x00008f0004047a23 */ /* 0x100fe200000108a2 */
[-C--:B------:R-:W-:Y:S01]  /*3b60*/  @!P0 ISETP.GE.AND P2, PT, R0, R161.reuse, PT ;  /* 0x000000a10000820c */ /* 0x080fe20003f46270 */
[----:B------:R-:W-:Y:S01]  /*3b70*/  FFMA.FTZ R5, R5, c[0x0][0x23c], -R162 ;  /* 0x00008f0005057a23 */ /* 0x000fe200000108a2 */
[----:B------:R-:W-:Y:S01]  /*3b80*/  @!P0 IADD3 R108, R165, 0x40, RZ ;  /* 0x00000040a56c8810 */ /* 0x000fe20007ffe0ff */
[----:B------:R-:W-:Y:S01]  /*3b90*/  MUFU.EX2 R174, R4 ;  /* 0x0000000400ae7308 */ /* 0x000fe20000000800 */
[----:B------:R-:W-:Y:S01]  /*3ba0*/  FSEL R160, R160, RZ, P1 ;  /* 0x000000ffa0a07208 */ /* 0x000fe20000800000 */
[-C--:B------:R-:W-:Y:S01]  /*3bb0*/  HMMA.16816.F32 R12, R100, R110.reuse, R12 ;  /* 0x0000006e640c723c */ /* 0x080fe2000000180c */
[----:B------:R-:W-:Y:S02]  /*3bc0*/  @!P0 ISETP.GE.AND P1, PT, R164, R161, PT ;  /* 0x000000a1a400820c */ /* 0x000fe40003f26270 */
[----:B------:R-:W-:Y:S02]  /*3bd0*/  @!P0 IMNMX R108, R108, UR5, PT ;  /* 0x000000056c6c8c17 */ /* 0x000fe4000b800200 */
[----:B------:R-:W-:Y:S02]  /*3be0*/  @!P0 FSEL R6, R6, -INF , !P2 ;  /* 0xff80000006068808 */ /* 0x000fe40005000000 */
[----:B------:R-:W-:Y:S01]  /*3bf0*/  @!P0 FSEL R7, R7, -INF , !P1 ;  /* 0xff80000007078808 */ /* 0x000fe20004800000 */
[----:B------:R-:W-:Y:S01]  /*3c00*/  MUFU.EX2 R168, R5 ;  /* 0x0000000500a87308 */ /* 0x000fe20000000800 */
[----:B------:R-:W-:Y:S01]  /*3c10*/  FSETP.NEU.FTZ.AND P1, PT, R229, -INF , PT ;  /* 0xff800000e500780b */ /* 0x000fe20003f3d000 */
[C---:B------:R-:W-:Y:S01]  /*3c20*/  HMMA.16816.F32 R16, R104.reuse, R110, R16 ;  /* 0x0000006e6810723c */ /* 0x040fe20000001810 */
[-C--:B------:R-:W-:Y:S01]  /*3c30*/  @!P0 ISETP.GE.AND P2, PT, R0, R108.reuse, PT ;  /* 0x0000006c0000820c */ /* 0x080fe20003f46270 */
[--C-:B------:R-:W-:Y:S01]  /*3c40*/  FFMA.FTZ R6, R6, c[0x0][0x23c], -R160.reuse ;  /* 0x00008f0006067a23 */ /* 0x100fe200000108a0 */
[----:B------:R-:W-:Y:S01]  /*3c50*/  FSEL R159, R159, RZ, P1 ;  /* 0x000000ff9f9f7208 */ /* 0x000fe20000800000 */
[----:B------:R-:W-:Y:S01]  /*3c60*/  FFMA.FTZ R7, R7, c[0x0][0x23c], -R160 ;  /* 0x00008f0007077a23 */ /* 0x000fe200000108a0 */
[----:B------:R-:W-:Y:S02]  /*3c70*/  @!P0 FSEL R8, R8, -INF , !P2 ;  /* 0xff80000008088808 */ /* 0x000fe40005000000 */
[----:B------:R-:W-:Y:S01]  /*3c80*/  @!P0 IADD3 R109, R165, 0x48, RZ ;  /* 0x00000048a56d8810 */ /* 0x000fe20007ffe0ff */
[----:B------:R-:W-:Y:S01]  /*3c90*/  MUFU.EX2 R238, R6 ;  /* 0x0000000600ee7308 */ /* 0x000fe20000000800 */
[-C--:B------:R-:W-:Y:S03]  /*3ca0*/  @!P0 ISETP.GE.AND P1, PT, R164, R108.reuse, PT ;  /* 0x0000006ca400820c */ /* 0x080fe60003f26270 */
[--C-:B------:R-:W-:Y:S01]  /*3cb0*/  FFMA.FTZ R8, R8, c[0x0][0x23c], -R159.reuse ;  /* 0x00008f0008087a23 */ /* 0x100fe2000001089f */
[----:B------:R-:W-:Y:S02]  /*3cc0*/  @!P0 IMNMX R109, R109, UR5, PT ;  /* 0x000000056d6d8c17 */ /* 0x000fe4000b800200 */
[----:B------:R-:W-:Y:S02]  /*3cd0*/  @!P0 FSEL R9, R9, -INF , !P1 ;  /* 0xff80000009098808 */ /* 0x000fe40004800000 */
[----:B------:R-:W-:Y:S01]  /*3ce0*/  FSETP.NEU.FTZ.AND P1, PT, R230, -INF , PT ;  /* 0xff800000e600780b */ /* 0x000fe20003f3d000 */
[----:B------:R1:W-:Y:S01]  /*3cf0*/  MUFU.EX2 R242, R8 ;  /* 0x0000000800f27308 */ /* 0x0003e20000000800 */
[-C--:B------:R-:W-:Y:S01]  /*3d00*/  @!P0 ISETP.GE.AND P2, PT, R0, R109.reuse, PT ;  /* 0x0000006d0000820c */ /* 0x080fe20003f46270 */
[--C-:B------:R-:W-:Y:S03]  /*3d10*/  FFMA.FTZ R9, R9, c[0x0][0x23c], -R159.reuse ;  /* 0x00008f0009097a23 */ /* 0x100fe6000001089f */
[----:B------:R-:W-:Y:S05]  /*3d20*/  @!P0 FSEL R10, R10, -INF , !P2 ;  /* 0xff8000000a0a8808 */ /* 0x000fea0005000000 */
        /* <DEDUP_REMOVED lines=143> */
[----:B------:R-:W-:Y:S02]  /*4620*/  @!P0 ISETP.GE.AND P1, PT, R10, R108, PT ;  /* 0x0000006c0a00820c */ /* 0x000fe40003f26270 */
        /* <DEDUP_REMOVED lines=8> */
[-C--:B------:R-:W-:Y:S01]  /*46b0*/  @!P0 ISETP.GE.AND P1, PT, R10, R109.reuse, PT ;  /* 0x0000006d0a00820c */ /* 0x080fe20003f26270 */
        /* <DEDUP_REMOVED lines=233> */
[----:B------:R-:W-:Y:S02]  /*5550*/  FADD.FTZ R23, -R164, R23 ;  /* 0x00000017a4177221 */ /* 0x000fe40000010100 */
[----:B------:R-:W-:Y:S02]  /*5560*/  FMUL.FTZ R16, R242, R8 ;  /* 0x00000008f2107220 */ /* 0x000fe40000410000 */
        /* <DEDUP_REMOVED lines=13> */
[C---:B------:R-:W-:Y:S02]  /*5640*/  FADD.FTZ R39, -R164.reuse, R39 ;  /* 0x00000027a4277221 */ /* 0x040fe40000010100 */
        /* <DEDUP_REMOVED lines=26> */
[----:B------:R-:W-:Y:S02]  /*57f0*/  FMUL.FTZ R65, R200, R51 ;  /* 0x00000033c8417220 */ /* 0x000fe40000410000 */
[C---:B------:R-:W-:Y:S02]  /*5800*/  FADD.FTZ R54, -R164.reuse, R54 ;  /* 0x00000036a4367221 */ /* 0x040fe40000010100 */
[C---:B------:R-:W-:Y:S02]  /*5810*/  FADD.FTZ R55, -R164.reuse, R55 ;  /* 0x00000037a4377221 */ /* 0x040fe40000010100 */
[C---:B------:R-:W-:Y:S02]  /*5820*/  FADD.FTZ R66, -R164.reuse, R66 ;  /* 0x00000042a4427221 */ /* 0x040fe40000010100 */
[----:B------:R-:W-:Y:S02]  /*5830*/  FADD.FTZ R67, -R164, R67 ;  /* 0x00000043a4437221 */ /* 0x000fe40000010100 */
[----:B------:R-:W-:Y:S02]  /*5840*/  FADD.FTZ R19, -R111, R12 ;  /* 0x0000000c6f137221 */ /* 0x000fe40000010100 */
[----:B------:R-:W-:Y:S02]  /*5850*/  FMUL.FTZ R12, R241, R9 ;  /* 0x00000009f10c7220 */ /* 0x000fe40000410000 */
[----:B------:R-:W-:Y:S02]  /*5860*/  FMUL.FTZ R18, R239, R13 ;  /* 0x0000000def127220 */ /* 0x000fe40000410000 */
        /* <DEDUP_REMOVED lines=67> */
[----:B------:R-:W-:Y:S02]  /*5ca0*/  IMAD.MOV.U32 R11, RZ, RZ, c[0x0][0x194] ;  /* 0x00006500ff0b7624 */ /* 0x000fe400078e00ff */
[----:B------:R-:W-:Y:S01]  /*5cb0*/  IMAD.U32 R0, R5, -0x80, RZ ;  /* 0xffffff8005007824 */ /* 0x000fe200078e00ff */
[----:B------:R-:W-:Y:S04]  /*5cc0*/  UISETP.NE.U32.AND UP0, UPT, UR8, 0x1, UPT ;  /* 0x000000010800788c */ /* 0x000fe8000bf05070 */
[C---:B------:R-:W-:Y:S01]  /*5cd0*/  LEA R4, P0, R0.reuse, R186, 0x1 ;  /* 0x000000ba00047211 */ /* 0x040fe200078008ff */
[----:B------:R-:W-:Y:S03]  /*5ce0*/  USEL UR8, UR59, 0x2000, !UP0 ;  /* 0x000020003b087887 */ /* 0x000fe6000c000000 */
[----:B------:R-:W-:Y:S01]  /*5cf0*/  LEA.HI.X.SX32 R0, R0, R187, 0x1, P0 ;  /* 0x000000bb00007211 */ /* 0x000fe200000f0eff */
[----:B------:R-:W-:Y:S02]  /*5d00*/  IMAD.MOV.U32 R186, RZ, RZ, R4 ;  /* 0x000000ffffba7224 */ /* 0x000fe400078e0004 */
[----:B------:R-:W-:Y:S02]  /*5d10*/  IADD3 R195, R195, UR8, RZ ;  /* 0x00000008c3c37c10 */ /* 0x000fe4000fffe0ff */
[----:B------:R-:W-:Y:S01]  /*5d20*/  IMAD.MOV.U32 R187, RZ, RZ, R0 ;  /* 0x000000ffffbb7224 */ /* 0x000fe200078e0000 */
[C---:B------:R-:W-:Y:S02]  /*5d30*/  LEA R4, P0, R5.reuse, R186, 0x7 ;  /* 0x000000ba05047211 */ /* 0x040fe400078038ff */
[----:B------:R-:W-:Y:S02]  /*5d40*/  IADD3 R144, R144, UR8, RZ ;  /* 0x0000000890907c10 */ /* 0x000fe4000fffe0ff */
[----:B------:R-:W-:Y:S01]  /*5d50*/  @!PT LDS RZ, [RZ] ;  /* 0x00000000fffff984 */ /* 0x000fe20000000800 */
[----:B------:R-:W-:Y:S01]  /*5d60*/  @!PT LDS RZ, [RZ] ;  /* 0x00000000fffff984 */ /* 0x000fe20000000800 */
[----:B------:R-:W-:Y:S01]  /*5d70*/  @!PT LDS RZ, [RZ] ;  /* 0x00000000fffff984 */ /* 0x000fe20000000800 */
[----:B------:R1:W-:Y:S01]  /*5d80*/  LDGSTS.E.BYPASS.LTC128B.128 [R195], [R186.64] ;  /* 0x00000000bac37fae */ /* 0x0003e2000b901d46 */
[----:B------:R-:W-:Y:S05]  /*5d90*/  LEA.HI.X R5, R5, R187, R11, 0x7, P0 ;  /* 0x000000bb05057211 */ /* 0x000fea00000f3c0b */
[----:B------:R1:W-:Y:S04]  /*5da0*/  LDGSTS.E.BYPASS.LTC128B.128 [R195+0x1000], [R4.64] ;  /* 0x0100000004c37fae */ /* 0x0003e8000b901d46 */
[----:B------:R-:W0:Y:S02]  /*5db0*/  LDGDEPBAR ;  /* 0x00000000000079af */ /* 0x000e240000000000 */
.L_x_72:
        /* <DEDUP_REMOVED lines=126> */
[----:B------:R-:W-:Y:S03]  /*65a0*/  MOV R7, c[0x0][0x374] ;  /* 0x0000dd0000077a02 */ /* 0x000fe60000000f00 */
[----:B------:R-:W-:Y:S05]  /*65b0*/  IMAD.U32 R4, R6, -0x80, RZ ;  /* 0xffffff8006047824 */ /* 0x000fea00078e00ff */
[C---:B------:R-:W-:Y:S04]  /*65c0*/  LEA R5, P0, R4.reuse, R184, 0x1 ;  /* 0x000000b804057211 */ /* 0x040fe800078008ff */
[----:B------:R-:W-:Y:S01]  /*65d0*/  LEA.HI.X.SX32 R4, R4, R185, 0x1, P0 ;  /* 0x000000b904047211 */ /* 0x000fe200000f0eff */
[----:B------:R-:W-:Y:S03]  /*65e0*/  IMAD.MOV.U32 R184, RZ, RZ, R5 ;  /* 0x000000ffffb87224 */ /* 0x000fe600078e0005 */
[----:B------:R-:W-:Y:S02]  /*65f0*/  MOV R185, R4 ;  /* 0x0000000400b97202 */ /* 0x000fe40000000f00 */
        /* <DEDUP_REMOVED lines=8> */
.L_x_73:
[----:B------:R-:W2:Y:S01]  /*6680*/  LDL R52, [R1] ;  /* 0x0000000001347983 */ /* 0x000ea20000100800 */
        /* <DEDUP_REMOVED lines=287> */
.L_x_75:
        /* <DEDUP_REMOVED lines=12> */
[----:B------:R-:W-:Y:S02]  /*7940*/  UIMAD UR4, UR33, UR12, URZ ;  /* 0x0000000c210472a4 */ /* 0x000fe4000f8e023f */
[----:B------:R-:W-:Y:S02]  /*7950*/  UIADD3 UR11, UR11, UR8, URZ ;  /* 0x000000080b0b7290 */ /* 0x000fe4000fffe03f */
[----:B------:R-:W-:Y:S02]  /*7960*/  UIMAD UR4, UR47, UR13, UR4 ;  /* 0x0000000d2f0472a4 */ /* 0x000fe4000f8e0204 */
[----:B------:R-:W-:-:S04]  /*7970*/  UIMAD.WIDE.U32 UR10, UR47, UR12, UR10 ;  /* 0x0000000c2f0a72a5 */ /* 0x000fc8000f8e000a */
[----:B------:R-:W-:Y:S02]  /*7980*/  UIADD3 UR11, UR11, UR4, URZ ;  /* 0x000000040b0b7290 */ /* 0x000fe4000fffe03f */
.L_x_76:
[----:B-1----:R-:W1:Y:S01]  /*7990*/  S2R R5, SR_TID.X ;  /* 0x0000000000057919 */ /* 0x002e620000002100 */
[----:B------:R-:W-:Y:S01]  /*79a0*/  USHF.L.U32 UR4, UR9, 0x7, URZ ;  /* 0x0000000709047899 */ /* 0x000fe2000800063f */
[----:B------:R-:W-:Y:S01]  /*79b0*/  BSSY B0, `(.L_x_77) ;  /* 0x000002a000007945 */ /* 0x000fe20003800000 */
[----:B------:R-:W-:Y:S01]  /*79c0*/  ULDC.64 UR12, c[0x0][0x3a0] ;  /* 0x0000e800000c7ab9 */ /* 0x000fe20000000a00 */
[----:B------:R-:W-:Y:S01]  /*79d0*/  BAR.SYNC.DEFER_BLOCKING 0x0 ;  /* 0x0000000000007b1d */ /* 0x000fe20000010000 */
[----:B------:R-:W-:Y:S02]  /*79e0*/  USHF.R.S32.HI UR8, URZ, 0x1f, UR4 ;  /* 0x0000001f3f087899 */ /* 0x000fe40008011404 */
[----:B------:R-:W-:Y:S01]  /*79f0*/  IMAD.U32 R13, RZ, RZ, UR4 ;  /* 0x00000004ff0d7e24 */ /* 0x000fe2000f8e00ff */
[----:B------:R-:W-:Y:S02]  /*7a00*/  UIMAD UR5, UR9, -0x80, UR5 ;  /* 0xffffff80090578a4 */ /* 0x000fe4000f8e0205 */
[----:B------:R-:W-:-:S02]  /*7a10*/  UIMAD UR12, UR8, UR12, URZ ;  /* 0x0000000c080c72a4 */ /* 0x000fc4000f8e023f */
[----:B------:R-:W-:Y:S02]  /*7a20*/  USHF.R.S32.HI UR32, URZ, 0x1f, UR54 ;  /* 0x0000001f3f207899 */ /* 0x000fe40008011436 */
[----:B------:R-:W-:-:S06]  /*7a30*/  UIMAD UR12, UR4, UR13, UR12 ;  /* 0x0000000d040c72a4 */ /* 0x000fcc000f8e020c */
[----:B------:R-:W-:Y:S01]  /*7a40*/  IMAD.U32 R3, RZ, RZ, UR12 ;  /* 0x0000000cff037e24 */ /* 0x000fe2000f8e00ff */
[----:B------:R-:W-:Y:S02]  /*7a50*/  ULDC.64 UR12, c[0x0][0x3b8] ;  /* 0x0000ee00000c7ab9 */ /* 0x000fe40000000a00 */
[----:B------:R-:W-:Y:S01]  /*7a60*/  UIMAD UR12, UR32, UR12, URZ ;  /* 0x0000000c200c72a4 */ /* 0x000fe2000f8e023f */
[----:B-1----:R-:W-:-:S03]  /*7a70*/  SHF.R.S32.HI R0, RZ, 0x1f, R5 ;  /* 0x0000001fff007819 */ /* 0x002fc60000011405 */
[----:B------:R-:W-:Y:S01]  /*7a80*/  UIMAD UR12, UR54, UR13, UR12 ;  /* 0x0000000d360c72a4 */ /* 0x000fe2000f8e020c */
[----:B------:R-:W-:Y:S01]  /*7a90*/  LEA.HI R0, R0, R5, RZ, 0x2 ;  /* 0x0000000500007211 */ /* 0x000fe200078f10ff */
[----:B------:R1:W2:Y:S03]  /*7aa0*/  LDS.128 R20, [R59+0x7000] ;  /* 0x007000003b147984 */ /* 0x0002a60000000c00 */
[----:B------:R-:W-:Y:S01]  /*7ab0*/  LOP3.LUT R4, R0, 0xfffffffc, RZ, 0xc0, !PT ;  /* 0xfffffffc00047812 */ /* 0x000fe200078ec0ff */
[----:B------:R1:W3:Y:S01]  /*7ac0*/  LDS.128 R24, [R59+0x8000] ;  /* 0x008000003b187984 */ /* 0x0002e20000000c00 */
[----:B------:R-:W-:-:S03]  /*7ad0*/  SHF.R.S32.HI R0, RZ, 0x2, R0 ;  /* 0x00000002ff007819 */ /* 0x000fc60000011400 */
[----:B------:R-:W-:Y:S01]  /*7ae0*/  IMAD.IADD R4, R5, 0x1, -R4 ;  /* 0x0000000105047824 */ /* 0x000fe200078e0a04 */
[----:B------:R1:W4:Y:S01]  /*7af0*/  LDS.128 R28, [R59+0x9000] ;  /* 0x009000003b1c7984 */ /* 0x0003220000000c00 */
[----:B------:R-:W-:Y:S02]  /*7b00*/  ISETP.GE.AND P2, PT, R0, UR5, PT ;  /* 0x0000000500007c0c */ /* 0x000fe4000bf46270 */
[----:B------:R-:W-:Y:S01]  /*7b10*/  IMAD.SHL.U32 R4, R4, 0x8, RZ ;  /* 0x0000000804047824 */ /* 0x000fe200078e00ff */
[----:B------:R-:W-:-:S04]  /*7b20*/  SHF.R.S32.HI R14, RZ, 0x1f, R0 ;  /* 0x0000001fff0e7819 */ /* 0x000fc80000011400 */
[----:B------:R-:W-:-:S05]  /*7b30*/  SHF.R.S32.HI R5, RZ, 0x1f, R4 ;  /* 0x0000001fff057819 */ /* 0x000fca0000011404 */
[----:B------:R-:W-:-:S05]  /*7b40*/  IMAD.WIDE.U32 R6, R13, c[0x0][0x3a0], R4 ;  /* 0x0000e8000d067a25 */ /* 0x000fca00078e0004 */
[----:B------:R-:W-:-:S04]  /*7b50*/  IADD3 R6, P0, R6, UR14, RZ ;  /* 0x0000000e06067c10 */ /* 0x000fc8000ff1e0ff */
[----:B------:R-:W-:Y:S01]  /*7b60*/  IADD3.X R7, R7, UR15, R3, P0, !PT ;  /* 0x0000000f07077c10 */ /* 0x000fe200087fe403 */
[----:B------:R-:W-:-:S04]  /*7b70*/  IMAD.U32 R3, RZ, RZ, UR54 ;  /* 0x00000036ff037e24 */ /* 0x000fc8000f8e00ff */
[----:B------:R-:W-:-:S05]  /*7b80*/  IMAD.WIDE.U32 R6, R3, c[0x0][0x3b8], R6 ;  /* 0x0000ee0003067a25 */ /* 0x000fca00078e0006 */
[----:B------:R-:W-:Y:S01]  /*7b90*/  IADD3 R12, R7, UR12, RZ ;  /* 0x0000000c070c7c10 */ /* 0x000fe2000fffe0ff */
[----:B------:R-:W-:Y:S05]  /*7ba0*/  @P2 BRA `(.L_x_78) ;  /* 0x000000a000002947 */ /* 0x000fea0003800000 */
[----:B-12---:R-:W1:Y:S01]  /*7bb0*/  LDS.128 R16, [R59+0x6000] ;  /* 0x006000003b107984 */ /* 0x006e620000000c00 */
        /* <DEDUP_REMOVED lines=8> */
[----:B-1----:R1:W-:Y:S04]  /*7c40*/  STG.E.128 [R10.64], R16 ;  /* 0x000000100a007986 */ /* 0x0023e8000c101d06 */
.L_x_78:
[----:B-12---:R-:W-:Y:S05]  /*7c50*/  BSYNC B0 ;  /* 0x0000000000007941 */ /* 0x006fea0003800000 */
.L_x_77:
        /* <DEDUP_REMOVED lines=13> */
[----:B------:R1:W-:Y:S02]  /*7d30*/  STG.E.128 [R6.64], R20 ;  /* 0x0000001406007986 */ /* 0x0003e4000c101d06 */
.L_x_80:
[----:B------:R-:W-:Y:S05]  /*7d40*/  BSYNC B0 ;  /* 0x0000000000007941 */ /* 0x000fea0003800000 */
.L_x_79:
        /* <DEDUP_REMOVED lines=24> */
[----:B---3--:R1:W-:Y:S04]  /*7ed0*/  STG.E.128 [R8.64], R24 ;  /* 0x0000001808007986 */ /* 0x0083e8000c101d06 */
.L_x_82:
[----:B------:R-:W-:Y:S05]  /*7ee0*/  BSYNC B0 ;  /* 0x0000000000007941 */ /* 0x000fea0003800000 */
.L_x_81:
        /* <DEDUP_REMOVED lines=10> */
[----:B----4-:R1:W-:Y:S02]  /*7f90*/  STG.E.128 [R4.64], R28 ;  /* 0x0000001c04007986 */ /* 0x0103e4000c101d06 */
.L_x_71:
[----:B------:R-:W-:Y:S05]  /*7fa0*/  BSYNC B1 ;  /* 0x0000000000017941 */ /* 0x000fea0003800000 */
.L_x_57:
        /* <DEDUP_REMOVED lines=11> */
.L_x_83:
[----:B------:R-:W-:Y:S05]  /*8060*/  EXIT ;  /* 0x000000000000794d */ /* 0x000fea0003800000 */
.L_x_85:
        /* <DEDUP_REMOVED lines=9> */
.L_x_686:


//--------------------- .text._ZN5flash44flash_bwd_dq_dk_dv_loop_seqk_parallel_kernelI23Flash_bwd_kernel_traitsILi32ELi128ELi128ELi8ELi4ELi4ELi4ELb1ELb0EN7cutlass6half_tE19Flash_kernel_traitsILi32ELi128ELi128ELi8ES3_EELb0ELb1ELb0ELb1ELb0ELb0ELb0EEEvNS_16Flash_bwd_paramsE --------------------------
	.section	.text._ZN5flash44flash_bwd_dq_dk_dv_loop_seqk_parallel_kernelI23Flash_bwd_kernel_traitsILi32ELi128ELi128ELi8ELi4ELi4ELi4ELb1ELb0EN7cutlass6half_tE19Flash_kernel_traitsILi32ELi128ELi128ELi8ES3_EELb0ELb1ELb0ELb1ELb0ELb0ELb0EEEvNS_16Flash_bwd_paramsE,"ax",@progbits
	.sectioninfo	@"SHI_REGISTERS=255"
	.align	128
        .global         _ZN5flash44flash_bwd_dq_dk_dv_loop_seqk_parallel_kernelI23Flash_bwd_kernel_traitsILi32ELi128ELi128ELi8ELi4ELi4ELi4ELb1ELb0EN7cutlass6half_tE19Flash_kernel_traitsILi32ELi128ELi128ELi8ES3_EELb0ELb1ELb0ELb1ELb0ELb0ELb0EEEvNS_16Flash_bwd_paramsE
        .type           _ZN5flash44flash_bwd_dq_dk_dv_loop_seqk_parallel_kernelI23Flash_bwd_kernel_traitsILi32ELi128ELi128ELi8ELi4ELi4ELi4ELb1ELb0EN7cutlass6half_tE19Flash_kernel_traitsILi32ELi128ELi128ELi8ES3_EELb0ELb1ELb0ELb1ELb0ELb0ELb0EEEvNS_16Flash_bwd_paramsE,@function
        .size           _ZN5flash44flash_bwd_dq_dk_dv_loop_seqk_parallel_kernelI23Flash_bwd_kernel_traitsILi32ELi128ELi128ELi8ELi4ELi4ELi4ELb1ELb0EN7cutlass6half_tE19Flash_kernel_traitsILi32ELi128ELi128ELi8ES3_EELb0ELb1ELb0ELb1ELb0ELb0ELb0EEEvNS_16Flash_bwd_paramsE,(.L_x_687 - _ZN5flash44flash_bwd_dq_dk_dv_loop_seqk_parallel_kernelI23Flash_bwd_kernel_traitsILi32ELi128ELi128ELi8ELi4ELi4ELi4ELb1ELb0EN7cutlass6half_tE19Flash_kernel_traitsILi32ELi128ELi128ELi8ES3_EELb0ELb1ELb0ELb1ELb0ELb0ELb0EEEvNS_16Flash_bwd_paramsE)
        .other          _ZN5flash44flash_bwd_dq_dk_dv_loop_seqk_parallel_kernelI23Flash_bwd_kernel_traitsILi32ELi128ELi128ELi8ELi4ELi4ELi4ELb1ELb0EN7cutlass6half_tE19Flash_kernel_traitsILi32ELi128ELi128ELi8ES3_EELb0ELb1ELb0ELb1ELb0ELb0ELb0EEEvNS_16Flash_bwd_paramsE,@"STO_CUDA_ENTRY STV_DEFAULT"
_ZN5flash44flash_bwd_dq_dk_dv_loop_seqk_parallel_kernelI23Flash_bwd_kernel_traitsILi32ELi128ELi128ELi8ELi4ELi4ELi4ELb1ELb0EN7cutlass6half_tE19Flash_kernel_traitsILi32ELi128ELi128ELi8ES3_EELb0ELb1ELb0ELb1ELb0ELb0ELb0EEEvNS_16Flash_bwd_paramsE:
.text._ZN5flash44flash_bwd_dq_dk_dv_loop_seqk_parallel_kernelI23Flash_bwd_kernel_traitsILi32ELi128ELi128ELi8ELi4ELi4ELi4ELb1ELb0EN7cutlass6half_tE19Flash_kernel_traitsILi32ELi128ELi128ELi8ES3_EELb0ELb1ELb0ELb1ELb0ELb0ELb0EEEvNS_16Flash_bwd_paramsE:
        /* <DEDUP_REMOVED lines=19> */
[----:B------:R-:W-:Y:S01]  /*0130*/  ULDC UR57, c[0x0][0x22c] ;  /* 0x00008b0000397ab9 */ /* 0x000fe20000000800 */
[----:B------:R-:W3:Y:S01]  /*0140*/  S2UR UR46, SR_CTAID.Y ;  /* 0x00000000002e79c3 */ /* 0x000ee20000002600 */
[----:B------:R-:W-:-:S02]  /*0150*/  UIMAD UR4, UR8, UR5, UR4 ;  /* 0x00000005080472a4 */ /* 0x000fc4000f8e0204 */
[----:B------:R-:W-:Y:S02]  /*0160*/  ULDC UR14, c[0x0][0x1c8] ;  /* 0x00007200000e7ab9 */ /* 0x000fe40000000800 */
[----:B------:R-:W-:Y:S02]  /*0170*/  ULDC UR9, c[0x0][0x1c0] ;  /* 0x0000700000097ab9 */ /* 0x000fe40000000800 */
[----:B------:R-:W-:Y:S02]  /*0180*/  ULDC.U8 UR11, c[0x0][0x328] ;  /* 0x0000ca00000b7ab9 */ /* 0x000fe40000000000 */
[----:B------:R-:W-:Y:S02]  /*0190*/  UISETP.NE.AND UP5, UPT, UR11, URZ, UPT ;  /* 0x0000003f0b00728c */ /* 0x000fe4000bfa5270 */
[----:B------:R-:W-:Y:S02]  /*01a0*/  ULDC UR15, c[0x0][0x214] ;  /* 0x00008500000f7ab9 */ /* 0x000fe40000000800 */
[----:B------:R-:W-:Y:S01]  /*01b0*/  ULDC UR19, c[0x0][0x224] ;  /* 0x0000890000137ab9 */ /* 0x000fe20000000800 */
[----:B-1----:R-:W-:Y:S01]  /*01c0*/  SHF.R.S32.HI R13, RZ, 0x1f, R19 ;  /* 0x0000001fff0d7819 */ /* 0x002fe20000011413 */
[----:B--2---:R-:W-:-:S02]  /*01d0*/  UIMAD UR18, UR51, UR57, URZ ;  /* 0x00000039331272a4 */ /* 0x004fc4000f8e023f */
[----:B------:R-:W-:Y:S01]  /*01e0*/  ULOP3.LUT UR5, UR51, UR14, URZ, 0x3c, !UPT ;  /* 0x0000000e33057292 */ /* 0x000fe2000f8e3c3f */
[CC--:B------:R-:W-:Y:S01]  /*01f0*/  LEA.HI R20, R13.reuse, R19.reuse, RZ, 0x3 ;  /* 0x000000130d147211 */ /* 0x0c0fe200078f18ff */
[----:B------:R-:W-:Y:S01]  /*0200*/  USHF.R.S32.HI UR8, URZ, 0x1f, UR51 ;  /* 0x0000001f3f087899 */ /* 0x000fe20008011433 */
[CC--:B------:R-:W-:Y:S01]  /*0210*/  LEA.HI R10, R13.reuse, R19.reuse, RZ, 0x2 ;  /* 0x000000130d0a7211 */ /* 0x0c0fe200078f10ff */
[----:B------:R-:W-:Y:S01]  /*0220*/  ULDC UR17, c[0x0][0x224] ;  /* 0x0000890000117ab9 */ /* 0x000fe20000000800 */
[----:B------:R-:W-:Y:S01]  /*0230*/  SHF.R.S32.HI R0, RZ, 0x3, R20 ;  /* 0x00000003ff007819 */ /* 0x000fe20000011414 */
[----:B------:R-:W-:Y:S01]  /*0240*/  ULDC UR52, c[0x0][0x1c0] ;  /* 0x0000700000347ab9 */ /* 0x000fe20000000800 */
[----:B------:R-:W-:Y:S01]  /*0250*/  LOP3.LUT R2, R10, 0xfffffffc, RZ, 0xc0, !PT ;  /* 0xfffffffc0a027812 */ /* 0x000fe200078ec0ff */
[----:B------:R-:W-:Y:S01]  /*0260*/  ULDC UR13, c[0x0][0x1c0] ;  /* 0x00007000000d7ab9 */ /* 0x000fe20000000800 */
[----:B------:R-:W-:Y:S01]  /*0270*/  LEA.HI R4, R13, R19, RZ, 0x4 ;  /* 0x000000130d047211 */ /* 0x000fe200078f20ff */
[----:B------:R-:W-:Y:S01]  /*0280*/  IMAD.SHL.U32 R0, R0, 0x40, RZ ;  /* 0x0000004000007824 */ /* 0x000fe200078e00ff */
[----:B------:R-:W-:Y:S01]  /*0290*/  LOP3.LUT R5, R20, 0xfffffff8, RZ, 0xc0, !PT ;  /* 0xfffffff814057812 */ /* 0x000fe200078ec0ff */
[----:B------:R-:W-:Y:S01]  /*02a0*/  IMAD.IADD R9, R19, 0x1, -R2 ;  /* 0x0000000113097824 */ /* 0x000fe200078e0a02 */
[----:B------:R-:W-:Y:S01]  /*02b0*/  SHF.R.S32.HI R6, RZ, 0x4, R4 ;  /* 0x00000004ff067819 */ /* 0x000fe20000011404 */
[----:B------:R-:W-:Y:S01]  /*02c0*/  UIMAD.WIDE UR52, UR57, UR52, URZ ;  /* 0x00000034393472a5 */ /* 0x000fe2000f8e023f */
[----:B------:R-:W-:Y:S01]  /*02d0*/  LOP3.LUT R0, R0, 0xc0, RZ, 0xc0, !PT ;  /* 0x000000c000007812 */ /* 0x000fe200078ec0ff */
[----:B------:R-:W-:Y:S01]  /*02e0*/  IMAD.SHL.U32 R228, R9, 0x8, RZ ;  /* 0x0000000809e47824 */ /* 0x000fe200078e00ff */
[----:B------:R-:W-:Y:S01]  /*02f0*/  LEA.HI R2, R4, R6, RZ, 0x1 ;  /* 0x0000000604027211 */ /* 0x000fe200078f08ff */
[----:B------:R-:W-:Y:S01]  /*0300*/  IMAD.IADD R5, R19, 0x1, -R5 ;  /* 0x0000000113057824 */ /* 0x000fe200078e0a05 */
[----:B------:R-:W-:Y:S01]  /*0310*/  SHF.R.U32.HI R3, RZ, 0x3, R0 ;  /* 0x00000003ff037819 */ /* 0x000fe20000011600 */
[----:B---3--:R-:W-:Y:S01]  /*0320*/  UIMAD.WIDE.U32 UR60, UR46, UR19, URZ ;  /* 0x000000132e3c72a5 */ /* 0x008fe2000f8e003f */
[----:B------:R-:W-:Y:S01]  /*0330*/  LOP3.LUT R0, R0, 0x18, R228, 0xf8, !PT ;  /* 0x0000001800007812 */ /* 0x000fe200078ef8e4 */
[----:B------:R-:W-:Y:S01]  /*0340*/  UIMAD UR57, UR57, UR13, URZ ;  /* 0x0000000d393972a4 */ /* 0x000fe2000f8e023f */
[----:B------:R-:W-:Y:S01]  /*0350*/  LOP3.LUT R2, R2, 0xfffffffe, RZ, 0xc0, !PT ;  /* 0xfffffffe02027812 */ /* 0x000fe200078ec0ff */
[----:B------:R-:W-:Y:S01]  /*0360*/  ULDC UR16, c[0x0][0x1c0] ;  /* 0x0000700000107ab9 */ /* 0x000fe20000000800 */
[----:B------:R-:W-:Y:S01]  /*0370*/  LOP3.LUT R7, R0, R3, RZ, 0x3c, !PT ;  /* 0x0000000300077212 */ /* 0x000fe200078e3cff */
[----:B------:R-:W-:Y:S01]  /*0380*/  ULDC.U8 UR12, c[0x0][0x3d0] ;  /* 0x0000f400000c7ab9 */ /* 0x000fe20000000000 */
[----:B------:R-:W-:Y:S01]  /*0390*/  LOP3.LUT R0, R4, 0xfffffff0, RZ, 0xc0, !PT ;  /* 0xfffffff004007812 */ /* 0x000fe200078ec0ff */
[----:B------:R-:W-:Y:S01]  /*03a0*/  IMAD.IADD R14, R6, 0x1, -R2 ;  /* 0x00000001060e7824 */ /* 0x000fe200078e0a02 */
[----:B------:R-:W-:Y:S01]  /*03b0*/  LEA.HI R8, R5, R5, RZ, 0x1 ;  /* 0x0000000505087211 */ /* 0x000fe200078f08ff */
[----:B------:R-:W-:Y:S01]  /*03c0*/  ULDC.64 UR6, c[0x0][0x118] ;  /* 0x0000460000067ab9 */ /* 0x000fe20000000a00 */
[-C--:B------:R-:W-:Y:S01]  /*03d0*/  LEA.HI R3, R13, R19.reuse, RZ, 0x7 ;  /* 0x000000130d037211 */ /* 0x080fe200078f38ff */
[----:B------:R-:W-:Y:S01]  /*03e0*/  IMAD.IADD R0, R19, 0x1, -R0 ;  /* 0x0000000113007824 */ /* 0x000fe200078e0a00 */
[----:B------:R-:W-:Y:S01]  /*03f0*/  LOP3.LUT R2, R8, 0x3fffffe, RZ, 0xc0, !PT ;  /* 0x03fffffe08027812 */ /* 0x000fe200078ec0ff */
[----:B------:R-:W-:Y:S01]  /*0400*/  UISETP.NE.AND UP6, UPT, UR12, URZ, UPT ;  /* 0x0000003f0c00728c */ /* 0x000fe2000bfc5270 */
[----:B------:R-:W-:Y:S01]  /*0410*/  SHF.R.S32.HI R11, RZ, 0x7, R3 ;  /* 0x00000007ff0b7819 */ /* 0x000fe20000011403 */
[----:B------:R-:W-:Y:S01]  /*0420*/  UIMAD.WIDE.U32 UR58, UR52, UR60, URZ ;  /* 0x0000003c343a72a5 */ /* 0x000fe2000f8e003f */
[----:B------:R-:W-:Y:S01]  /*0430*/  SHF.R.S32.HI R6, RZ, 0x1f, R0 ;  /* 0x0000001fff067819 */ /* 0x000fe20000011400 */
[----:B------:R-:W-:Y:S01]  /*0440*/  IMAD.IADD R3, R5, 0x1, -R2 ;  /* 0x0000000105037824 */ /* 0x000fe200078e0a02 */
[-C--:B------:R-:W-:Y:S01]  /*0450*/  LEA.HI R4, R0, R0.reuse, RZ, 0x1 ;  /* 0x0000000000047211 */ /* 0x080fe200078f08ff */
[----:B------:R-:W-:Y:S01]  /*0460*/  IMAD R2, R11, 0x8, R14 ;  /* 0x000000080b027824 */ /* 0x000fe200078e020e */
[----:B------:R-:W-:Y:S01]  /*0470*/  LEA.HI R12, R6, R0, RZ, 0x3 ;  /* 0x00000000060c7211 */ /* 0x000fe200078f18ff */
[----:B------:R-:W-:Y:S01]  /*0480*/  USHF.L.U32 UR32, UR57, 0x3, URZ ;  /* 0x0000000339207899 */ /* 0x000fe2000800063f */
[----:B------:R-:W-:Y:S01]  /*0490*/  SHF.R.S32.HI R15, RZ, 0x2, R10 ;  /* 0x00000002ff0f7819 */ /* 0x000fe2000001140a */
[----:B------:R-:W-:Y:S01]  /*04a0*/  IMAD R146, R2, 0x8, R3 ;  /* 0x0000000802927824 */ /* 0x000fe200078e0203 */
[----:B------:R-:W-:Y:S01]  /*04b0*/  LOP3.LUT R3, R4, 0x7fffffe, RZ, 0xc0, !PT ;  /* 0x07fffffe04037812 */ /* 0x000fe200078ec0ff */
[----:B------:R-:W-:Y:S01]  /*04c0*/  USHF.L.U32 UR31, UR57, 0x4, URZ ;  /* 0x00000004391f7899 */ /* 0x000fe2000800063f */
[----:B------:R-:W-:Y:S01]  /*04d0*/  LOP3.LUT R2, R12, 0xfffffff8, RZ, 0xc0, !PT ;  /* 0xfffffff80c027812 */ /* 0x000fe200078ec0ff */
[----:B------:R-:W-:Y:S01]  /*04e0*/  UIMAD UR30, UR57, 0x18, URZ ;  /* 0x00000018391e78a4 */ /* 0x000fe2000f8e023f */
[----:B------:R-:W-:Y:S01]  /*04f0*/  LEA.HI R6, R13, R19, RZ, 0x5 ;  /* 0x000000130d067211 */ /* 0x000fe200078f28ff */
[C---:B------:R-:W-:Y:S01]  /*0500*/  IMAD.IADD R17, R0.reuse, 0x1, -R3 ;  /* 0x0000000100117824 */ /* 0x040fe200078e0a03 */
[----:B------:R-:W-:Y:S01]  /*0510*/  USHF.L.U32 UR29, UR57, 0x5, URZ ;  /* 0x00000005391d7899 */ /* 0x000fe2000800063f */
[----:B------:R-:W-:Y:S01]  /*0520*/  IMAD.IADD R16, R0, 0x1, -R2 ;  /* 0x0000000100107824 */ /* 0x000fe200078e0a02 */
[----:B------:R-:W-:Y:S01]  /*0530*/  LEA.HI R0, R10, R15, RZ, 0x1 ;  /* 0x0000000f0a007211 */ /* 0x000fe200078f08ff */
[----:B------:R-:W-:Y:S01]  /*0540*/  UIMAD UR28, UR57, 0x28, URZ ;  /* 0x00000028391c78a4 */ /* 0x000fe2000f8e023f */
[----:B------:R-:W-:Y:S01]  /*0550*/  SHF.R.S32.HI R18, RZ, 0x5, R6 ;  /* 0x00000005ff127819 */ /* 0x000fe20000011406 */
[----:B------:R-:W-:Y:S01]  /*0560*/  UIMAD UR27, UR57, 0x30, URZ ;  /* 0x00000030391b78a4 */ /* 0x000fe2000f8e023f */
[----:B------:R-:W-:Y:S01]  /*0570*/  LOP3.LUT R0, R0, 0x7fffffe, RZ, 0xc0, !PT ;  /* 0x07fffffe00007812 */ /* 0x000fe200078ec0ff */
[----:B------:R-:W-:Y:S01]  /*0580*/  UIMAD UR26, UR57, 0x38, URZ ;  /* 0x00000038391a78a4 */ /* 0x000fe2000f8e023f */
[----:B------:R-:W-:Y:S01]  /*0590*/  SHF.R.S32.HI R2, RZ, 0x1f, R10 ;  /* 0x0000001fff027819 */ /* 0x000fe2000001140a */
[----:B------:R-:W-:-:S02]  /*05a0*/  USHF.L.U32 UR25, UR57, 0x6, URZ ;  /* 0x0000000639197899 */ /* 0x000fc4000800063f */
[C---:B------:R-:W-:Y:S01]  /*05b0*/  IMAD.IADD R0, R15.reuse, 0x1, -R0 ;  /* 0x000000010f007824 */ /* 0x040fe200078e0a00 */
[----:B------:R-:W-:Y:S01]  /*05c0*/  LEA.HI R2, R2, R15, RZ, 0x3 ;  /* 0x0000000f02027211 */ /* 0x000fe200078f18ff */
[----:B------:R-:W-:Y:S02]  /*05d0*/  UIMAD UR24, UR57, 0x48, URZ ;  /* 0x00000048391878a4 */ /* 0x000fe4000f8e023f */
[----:B------:R-:W-:Y:S01]  /*05e0*/  IMAD R0, R18, 0x8, R0 ;  /* 0x0000000812007824 */ /* 0x000fe200078e0200 */
[----:B------:R-:W-:Y:S02]  /*05f0*/  UIMAD UR23, UR57, 0x50, URZ ;  /* 0x00000050391778a4 */ /* 0x000fe4000f8e023f */
[----:B------:R-:W-:Y:S01]  /*0600*/  UIMAD UR22, UR57, 0x58, URZ ;  /* 0x00000058391678a4 */ /* 0x000fe2000f8e023f */
[----:B------:R-:W-:Y:S01]  /*0610*/  IMAD.U32 R3, R0, 0x20, R7 ;  /* 0x0000002000037824 */ /* 0x000fe200078e0007 */
[----:B------:R-:W-:Y:S01]  /*0620*/  LOP3.LUT R0, R2, 0xfffffff8, RZ, 0xc0, !PT ;  /* 0xfffffff802007812 */ /* 0x000fe200078ec0ff */
[----:B------:R-:W-:Y:S01]  /*0630*/  IMAD.U32 R7, RZ, RZ, UR4 ;  /* 0x00000004ff077e24 */ /* 0x000fe2000f8e00ff */
[----:B------:R-:W-:Y:S01]  /*0640*/  SHF.R.S32.HI R2, RZ, 0x1, R4 ;  /* 0x00000001ff027819 */ /* 0x000fe20000011404 */
[----:B------:R-:W-:Y:S01]  /*0650*/  UIMAD UR4, UR46, UR9, UR51 ;  /* 0x000000092e0472a4 */ /* 0x000fe2000f8e0233 */
[----:B------:R1:W-:Y:S01]  /*0660*/  STL [R1+0x10], R3 ;  /* 0x0000100301007387 */ /* 0x0003e20000100800 */
[----:B------:R-:W-:Y:S01]  /*0670*/  IMAD.IADD R0, R15, 0x1, -R0 ;  /* 0x000000010f007824 */ /* 0x000fe200078e0a00 */
[----:B------:R-:W-:-:S02]  /*0680*/  USHF.L.U32 UR9, UR46, 0x7, URZ ;  /* 0x000000072e097899 */ /* 0x000fc4000800063f */
[----:B------:R2:W-:Y:S01]  /*0690*/  STL [R1+0x4c], R7 ;  /* 0x00004c0701007387 */ /* 0x0005e20000100800 */
[----:B------:R-:W-:Y:S01]  /*06a0*/  UIMAD UR4, UR4, UR17, URZ ;  /* 0x00000011040472a4 */ /* 0x000fe2000f8e023f */
[C---:B------:R-:W-:Y:S01]  /*06b0*/  LEA.HI R10, R0.reuse, R0, RZ, 0x1 ;  /* 0x00000000000a7211 */ /* 0x040fe200078f08ff */
[----:B------:R-:W-:Y:S01]  /*06c0*/  UIMAD UR21, UR57, 0x60, URZ ;  /* 0x00000060391578a4 */ /* 0x000fe2000f8e023f */
[C---:B------:R-:W-:Y:S01]  /*06d0*/  LOP3.LUT P5, RZ, R0.reuse, 0x2, RZ, 0xc0, !PT ;  /* 0x0000000200ff7812 */ /* 0x040fe200078ac0ff */
[----:B------:R-:W-:Y:S01]  /*06e0*/  UIMAD UR20, UR57, 0x68, URZ ;  /* 0x00000068391478a4 */ /* 0x000fe2000f8e023f */
[----:B------:R-:W-:Y:S01]  /*06f0*/  LOP3.LUT P4, RZ, R0, 0x4, RZ, 0xc0, !PT ;  /* 0x0000000400ff7812 */ /* 0x000fe2000788c0ff */
[----:B------:R-:W-:Y:S01]  /*0700*/  UMOV UR56, 0xffffe000 ;  /* 0xffffe00000387882 */ /* 0x000fe20000000000 */
[----:B------:R-:W-:Y:S02]  /*0710*/  SEL R182, R153, 0xffffffe0, !P5 ;  /* 0xffffffe099b67807 */ /* 0x000fe40006800000 */
[----:B-1----:R-:W-:-:S02]  /*0720*/  SHF.R.S32.HI R3, RZ, 0x1f, R4 ;  /* 0x0000001fff037819 */ /* 0x002fc40000011404 */
[----:B------:R-:W-:Y:S02]  /*0730*/  LOP3.LUT R4, R0, 0x1, RZ, 0xc0, !PT ;  /* 0x0000000100047812 */ /* 0x000fe400078ec0ff */
[----:B------:R-:W-:Y:S01]  /*0740*/  LEA.HI R3, R3, R2, RZ, 0x2 ;  /* 0x0000000203037211 */ /* 0x000fe200078f10ff */
[----:B--2---:R-:W-:Y:S01]  /*0750*/  IMAD.SHL.U32 R7, R9, 0x2, RZ ;  /* 0x0000000209077824 */ /* 0x004fe200078e00ff */
[----:B------:R-:W-:Y:S01]  /*0760*/  ISETP.NE.U32.AND P6, PT, R4, 0x1, PT ;  /* 0x000000010400780c */ /* 0x000fe20003fc5070 */
[----:B------:R-:W-:Y:S01]  /*0770*/  IMAD.U32 R4, RZ, RZ, UR18 ;  /* 0x00000012ff047e24 */ /* 0x000fe2000f8e00ff */
[----:B------:R-:W-:Y:S02]  /*0780*/  LOP3.LUT R3, R3, 0xfffffffc, RZ, 0xc0, !PT ;  /* 0xfffffffc03037812 */ /* 0x000fe400078ec0ff */
[----:B------:R-:W-:Y:S02]  /*0790*/  SEL R181, R181, 0x10, !P6 ;  /* 0x00000010b5b57807 */ /* 0x000fe40007000000 */
[----:B------:R1:W-:Y:S01]  /*07a0*/  STL [R1+0x48], R4 ;  /* 0x0000480401007387 */ /* 0x0003e20000100800 */
[----:B------:R-:W-:Y:S01]  /*07b0*/  IMAD.IADD R15, R2, 0x1, -R3 ;  /* 0x00000001020f7824 */ /* 0x000fe200078e0a03 */
[----:B------:R-:W-:-:S02]  /*07c0*/  SHF.R.S32.HI R2, RZ, 0x1f, R6 ;  /* 0x0000001fff027819 */ /* 0x000fc40000011406 */
[----:B------:R-:W-:Y:S02]  /*07d0*/  LOP3.LUT R3, R6, 0xffffffe0, RZ, 0xc0, !PT ;  /* 0xffffffe006037812 */ /* 0x000fe400078ec0ff */
[----:B------:R-:W-:-:S03]  /*07e0*/  LEA.HI R2, R2, R18, RZ, 0x2 ;  /* 0x0000001202027211 */ /* 0x000fc600078f10ff */
[----:B------:R-:W-:Y:S01]  /*07f0*/  IMAD.IADD R6, R19, 0x1, -R3 ;  /* 0x0000000113067824 */ /* 0x000fe200078e0a03 */
[----:B------:R-:W-:Y:S02]  /*0800*/  LOP3.LUT R3, R2, 0xfffffffc, RZ, 0xc0, !PT ;  /* 0xfffffffc02037812 */ /* 0x000fe400078ec0ff */
[----:B------:R-:W-:Y:S02]  /*0810*/  SHF.R.S32.HI R2, RZ, 0x1, R8 ;  /* 0x00000001ff027819 */ /* 0x000fe40000011408 */
[----:B------:R-:W-:Y:S01]  /*0820*/  SHF.R.S32.HI R9, RZ, 0x1f, R6 ;  /* 0x0000001fff097819 */ /* 0x000fe20000011406 */
[----:B------:R-:W-:Y:S01]  /*0830*/  IMAD.IADD R158, R18, 0x1, -R3 ;  /* 0x00000001129e7824 */ /* 0x000fe200078e0a03 */
[----:B------:R-:W-:Y:S01]  /*0840*/  LOP3.LUT R3, R10, 0x3fffffe, RZ, 0xc0, !PT ;  /* 0x03fffffe0a037812 */ /* 0x000fe200078ec0ff */
[----:B------:R2:W-:Y:S01]  /*0850*/  STL [R1+0x2c], R6 ;  /* 0x00002c0601007387 */ /* 0x0005e20000100800 */
[----:B------:R-:W-:Y:S01]  /*0860*/  LEA.HI R9, R9, R6, RZ, 0x2 ;  /* 0x0000000609097211 */ /* 0x000fe200078f10ff */
[----:B------:R-:W-:Y:S01]  /*0870*/  IMAD R18, R11, 0x2000, R7 ;  /* 0x000020000b127824 */ /* 0x000fe200078e0207 */
[----:B------:R-:W-:Y:S01]  /*0880*/  LOP3.LUT P0, RZ, R2, 0x2, RZ, 0xc0, !PT ;  /* 0x0000000202ff7812 */ /* 0x000fe2000780c0ff */
[----:B------:R-:W-:-:S02]  /*0890*/  IMAD.IADD R13, R0, 0x1, -R3 ;  /* 0x00000001000d7824 */ /* 0x000fc400078e0a03 */
[----:B------:R-:W-:Y:S01]  /*08a0*/  IMAD.SHL.U32 R3, R0, 0x40, RZ ;  /* 0x0000004000037824 */ /* 0x000fe200078e00ff */
[----:B------:R-:W-:Y:S01]  /*08b0*/  SEL R145, R153, 0xffffffe0, !P0 ;  /* 0xffffffe099917807 */ /* 0x000fe20004000000 */
[----:B-1----:R-:W-:Y:S02]  /*08c0*/  IMAD.SHL.U32 R4, R5, 0x40, RZ ;  /* 0x0000004005047824 */ /* 0x002fe400078e00ff */
[----:B------:R-:W-:Y:S01]  /*08d0*/  IMAD.U32 R5, RZ, RZ, UR5 ;  /* 0x00000005ff057e24 */ /* 0x000fe2000f8e00ff */
[----:B------:R-:W-:Y:S01]  /*08e0*/  USHF.R.S32.HI UR5, URZ, 0x1f, UR19 ;  /* 0x0000001f3f057899 */ /* 0x000fe20008011413 */
[----:B------:R-:W-:Y:S01]  /*08f0*/  IMAD.SHL.U32 R0, R158, 0x10, RZ ;  /* 0x000000109e007824 */ /* 0x000fe200078e00ff */
[----:B------:R-:W-:Y:S01]  /*0900*/  LOP3.LUT R8, R4, 0x1c0, RZ, 0xc0, !PT ;  /* 0x000001c004087812 */ /* 0x000fe200078ec0ff */
[----:B------:R-:W-:Y:S01]  /*0910*/  UIMAD UR19, UR57, 0x70, URZ ;  /* 0x00000070391378a4 */ /* 0x000fe2000f8e023f */
[----:B------:R1:W-:Y:S01]  /*0920*/  STL [R1+0x44], R5 ;  /* 0x0000440501007387 */ /* 0x0003e20000100800 */
[----:B------:R-:W-:Y:S01]  /*0930*/  SHF.R.S32.HI R4, RZ, 0x3, R12 ;  /* 0x00000003ff047819 */ /* 0x000fe2000001140c */
[----:B------:R-:W-:Y:S01]  /*0940*/  UIMAD UR5, UR5, UR46, URZ ;  /* 0x0000002e050572a4 */ /* 0x000fe2000f8e023f */
[----:B------:R-:W-:-:S02]  /*0950*/  LEA.HI.SX32 R21, R9, R0, 0x1e ;  /* 0x0000000009157211 */ /* 0x000fc400078ff2ff */
[----:B------:R-:W-:Y:S01]  /*0960*/  LOP3.LUT R0, R8, 0x30, R0, 0xf8, !PT ;  /* 0x0000003008007812 */ /* 0x000fe200078ef800 */
[----:B------:R-:W-:Y:S02]  /*0970*/  IMAD R9, R4, 0x8, R17 ;  /* 0x0000000804097824 */ /* 0x000fe400078e0211 */
[----:B------:R-:W-:Y:S01]  /*0980*/  STL [R1+0x1c], R21 ;  /* 0x00001c1501007387 */ /* 0x000fe20000100800 */
[----:B--2---:R-:W-:Y:S02]  /*0990*/  IMAD.SHL.U32 R6, R2, 0x40, RZ ;  /* 0x0000004002067824 */ /* 0x004fe400078e00ff */
[----:B------:R-:W-:-:S04]  /*09a0*/  IMAD.SHL.U32 R2, R158, 0x400, RZ ;  /* 0x000004009e027824 */ /* 0x000fc800078e00ff */
[----:B------:R-:W-:Y:S01]  /*09b0*/  IMAD R147, R4, 0x200, R2 ;  /* 0x0000020004937824 */ /* 0x000fe200078e0202 */
[----:B-1----:R-:W-:Y:S02]  /*09c0*/  LOP3.LUT R5, R3, 0x1c0, RZ, 0xc0, !PT ;  /* 0x000001c003057812 */ /* 0x002fe400078ec0ff */
[----:B------:R-:W-:Y:S02]  /*09d0*/  LOP3.LUT R3, R6, 0xc0, RZ, 0xc0, !PT ;  /* 0x000000c006037812 */ /* 0x000fe400078ec0ff */
[----:B------:R-:W-:Y:S02]  /*09e0*/  LEA.HI R5, R5, R5, RZ, 0x1d ;  /* 0x0000000505057211 */ /* 0x000fe400078fe8ff */
[----:B------:R-:W-:Y:S02]  /*09f0*/  LOP3.LUT R4, R3, 0x8, R20, 0xf8, !PT ;  /* 0x0000000803047812 */ /* 0x000fe400078ef814 */
[----:B------:R-:W-:Y:S01]  /*0a00*/  IADD3 R18, R5, R18, R2 ;  /* 0x0000001205127210 */ /* 0x000fe20007ffe002 */
[----:B------:R-:W-:Y:S01]  /*0a10*/  IMAD.U32 R5, RZ, RZ, UR8 ;  /* 0x00000008ff057e24 */ /* 0x000fe2000f8e00ff */
[----:B------:R-:W-:Y:S01]  /*0a20*/  LOP3.LUT R2, R0, 0x8, R20, 0xf8, !PT ;  /* 0x0000000800027812 */ /* 0x000fe200078ef814 */
[----:B------:R-:W-:Y:S01]  /*0a30*/  USHF.R.S32.HI UR8, URZ, 0x1f, UR46 ;  /* 0x0000001f3f087899 */ /* 0x000fe2000801142e */
[----:B------:R-:W-:Y:S01]  /*0a40*/  SHF.R.U32.HI R0, RZ, 0x3, R8 ;  /* 0x00000003ff007819 */ /* 0x000fe20000011608 */
[----:B------:R-:W-:Y:S01]  /*0a50*/  IMAD.SHL.U32 R187, R18, 0x2, RZ ;  /* 0x0000000212bb7824 */ /* 0x000fe200078e00ff */
[----:B------:R-:W-:-:S02]  /*0a60*/  SHF.R.U32.HI R3, RZ, 0x3, R3 ;  /* 0x00000003ff037819 */ /* 0x000fc40000011603 */
[----:B------:R-:W-:Y:S01]  /*0a70*/  LOP3.LUT R5, R2, R0, RZ, 0x3c, !PT ;  /* 0x0000000002057212 */ /* 0x000fe200078e3cff */
[----:B------:R-:W-:Y:S01]  /*0a80*/  IMAD.U32 R0, RZ, RZ, UR9 ;  /* 0x00000009ff007e24 */ /* 0x000fe2000f8e00ff */
[----:B------:R-:W-:Y:S01]  /*0a90*/  USHF.R.S32.HI UR9, URZ, 0x1f, UR51 ;  /* 0x0000001f3f097899 */ /* 0x000fe20008011433 */
[----:B------:R-:W-:Y:S01]  /*0aa0*/  LOP3.LUT R3, R4, R3, RZ, 0x3c, !PT ;  /* 0x0000000304037212 */ /* 0x000fe200078e3cff */
[----:B------:R-:W-:Y:S01]  /*0ab0*/  IMAD.U32 R4, RZ, RZ, UR8 ;  /* 0x00000008ff047e24 */ /* 0x000fe2000f8e00ff */
[----:B------:R-:W-:Y:S01]  /*0ac0*/  IADD3 R0, R21, -0x80, RZ ;  /* 0xffffff8015007810 */ /* 0x000fe20007ffe0ff */
[----:B------:R-:W-:Y:S01]  /*0ad0*/  IMAD R2, R158, 0x200, R7 ;  /* 0x000002009e027824 */ /* 0x000fe200078e0207 */
[----:B------:R-:W-:Y:S01]  /*0ae0*/  @!UP5 UIMAD UR8, UR46, UR16, UR51 ;  /* 0x000000102e08d2a4 */ /* 0x000fe2000f8e0233 */
[----:B------:R-:W-:Y:S01]  /*0af0*/  IMAD.U32 R4, RZ, RZ, UR9 ;  /* 0x00000009ff047e24 */ /* 0x000fe2000f8e00ff */
[----:B------:R-:W-:Y:S01]  /*0b00*/  @UP5 UIMAD UR9, UR46, UR15, URZ ;  /* 0x0000000f2e0952a4 */ /* 0x000fe2000f8e023f */
[----:B------:R-:W-:Y:S01]  /*0b10*/  IMAD R13, R13, 0x20, R2 ;  /* 0x000000200d0d7824 */ /* 0x000fe200078e0202 */
[----:B------:R-:W-:Y:S01]  /*0b20*/  SHF.R.S32.HI R2, RZ, 0x1f, R0 ;  /* 0x0000001fff027819 */ /* 0x000fe20000011400 */
[----:B------:R-:W-:Y:S01]  /*0b30*/  IMAD.U32 R146, R146, 0x20, R3 ;  /* 0x0000002092927824 */ /* 0x000fe200078e0003 */
[----:B------:R-:W-:Y:S01]  /*0b40*/  @!UP5 UIMAD UR8, UR8, UR15, URZ ;  /* 0x0000000f0808d2a4 */ /* 0x000fe2000f8e023f */
[----:B------:R-:W-:Y:S01]  /*0b50*/  IMAD.U32 R3, RZ, RZ, UR4 ;  /* 0x00000004ff037e24 */ /* 0x000fe2000f8e00ff */
[----:B------:R-:W-:Y:S01]  /*0b60*/  SHF.L.U64.HI R2, R0, 0x2, R2 ;  /* 0x0000000200027819 */ /* 0x000fe20000010202 */
[----:B------:R-:W-:Y:S01]  /*0b70*/  IMAD.U32 R4, RZ, RZ, UR9 ;  /* 0x00000009ff047e24 */ /* 0x000fe2000f8e00ff */
[----:B------:R-:W-:Y:S01]  /*0b80*/  USHF.R.S32.HI UR4, URZ, 0x1f, UR18 ;  /* 0x0000001f3f047899 */ /* 0x000fe20008011412 */
[----:B------:R-:W-:Y:S01]  /*0b90*/  IMAD.U32 R0, RZ, RZ, UR5 ;  /* 0x00000005ff007e24 */ /* 0x000fe2000f8e00ff */
[----:B------:R-:W-:Y:S01]  /*0ba0*/  UIMAD UR5, UR53, UR60, URZ ;  /* 0x0000003c350572a4 */ /* 0x000fe2000f8e023f */
[C---:B------:R-:W-:Y:S01]  /*0bb0*/  IADD3 R180, R187.reuse, 0x40, RZ ;  /* 0x00000040bbb47810 */ /* 0x040fe20007ffe0ff */
[----:B------:R-:W-:Y:S01]  /*0bc0*/  STL [R1+0x40], R4 ;  /* 0x0000400401007387 */ /* 0x000fe20000100800 */
[C---:B------:R-:W-:Y:S01]  /*0bd0*/  @P4 IADD3 R180, R187.reuse, -0x40, RZ ;  /* 0xffffffc0bbb44810 */ /* 0x040fe20007ffe0ff */
[----:B------:R-:W-:Y:S01]  /*0be0*/  IMAD.IADD R185, R187, 0x1, R181 ;  /* 0x00000001bbb97824 */ /* 0x000fe200078e02b5 */
[----:B------:R-:W-:Y:S01]  /*0bf0*/  UIMAD UR18, UR57, 0x78, URZ ;  /* 0x00000078391278a4 */ /* 0x000fe2000f8e023f */
[----:B------:R1:W-:Y:S01]  /*0c00*/  STL [R1+0x3c], R3 ;  /* 0x00003c0301007387 */ /* 0x0003e20000100800 */
[----:B------:R-:W-:-:S02]  /*0c10*/  IMAD R145, R146, 0x2, R145 ;  /* 0x0000000292917824 */ /* 0x000fc400078e0291 */
[----:B------:R-:W-:Y:S01]  /*0c20*/  IMAD.IADD R181, R181, 0x1, R180 ;  /* 0x00000001b5b57824 */ /* 0x000fe200078e02b4 */
[----:B------:R2:W-:Y:S01]  /*0c30*/  STL [R1+0x18], R2 ;  /* 0x0000180201007387 */ /* 0x0005e20000100800 */
[--C-:B------:R-:W-:Y:S02]  /*0c40*/  IMAD.IADD R186, R187, 0x1, R182.reuse ;  /* 0x00000001bbba7824 */ /* 0x100fe400078e02b6 */
[----:B------:R-:W-:Y:S01]  /*0c50*/  IMAD.IADD R184, R185, 0x1, R182 ;  /* 0x00000001b9b87824 */ /* 0x000fe200078e02b6 */
[----:B------:R3:W-:Y:S01]  /*0c60*/  STL [R1+0x38], R0 ;  /* 0x0000380001007387 */ /* 0x0007e20000100800 */
[----:B------:R-:W-:Y:S02]  /*0c70*/  IMAD.IADD R183, R182, 0x1, R180 ;  /* 0x00000001b6b77824 */ /* 0x000fe400078e02b4 */
[----:B------:R-:W-:Y:S02]  /*0c80*/  IMAD.SHL.U32 R146, R146, 0x2, RZ ;  /* 0x0000000292927824 */ /* 0x000fe400078e00ff */
[----:B------:R-:W-:-:S02]  /*0c90*/  IMAD.IADD R182, R182, 0x1, R181 ;  /* 0x00000001b6b67824 */ /* 0x000fc400078e02b5 */
        /* <DEDUP_REMOVED lines=13> */
[----:B------:R2:W-:Y:S01]  /*0d70*/  STL [R1+0x14], R4 ;  /* 0x0000140401007387 */ /* 0x0005e20000100800 */
[----:B------:R-:W-:Y:S02]  /*0d80*/  SEL R148, R148, 0xffffffc0, !P2 ;  /* 0xffffffc094947807 */ /* 0x000fe40005000000 */
[----:B------:R-:W-:Y:S02]  /*0d90*/  LOP3.LUT R2, R2, 0x8, RZ, 0xc0, !PT ;  /* 0x0000000802027812 */ /* 0x000fe400078ec0ff */
[----:B------:R-:W-:-:S04]  /*0da0*/  LOP3.LUT P0, RZ, R15, 0x2, RZ, 0xc0, !PT ;  /* 0x000000020fff7812 */ /* 0x000fc8000780c0ff */
[----:B------:R-:W-:Y:S01]  /*0db0*/  SEL R153, R153, 0xffffffe0, !P0 ;  /* 0xffffffe099997807 */ /* 0x000fe20004000000 */
[----:B-1----:R-:W-:Y:S01]  /*0dc0*/  IMAD.U32 R3, RZ, RZ, UR5 ;  /* 0x00000005ff037e24 */ /* 0x002fe2000f8e00ff */
[----:B------:R-:W-:Y:S01]  /*0dd0*/  USHF.R.S32.HI UR5, URZ, 0x1f, UR4 ;  /* 0x0000001f3f057899 */ /* 0x000fe20008011404 */
[----:B------:R-:W-:Y:S01]  /*0de0*/  IMAD.U32 R3, RZ, RZ, UR4 ;  /* 0x00000004ff037e24 */ /* 0x000fe2000f8e00ff */
[----:B------:R-:W-:-:S04]  /*0df0*/  SHF.R.U32.HI R3, RZ, 0x3, R0 ;  /* 0x00000003ff037819 */ /* 0x000fc80000011600 */
[----:B------:R-:W-:Y:S01]  /*0e00*/  LOP3.LUT R8, R3, R0, R2, 0x1e, !PT ;  /* 0x0000000003087212 */ /* 0x000fe200078e1e02 */
[----:B------:R-:W-:Y:S02]  /*0e10*/  IMAD.SHL.U32 R0, R16, 0x40, RZ ;  /* 0x0000004010007824 */ /* 0x000fe400078e00ff */
[C---:B------:R-:W-:Y:S02]  /*0e20*/  IMAD R3, R14.reuse, 0x200, R5 ;  /* 0x000002000e037824 */ /* 0x040fe400078e0205 */
[----:B------:R-:W-:Y:S01]  /*0e30*/  IMAD.SHL.U32 R5, R14, 0x8, RZ ;  /* 0x000000080e057824 */ /* 0x000fe200078e00ff */
[----:B------:R-:W-:Y:S01]  /*0e40*/  LOP3.LUT R0, R0, 0x1c0, RZ, 0xc0, !PT ;  /* 0x000001c000007812 */ /* 0x000fe200078ec0ff */
[----:B------:R-:W-:Y:S02]  /*0e50*/  IMAD.IADD R8, R8, 0x1, R13 ;  /* 0x0000000108087824 */ /* 0x000fe400078e020d */
[----:B--2---:R-:W-:Y:S01]  /*0e60*/  IMAD.SHL.U32 R4, R14, 0x10, RZ ;  /* 0x000000100e047824 */ /* 0x004fe200078e00ff */
[----:B------:R-:W-:-:S02]  /*0e70*/  LOP3.LUT R5, R5, 0x8, RZ, 0xc0, !PT ;  /* 0x0000000805057812 */ /* 0x000fc400078ec0ff */
[----:B------:R-:W-:Y:S02]  /*0e80*/  SHF.R.U32.HI R6, RZ, 0x3, R0 ;  /* 0x00000003ff067819 */ /* 0x000fe40000011600 */
[----:B------:R-:W-:Y:S01]  /*0e90*/  LOP3.LUT R7, R2, 0x10, R4, 0xf8, !PT ;  /* 0x0000001002077812 */ /* 0x000fe200078ef804 */
[----:B------:R-:W-:Y:S01]  /*0ea0*/  IMAD.SHL.U32 R2, R15, 0x40, RZ ;  /* 0x000000400f027824 */ /* 0x000fe200078e00ff */
[----:B------:R-:W-:Y:S01]  /*0eb0*/  LOP3.LUT R6, R6, R0, R5, 0x1e, !PT ;  /* 0x0000000006067212 */ /* 0x000fe200078e1e05 */
[----:B------:R-:W-:-:S03]  /*0ec0*/  IMAD.SHL.U32 R0, R9, 0x20, RZ ;  /* 0x0000002009007824 */ /* 0x000fc600078e00ff */
[----:B------:R-:W-:Y:S01]  /*0ed0*/  LOP3.LUT R2, R2, 0xc0, RZ, 0xc0, !PT ;  /* 0x000000c002027812 */ /* 0x000fe200078ec0ff */
[----:B------:R-:W-:Y:S02]  /*0ee0*/  IMAD R158, R158, 0x200, R0 ;  /* 0x000002009e9e7824 */ /* 0x000fe400078e0200 */
[----:B------:R-:W-:Y:S01]  /*0ef0*/  IMAD.IADD R147, R147, 0x1, R6 ;  /* 0x0000000193937824 */ /* 0x000fe200078e0206 */
[----:B------:R-:W-:-:S04]  /*0f00*/  SHF.R.U32.HI R4, RZ, 0x3, R2 ;  /* 0x00000003ff047819 */ /* 0x000fc80000011602 */
[C---:B------:R-:W-:Y:S02]  /*0f10*/  LOP3.LUT R5, R4.reuse, R2, R5, 0x1e, !PT ;  /* 0x0000000204057212 */ /* 0x040fe400078e1e05 */
[----:B------:R-:W-:Y:S02]  /*0f20*/  LOP3.LUT R2, R4, R7, R2, 0x1e, !PT ;  /* 0x0000000704027212 */ /* 0x000fe400078e1e02 */
[----:B------:R-:W-:Y:S01]  /*0f30*/  LEA R4, R8, 0x6000, 0x1 ;  /* 0x0000600008047811 */ /* 0x000fe200078e08ff */
[----:B------:R-:W-:Y:S01]  /*0f40*/  IMAD.IADD R158, R158, 0x1, R5 ;  /* 0x000000019e9e7824 */ /* 0x000fe200078e0205 */
[----:B------:R-:W-:Y:S01]  /*0f50*/  LEA R147, R147, 0x8000, 0x1 ;  /* 0x0000800093937811 */ /* 0x000fe200078e08ff */
[----:B------:R-:W-:Y:S02]  /*0f60*/  IMAD.IADD R152, R0, 0x1, R2 ;  /* 0x0000000100987824 */ /* 0x000fe400078e0202 */
[----:B------:R-:W-:Y:S01]  /*0f70*/  IMAD.U32 R0, RZ, RZ, UR8 ;  /* 0x00000008ff007e24 */ /* 0x000fe2000f8e00ff */
[C---:B------:R-:W-:Y:S01]  /*0f80*/  IADD3 R154, R147.reuse, 0x20, RZ ;  /* 0x00000020939a7810 */ /* 0x040fe20007ffe0ff */
[C---:B------:R-:W-:Y:S01]  /*0f90*/  IMAD.IADD R149, R147.reuse, 0x1, R148 ;  /* 0x0000000193957824 */ /* 0x040fe200078e0294 */
[----:B------:R-:W-:Y:S01]  /*0fa0*/  @P1 IADD3 R154, R147, -0x20, RZ ;  /* 0xffffffe0939a1810 */ /* 0x000fe20007ffe0ff */
[----:B------:R-:W-:Y:S01]  /*0fb0*/  IMAD.SHL.U32 R2, R3, 0x2, RZ ;  /* 0x0000000203027824 */ /* 0x000fe200078e00ff */
[----:B------:R1:W-:Y:S02]  /*0fc0*/  STL [R1+0x34], R0 ;  /* 0x0000340001007387 */ /* 0x0003e40000100800 */
[----:B------:R-:W-:Y:S01]  /*0fd0*/  IADD3 R157, R154, 0x2000, RZ ;  /* 0x000020009a9d7810 */ /* 0x000fe20007ffe0ff */
[----:B------:R-:W-:Y:S01]  /*0fe0*/  IMAD.IADD R148, R148, 0x1, R154 ;  /* 0x0000000194947824 */ /* 0x000fe200078e029a */
[----:B------:R-:W-:-:S02]  /*0ff0*/  IADD3 R156, R154, 0x4000, RZ ;  /* 0x000040009a9c7810 */ /* 0x000fc40007ffe0ff */
[----:B------:R-:W-:Y:S01]  /*1000*/  IADD3 R155, R154, 0x6000, RZ ;  /* 0x000060009a9b7810 */ /* 0x000fe20007ffe0ff */
[----:B-1----:R-:W-:-:S05]  /*1010*/  IMAD.U32 R0, RZ, RZ, UR5 ;  /* 0x00000005ff007e24 */ /* 0x002fca000f8e00ff */
[----:B------:R1:W-:Y:S04]  /*1020*/  STL [R1+0x30], R0 ;  /* 0x0000300001007387 */ /* 0x0003e80000100800 */
[----:B------:R2:W-:Y:S01]  /*1030*/  STL [R1+0x20], R4 ;  /* 0x0000200401007387 */ /* 0x0005e20000100800 */
[C---:B-1----:R-:W-:Y:S02]  /*1040*/  IADD3 R0, R4.reuse, 0x20, RZ ;  /* 0x0000002004007810 */ /* 0x042fe40007ffe0ff */
[----:B------:R-:W-:-:S05]  /*1050*/  @P3 IADD3 R0, R4, -0x20, RZ ;  /* 0xffffffe004003810 */ /* 0x000fca0007ffe0ff */
[----:B------:R2:W-:Y:S02]  /*1060*/  STL [R1+0x24], R0 ;  /* 0x0000240001007387 */ /* 0x0005e40000100800 */
.L_x_130:
        /* <DEDUP_REMOVED lines=8> */
[----:B------:R-:W-:-:S03]  /*10f0*/  UISETP.NE.AND UP4, UPT, UR4, URZ, UPT ;  /* 0x0000003f0400728c */ /* 0x000fc6000bf85270 */
        /* <DEDUP_REMOVED lines=44> */
.L_x_86:
        /* <DEDUP_REMOVED lines=41> */
[----:B------:R-:W-:Y:S02]  /*1650*/  @UP0 UIMAD UR39, UR5, UR15, UR13 ;  /* 0x0000000f052702a4 */ /* 0x000fe4000f8e020d */
[----:B------:R-:W-:Y:S02]  /*1660*/  ULOP3.LUT UR5, UR11, 0xffffff80, URZ, 0xc0, !UPT ;  /* 0xffffff800b057892 */ /* 0x000fe4000f8ec03f */
[----:B------:R-:W-:Y:S02]  /*1670*/  @UP0 UMOV UR38, UR12 ;  /* 0x0000000c00260c82 */ /* 0x000fe40008000000 */
        /* <DEDUP_REMOVED lines=15> */
.L_x_88:
        /* <DEDUP_REMOVED lines=18> */
.L_x_89:
[----:B------:R-:W2:Y:S01]  /*1890*/  LDL R0, [R1+0x38] ;  /* 0x0000380001007983 */ /* 0x000ea20000100800 */
[----:B------:R-:W-:-:S03]  /*18a0*/  ULDC.64 UR14, c[0x0][0x370] ;  /* 0x0000dc00000e7ab9 */ /* 0x000fc60000000a00 */
[----:B------:R-:W3:Y:S04]  /*18b0*/  LDL R4, [R1+0x44] ;  /* 0x0000440001047983 */ /* 0x000ee80000100800 */
[----:B------:R-:W4:Y:S01]  /*18c0*/  LDL R3, [R1+0x40] ;  /* 0x0000400001037983 */ /* 0x000f220000100800 */
[----:B------:R-:W-:Y:S01]  /*18d0*/  @UP2 UIMAD.WIDE.U32 UR12, UR4, UR14, URZ ;  /* 0x0000000e040c22a5 */ /* 0x000fe2000f8e003f */
[----:B------:R-:W-:-:S03]  /*18e0*/  IABS R6, c[0x0][0x1c8] ;  /* 0x0000720000067a13 */ /* 0x000fc60000000000 */
[----:B------:R-:W-:-:S03]  /*18f0*/  @UP2 UIMAD UR43, UR4, UR15, UR13 ;  /* 0x0000000f042b22a4 */ /* 0x000fc6000f8e020d */
[----:B------:R-:W-:Y:S02]  /*1900*/  @UP2 UMOV UR36, UR12 ;  /* 0x0000000c00242c82 */ /* 0x000fe40008000000 */
[----:B------:R-:W-:Y:S02]  /*1910*/  ULDC.64 UR12, c[0x0][0x368] ;  /* 0x0000da00000c7ab9 */ /* 0x000fe40000000a00 */
[----:B------:R-:W-:Y:S02]  /*1920*/  @!UP2 UIMAD UR11, UR55, UR12, URZ ;  /* 0x0000000c370ba2a4 */ /* 0x000fe4000f8e023f */
[----:B------:R-:W-:Y:S02]  /*1930*/  ULDC UR34, c[0x0][0x224] ;  /* 0x0000890000227ab9 */ /* 0x000fe40000000800 */
[----:B------:R-:W-:Y:S02]  /*1940*/  @!UP2 UIMAD UR11, UR46, UR13, UR11 ;  /* 0x0000000d2e0ba2a4 */ /* 0x000fe4000f8e020b */
[----:B------:R-:W-:-:S02]  /*1950*/  @!UP2 UIMAD.WIDE.U32 UR12, UR46, UR12, URZ ;  /* 0x0000000c2e0ca2a5 */ /* 0x000fc4000f8e003f */
[----:B------:R-:W-:Y:S02]  /*1960*/  UIMAD UR16, UR53, UR60, URZ ;  /* 0x0000003c351072a4 */ /* 0x000fe4000f8e023f */
[----:B------:R-:W-:Y:S02]  /*1970*/  @!UP2 UIADD3 UR43, UR13, UR11, URZ ;  /* 0x0000000b0d2ba290 */ /* 0x000fe4000fffe03f */
[----:B------:R-:W-:Y:S01]  /*1980*/  ULDC.64 UR14, c[0x0][0x3d8] ;  /* 0x0000f600000e7ab9 */ /* 0x000fe20000000a00 */
[----:B--2---:R1:W2:Y:S02]  /*1990*/  R2UR UR35, R0 ;  /* 0x00000000002373c2 */ /* 0x0042a400000e0000 */
[----:B-1----:R-:W5:Y:S06]  /*19a0*/  LDL R0, [R1+0x34] ;  /* 0x0000340001007983 */ /* 0x002f6c0000100800 */
[----:B---3--:R1:W3:Y:S01]  /*19b0*/  R2UR UR42, R4 ;  /* 0x00000000042a73c2 */ /* 0x0082e200000e0000 */
[----:B--2---:R-:W-:-:S07]  /*19c0*/  UIMAD UR11, UR55, UR34, UR35 ;  /* 0x00000022370b72a4 */ /* 0x004fce000f8e0223 */
[----:B------:R-:W2:Y:S01]  /*19d0*/  S2UR UR34, SR_CTAID.X ;  /* 0x00000000002279c3 */ /* 0x000ea20000002500 */
[----:B-1----:R-:W1:Y:S01]  /*19e0*/  I2F.RP R4, R6 ;  /* 0x0000000600047306 */ /* 0x002e620000209400 */
[----:B------:R-:W-:-:S04]  /*19f0*/  UIADD3 UR11, UR61, UR11, URZ ;  /* 0x0000000b3d0b7290 */ /* 0x000fc8000fffe03f */
[----:B------:R-:W-:-:S03]  /*1a00*/  UIMAD UR11, UR52, UR11, UR16 ;  /* 0x0000000b340b72a4 */ /* 0x000fc6000f8e0210 */
[----:B-1----:R-:W1:Y:S01]  /*1a10*/  MUFU.RCP R4, R4 ;  /* 0x0000000400047308 */ /* 0x002e620000001000 */
[----:B------:R-:W-:Y:S02]  /*1a20*/  @!UP2 UMOV UR36, UR12 ;  /* 0x0000000c0024ac82 */ /* 0x000fe40008000000 */
[----:B------:R-:W-:Y:S02]  /*1a30*/  UIADD3 UR16, UR59, UR11, URZ ;  /* 0x0000000b3b107290 */ /* 0x000fe4000fffe03f */
[----:B------:R-:W-:Y:S02]  /*1a40*/  UIMAD UR11, UR53, UR4, URZ ;  /* 0x00000004350b72a4 */ /* 0x000fe4000f8e023f */
[----:B------:R-:W-:-:S04]  /*1a50*/  UIMAD.WIDE.U32 UR12, UR52, UR4, URZ ;  /* 0x00000004340c72a5 */ /* 0x000fc8000f8e003f */
[----:B------:R-:W-:Y:S02]  /*1a60*/  @UP2 UIADD3 UR16, UR13, UR11, URZ ;  /* 0x0000000b0d102290 */ /* 0x000fe4000fffe03f */
[----:B------:R-:W-:Y:S01]  /*1a70*/  USEL UR37, UR58, UR12, !UP2 ;  /* 0x0000000c3a257287 */ /* 0x000fe2000d000000 */
[----:B-1----:R-:W-:Y:S01]  /*1a80*/  IADD3 R4, R4, 0xffffffe, RZ ;  /* 0x0ffffffe04047810 */ /* 0x002fe20007ffe0ff */
[----:B--2---:R-:W-:-:S03]  /*1a90*/  UIMAD.WIDE.U32 UR12, UR34, UR14, URZ ;  /* 0x0000000e220c72a5 */ /* 0x004fc6000f8e003f */
[----:B------:R1:W2:Y:S01]  /*1aa0*/  F2I.FTZ.U32.TRUNC.NTZ R5, R4 ;  /* 0x0000000400057305 */ /* 0x0002a2000021f000 */
[----:B------:R-:W-:Y:S02]  /*1ab0*/  UIMAD UR15, UR34, UR15, UR13 ;  /* 0x0000000f220f72a4 */ /* 0x000fe4000f8e020d */
[----:B------:R-:W-:Y:S02]  /*1ac0*/  USHF.L.U32 UR34, UR46, 0x7, URZ ;  /* 0x000000072e227899 */ /* 0x000fe4000800063f */
[----:B------:R-:W-:Y:S02]  /*1ad0*/  USEL UR35, UR12, URZ, UP6 ;  /* 0x0000003f0c237287 */ /* 0x000fe4000b000000 */
[----:B------:R-:W-:Y:S01]  /*1ae0*/  USEL UR12, UR34, URZ, UP1 ;  /* 0x0000003f220c7287 */ /* 0x000fe20008800000 */
[----:B----4-:R4:W2:Y:S01]  /*1af0*/  R2UR UR45, R3 ;  /* 0x00000000032d73c2 */ /* 0x0108a200000e0000 */
[----:B-1----:R-:W-:Y:S01]  /*1b00*/  IMAD.MOV.U32 R4, RZ, RZ, RZ ;  /* 0x000000ffff047224 */ /* 0x002fe200078e00ff */
[----:B----4-:R-:W-:Y:S01]  /*1b10*/  IABS R3, UR51 ;  /* 0x0000003300037c13 */ /* 0x010fe20008000000 */
[----:B------:R-:W-:-:S04]  /*1b20*/  USHF.L.U64.HI UR11, UR46, 0x7, UR55 ;  /* 0x000000072e0b7899 */ /* 0x000fc80008010237 */
[----:B------:R-:W-:Y:S02]  /*1b30*/  USEL UR11, UR11, URZ, UP1 ;  /* 0x0000003f0b0b7287 */ /* 0x000fe40008800000 */
[----:B------:R-:W-:-:S04]  /*1b40*/  UIADD3 UR12, UP1, UR5, UR12, URZ ;  /* 0x0000000c050c7290 */ /* 0x000fc8000ff3e03f */
[----:B------:R-:W-:Y:S02]  /*1b50*/  UIADD3.X UR13, UR44, UR11, URZ, UP1, !UPT ;  /* 0x0000000b2c0d7290 */ /* 0x000fe40008ffe43f */
[----:B------:R-:W-:Y:S01]  /*1b60*/  UIMAD UR11, UR53, UR12, URZ ;  /* 0x0000000c350b72a4 */ /* 0x000fe2000f8e023f */
[----:B------:R-:W-:-:S03]  /*1b70*/  ISETP.NE.AND P2, PT, RZ, c[0x0][0x1c8], PT ;  /* 0x00007200ff007a0c */ /* 0x000fc60003f45270 */
[----:B------:R-:W-:Y:S02]  /*1b80*/  UIMAD UR14, UR52, UR13, UR11 ;  /* 0x0000000d340e72a4 */ /* 0x000fe4000f8e020b */
[----:B--2---:R-:W-:Y:S02]  /*1b90*/  @UP5 USEL UR11, UR45, UR4, !UP2 ;  /* 0x000000042d0b5287 */ /* 0x004fe4000d000000 */
[----:B------:R-:W-:-:S04]  /*1ba0*/  UIMAD.WIDE.U32 UR12, UR52, UR12, URZ ;  /* 0x0000000c340c72a5 */ /* 0x000fc8000f8e003f */
[----:B------:R-:W-:Y:S01]  /*1bb0*/  UIADD3 UR14, UR13, UR14, URZ ;  /* 0x0000000e0d0e7290 */ /* 0x000fe2000fffe03f */
[----:B-----5:R1:W2:Y:S02]  /*1bc0*/  R2UR UR34, R0 ;  /* 0x00000000002273c2 */ /* 0x0202a400000e0000 */
[----:B-1----:R-:W-:-:S04]  /*1bd0*/  IMAD.MOV R0, RZ, RZ, -R5 ;  /* 0x000000ffff007224 */ /* 0x002fc800078e0a05 */
[----:B------:R-:W-:-:S04]  /*1be0*/  IMAD R0, R0, R6, RZ ;  /* 0x0000000600007224 */ /* 0x000fc800078e02ff */
[----:B------:R-:W-:-:S06]  /*1bf0*/  IMAD.HI.U32 R0, R5, R0, R4 ;  /* 0x0000000005007227 */ /* 0x000fcc00078e0004 */
[----:B------:R-:W-:-:S04]  /*1c00*/  IMAD.HI.U32 R0, R0, R3, RZ ;  /* 0x0000000300007227 */ /* 0x000fc800078e00ff */
[----:B------:R-:W-:-:S04]  /*1c10*/  IMAD.MOV R4, RZ, RZ, -R0 ;  /* 0x000000ffff047224 */ /* 0x000fc800078e0a00 */
[----:B------:R-:W-:-:S05]  /*1c20*/  IMAD R3, R6, R4, R3 ;  /* 0x0000000406037224 */ /* 0x000fca00078e0203 */
[----:B------:R-:W-:-:S13]  /*1c30*/  ISETP.GT.U32.AND P0, PT, R6, R3, PT ;  /* 0x000000030600720c */ /* 0x000fda0003f04070 */
[----:B------:R-:W-:-:S05]  /*1c40*/  @!P0 IMAD.IADD R3, R3, 0x1, -R6 ;  /* 0x0000000103038824 */ /* 0x000fca00078e0a06 */
[----:B------:R-:W-:Y:S02]  /*1c50*/  ISETP.GE.U32.AND P3, PT, R3, R6, PT ;  /* 0x000000060300720c */ /* 0x000fe40003f66070 */
[----:B------:R-:W-:Y:S02]  /*1c60*/  @!P0 IADD3 R0, R0, 0x1, RZ ;  /* 0x0000000100008810 */ /* 0x000fe40007ffe0ff */
[----:B---3--:R-:W-:-:S09]  /*1c70*/  ISETP.LE.AND P0, PT, RZ, UR42, PT ;  /* 0x0000002aff007c0c */ /* 0x008fd2000bf03270 */
[----:B------:R-:W-:-:S05]  /*1c80*/  @P3 IADD3 R0, R0, 0x1, RZ ;  /* 0x0000000100003810 */ /* 0x000fca0007ffe0ff */
[----:B------:R-:W-:Y:S01]  /*1c90*/  IMAD.MOV.U32 R10, RZ, RZ, R0 ;  /* 0x000000ffff0a7224 */ /* 0x000fe200078e0000 */
[----:B------:R-:W-:-:S03]  /*1ca0*/  ULDC UR42, c[0x0][0x234] ;  /* 0x00008d00002a7ab9 */ /* 0x000fc60000000800 */
[----:B------:R-:W-:Y:S01]  /*1cb0*/  @!P0 IMAD.MOV R10, RZ, RZ, -R10 ;  /* 0x000000ffff0a8224 */ /* 0x000fe200078e0a0a */
[----:B------:R-:W-:Y:S01]  /*1cc0*/  PLOP3.LUT P0, PT, PT, PT, UP5, 0x80, 0x0 ;  /* 0x000000000000781c */ /* 0x000fe20003f0f058 */
[----:B------:R-:W-:Y:S01]  /*1cd0*/  @UP5 UIMAD UR11, UR51, UR42, UR11 ;  /* 0x0000002a330b52a4 */ /* 0x000fe2000f8e020b */
[----:B------:R-:W-:-:S06]  /*1ce0*/  @!P2 LOP3.LUT R10, RZ, c[0x0][0x1c8], RZ, 0x33, !PT ;  /* 0x00007200ff0aaa12 */ /* 0x000fcc00078e33ff */
[----:B--2---:R-:W-:Y:S02]  /*1cf0*/  @!UP5 UMOV UR11, UR34 ;  /* 0x00000022000bdc82 */ /* 0x004fe40008000000 */
[----:B------:R-:W-:Y:S02]  /*1d00*/  USEL UR34, UR15, URZ, UP6 ;  /* 0x0000003f0f227287 */ /* 0x000fe4000b000000 */
[----:B------:R-:W-:Y:S01]  /*1d10*/  USHF.R.S32.HI UR15, URZ, 0x1f, UR9 ;  /* 0x0000001f3f0f7899 */ /* 0x000fe20008011409 */
[----:B------:R-:W-:Y:S01]  /*1d20*/  SHF.R.S32.HI R13, RZ, 0x1f, R10 ;  /* 0x0000001fff0d7819 */ /* 0x000fe2000001140a */
        /* <DEDUP_REMOVED lines=8> */
.L_x_90:
[----:B------:R-:W2:Y:S02]  /*1db0*/  LDL R0, [R1+0x3c] ;  /* 0x00003c0001007983 */ /* 0x000ea40000100800 */
[----:B--2---:R1:W2:Y:S01]  /*1dc0*/  R2UR UR4, R0 ;  /* 0x00000000000473c2 */ /* 0x0042a200000e0000 */
[----:B------:R-:W-:-:S07]  /*1dd0*/  DEPBAR.LE SB1, 0x0, {2} ;  /* 0x000090040000791a */ /* 0x000fce0000000000 */
.L_x_91:
[----:B------:R-:W2:Y:S04]  /*1de0*/  LDL R4, [R1+0x48] ;  /* 0x0000480001047983 */ /* 0x000ea80000100800 */
[----:B------:R-:W3:Y:S04]  /*1df0*/  LDL R3, [R1+0x30] ;  /* 0x0000300001037983 */ /* 0x000ee80000100800 */
[----:B------:R-:W4:Y:S01]  /*1e00*/  LDL R0, [R1+0x28] ;  /* 0x0000280001007983 */ /* 0x000f220000100800 */
[----:B------:R-:W-:-:S03]  /*1e10*/  USHF.L.U32 UR45, UR57, 0x7, URZ ;  /* 0x00000007392d7899 */ /* 0x000fc6000800063f */
[----:B------:R-:W5:Y:S04]  /*1e20*/  LDL R11, [R1+0x2c] ;  /* 0x00002c00010b7983 */ /* 0x000f680000100800 */
[----:B------:R-:W1:Y:S04]  /*1e30*/  S2R R16, SR_TID.X ;  /* 0x0000000000107919 */ /* 0x000e680000002100 */
[----:B------:R-:W1:Y:S01]  /*1e40*/  S2R R17, SR_TID.X ;  /* 0x0000000000117919 */ /* 0x000e620000002100 */
[----:B------:R-:W-:Y:S02]  /*1e50*/  SHF.R.S32.HI R229, RZ, 0x1f, R228 ;  /* 0x0000001fffe57819 */ /* 0x000fe400000114e4 */
[----:B-1----:R-:W-:-:S04]  /*1e60*/  SHF.R.S32.HI R16, RZ, 0x1f, R16 ;  /* 0x0000001fff107819 */ /* 0x002fc80000011410 */
[----:B------:R-:W-:-:S04]  /*1e70*/  LEA.HI R16, R16, R17, RZ, 0x2 ;  /* 0x0000001110107211 */ /* 0x000fc800078f10ff */
[----:B------:R-:W-:-:S04]  /*1e80*/  SHF.R.S32.HI R16, RZ, 0x2, R16 ;  /* 0x00000002ff107819 */ /* 0x000fc80000011410 */
[----:B------:R-:W-:Y:S01]  /*1e90*/  SHF.R.S32.HI R14, RZ, 0x1f, R16 ;  /* 0x0000001fff0e7819 */ /* 0x000fe20000011410 */
[----:B------:R-:W-:Y:S01]  /*1ea0*/  UIADD3 UR11, UR5, UR11, URZ ;  /* 0x0000000b050b7290 */ /* 0x000fe2000fffe03f */
[----:B------:R-:W1:Y:S04]  /*1eb0*/  S2R R8, SR_TID.X ;  /* 0x0000000000087919 */ /* 0x000e680000002100 */
[----:B------:R-:W1:Y:S02]  /*1ec0*/  S2R R9, SR_TID.X ;  /* 0x0000000000097919 */ /* 0x000e640000002100 */
[----:B-1----:R-:W-:-:S04]  /*1ed0*/  SHF.R.S32.HI R8, RZ, 0x1f, R8 ;  /* 0x0000001fff087819 */ /* 0x002fc80000011408 */
[----:B------:R-:W-:-:S04]  /*1ee0*/  LEA.HI R8, R8, R9, RZ, 0x5 ;  /* 0x0000000908087211 */ /* 0x000fc800078f28ff */
[----:B------:R-:W-:Y:S01]  /*1ef0*/  SHF.R.S32.HI R8, RZ, 0x5, R8 ;  /* 0x00000005ff087819 */ /* 0x000fe20000011408 */
[----:B------:R-:W-:Y:S01]  /*1f00*/  BSSY B1, `(.L_x_87) ;  /* 0x00006fd000017945 */ /* 0x000fe20003800000 */
[----:B--2---:R-:W1:Y:S08]  /*1f10*/  R2UR UR46, R4 ;  /* 0x00000000042e73c2 */ /* 0x004e7000000e0000 */
[----:B---3--:R-:W2:Y:S08]  /*1f20*/  R2UR UR42, R3 ;  /* 0x00000000032a73c2 */ /* 0x008eb000000e0000 */
[----:B----4-:R-:W2:Y:S01]  /*1f30*/  R2UR UR13, R0 ;  /* 0x00000000000d73c2 */ /* 0x010ea200000e0000 */
[----:B-1----:R-:W-:-:S07]  /*1f40*/  UIADD3 UR12, UP4, UP3, UR12, UR45, UR46 ;  /* 0x0000002d0c0c7290 */ /* 0x002fce000fb9e02e */
[----:B------:R-:W1:Y:S01]  /*1f50*/  S2UR UR46, SR_CTAID.Y ;  /* 0x00000000002e79c3 */ /* 0x000e620000002600 */
[----:B------:R-:W-:Y:S02]  /*1f60*/  UIADD3 UR45, UP2, UP1, UR35, UR12, UR37 ;  /* 0x0000000c232d7290 */ /* 0x000fe4000f95e025 */
[----:B------:R-:W-:Y:S02]  /*1f70*/  USHF.R.S32.HI UR35, URZ, 0x1f, UR51 ;  /* 0x0000001f3f237899 */ /* 0x000fe40008011433 */
[----:B--2---:R-:W-:-:S04]  /*1f80*/  UIADD3.X UR12, UR14, UR42, UR13, UP4, UP3 ;  /* 0x0000002a0e0c7290 */ /* 0x004fc8000a7e640d */
[----:B------:R-:W-:-:S03]  /*1f90*/  UIADD3.X UR42, UR34, UR12, UR16, UP2, UP1 ;  /* 0x0000000c222a7290 */ /* 0x000fc600097e2410 */
[----:B------:R-:W-:Y:S02]  /*1fa0*/  ULDC.64 UR12, c[0x0][0x1a8] ;  /* 0x00006a00000c7ab9 */ /* 0x000fe40000000a00 */
[----:B------:R-:W-:Y:S01]  /*1fb0*/  UIMAD UR12, UR35, UR12, URZ ;  /* 0x0000000c230c72a4 */ /* 0x000fe2000f8e023f */
[----:B------:R-:W-:-:S03]  /*1fc0*/  IADD3 R0, P0, R16, UR5, RZ ;  /* 0x0000000510007c10 */ /* 0x000fc6000ff1e0ff */
[----:B------:R-:W-:-:S03]  /*1fd0*/  UIMAD UR37, UR51, UR13, UR12 ;  /* 0x0000000d332572a4 */ /* 0x000fc6000f8e020c */
[----:B------:R-:W-:Y:S02]  /*1fe0*/  ULDC.64 UR12, c[0x0][0x378] ;  /* 0x0000de00000c7ab9 */ /* 0x000fe40000000a00 */
[----:B------:R-:W-:Y:S01]  /*1ff0*/  UIMAD UR12, UR35, UR12, URZ ;  /* 0x0000000c230c72a4 */ /* 0x000fe2000f8e023f */
[----:B------:R-:W-:-:S03]  /*2000*/  IADD3.X R3, R14, UR44, RZ, P0, !PT ;  /* 0x0000002c0e037c10 */ /* 0x000fc600087fe4ff */
[----:B------:R-:W-:-:S03]  /*2010*/  UIMAD UR35, UR51, UR13, UR12 ;  /* 0x0000000d332372a4 */ /* 0x000fc6000f8e020c */
[----:B------:R-:W-:Y:S01]  /*2020*/  ULDC.64 UR12, c[0x0][0x370] ;  /* 0x0000dc00000c7ab9 */ /* 0x000fe20000000a00 */
[----:B------:R-:W-:Y:S01]  /*2030*/  IMAD R3, R3, c[0x0][0x190], RZ ;  /* 0x0000640003037a24 */ /* 0x000fe200078e02ff */
[----:B------:R-:W-:Y:S01]  /*2040*/  UIMAD UR12, UR44, UR12, URZ ;  /* 0x0000000c2c0c72a4 */ /* 0x000fe2000f8e023f */
[C---:B------:R-:W-:Y:S01]  /*2050*/  IMAD.WIDE.U32 R4, R0.reuse, c[0x0][0x190], R228 ;  /* 0x0000640000047a25 */ /* 0x040fe200078e00e4 */
[----:B------:R-:W-:Y:S02]  /*2060*/  UMOV UR14, 0x4 ;  /* 0x00000004000e7882 */ /* 0x000fe40000000000 */
[----:B------:R-:W-:Y:S01]  /*2070*/  UIMAD UR34, UR5, UR13, UR12 ;  /* 0x0000000d052272a4 */ /* 0x000fe2000f8e020c */
[----:B------:R-:W-:Y:S01]  /*2080*/  IMAD R0, R0, c[0x0][0x194], R3 ;  /* 0x0000650000007a24 */ /* 0x000fe200078e0203 */
[----:B------:R-:W-:Y:S01]  /*2090*/  UIADD3 UR13, UR5, UR4, URZ ;  /* 0x00000004050d7290 */ /* 0x000fe2000fffe03f */
[----:B------:R-:W-:Y:S02]  /*20a0*/  IMAD.U32 R3, RZ, RZ, UR5 ;  /* 0x00000005ff037e24 */ /* 0x000fe4000f8e00ff */
[----:B------:R-:W-:-:S02]  /*20b0*/  ULDC.64 UR4, c[0x0][0x200] ;  /* 0x0000800000047ab9 */ /* 0x000fc40000000a00 */
[----:B------:R-:W-:-:S07]  /*20c0*/  UIMAD.WIDE UR4, UR11, UR14, UR4 ;  /* 0x0000000e0b0472a5 */ /* 0x000fce000f8e0204 */
[----:B------:R-:W-:Y:S02]  /*20d0*/  UMOV UR12, UR4 ;  /* 0x00000004000c7c82 */ /* 0x000fe40008000000 */
[----:B------:R-:W-:Y:S02]  /*20e0*/  UMOV UR11, UR5 ;  /* 0x00000005000b7c82 */ /* 0x000fe40008000000 */
[----:B------:R-:W-:Y:S02]  /*20f0*/  ULDC.64 UR4, c[0x0][0x3c8] ;  /* 0x0000f20000047ab9 */ /* 0x000fe40000000a00 */
[----:B------:R-:W-:Y:S02]  /*2100*/  UIMAD.WIDE UR4, UR13, UR14, UR4 ;  /* 0x0000000e0d0472a5 */ /* 0x000fe4000f8e0204 */
[----:B------:R-:W-:-:S05]  /*2110*/  ULDC UR16, c[0x0][0x2e8] ;  /* 0x0000ba0000107ab9 */ /* 0x000fca0000000800 */
[----:B------:R-:W-:Y:S02]  /*2120*/  UMOV UR14, UR4 ;  /* 0x00000004000e7c82 */ /* 0x000fe40008000000 */
[----:B------:R-:W-:Y:S01]  /*2130*/  UIADD3 UR4, -UR8, UR41, UR9 ;  /* 0x0000002908047290 */ /* 0x000fe2000fffe109 */
[----:B------:R-:W-:-:S03]  /*2140*/  IADD3 R6, P0, R4, UR54, RZ ;  /* 0x0000003604067c10 */ /* 0x000fc6000ff1e0ff */
[----:B------:R-:W-:Y:S01]  /*2150*/  UIADD3 UR4, UR4, -UR16, URZ ;  /* 0x8000001004047290 */ /* 0x000fe2000fffe03f */
[----:B------:R-:W-:-:S03]  /*2160*/  IADD3.X R7, R5, UR50, R0, P0, !PT ;  /* 0x0000003205077c10 */ /* 0x000fc600087fe400 */
[----:B------:R-:W-:Y:S01]  /*2170*/  USHF.R.S32.HI UR16, URZ, 0x1f, UR4 ;  /* 0x0000001f3f107899 */ /* 0x000fe20008011404 */
[----:B------:R-:W-:-:S03]  /*2180*/  IADD3 R4, P0, R228, UR36, RZ ;  /* 0x00000024e4047c10 */ /* 0x000fc6000ff1e0ff */
[----:B------:R-:W-:Y:S01]  /*2190*/  ULEA.HI UR16, UR16, UR4, URZ, 0x7 ;  /* 0x0000000410107291 */ /* 0x000fe2000f8f383f */
[----:B------:R-:W-:Y:S01]  /*21a0*/  IADD3.X R5, R229, UR43, RZ, P0, !PT ;  /* 0x0000002be5057c10 */ /* 0x000fe200087fe4ff */
[----:B-----5:R-:W-:Y:S02]  /*21b0*/  IMAD R0, R8, UR57, R11 ;  /* 0x0000003908007c24 */ /* 0x020fe4000f8e020b */
[----:B------:R-:W-:Y:S02]  /*21c0*/  USHF.R.S32.HI UR16, URZ, 0x7, UR16 ;  /* 0x000000073f107899 */ /* 0x000fe40008011410 */
[----:B------:R-:W-:Y:S01]  /*21d0*/  IMAD.WIDE.U32 R4, R3, c[0x0][0x370], R4 ;  /* 0x0000dc0003047a25 */ /* 0x000fe200078e0004 */
[----:B------:R-:W-:Y:S01]  /*21e0*/  IADD3 R8, P0, R0, UR45, RZ ;  /* 0x0000002d00087c10 */ /* 0x000fe2000ff1e0ff */
[----:B------:R-:W-:-:S03]  /*21f0*/  UISETP.LT.AND UP1, UPT, URZ, UR16, UPT ;  /* 0x000000103f00728c */ /* 0x000fc6000bf21270 */
[----:B------:R-:W-:Y:S01]  /*2200*/  LEA.HI.X.SX32 R192, R0, UR42, 0x1, P0 ;  /* 0x0000002a00c07c11 */ /* 0x000fe200080f0eff */
[----:B------:R-:W-:Y:S01]  /*2210*/  USEL UR16, URZ, UR16, !UP1 ;  /* 0x000000103f107287 */ /* 0x000fe2000c800000 */
[----:B------:R-:W-:Y:S01]  /*2220*/  IADD3 R5, R5, UR34, RZ ;  /* 0x0000002205057c10 */ /* 0x000fe2000fffe0ff */
[----:B------:R-:W-:Y:S02]  /*2230*/  IMAD.U32 R0, RZ, RZ, UR51 ;  /* 0x00000033ff007e24 */ /* 0x000fe4000f8e00ff */
[----:B------:R-:W-:Y:S02]  /*2240*/  UISETP.GT.AND UP1, UPT, UR49, UR16, UPT ;  /* 0x000000103100728c */ /* 0x000fe4000bf24270 */
[----:B------:R-:W-:-:S04]  /*2250*/  IMAD.WIDE.U32 R4, R0, c[0x0][0x378], R4 ;  /* 0x0000de0000047a25 */ /* 0x000fc800078e0004 */
[----:B------:R-:W-:Y:S01]  /*2260*/  PLOP3.LUT P0, PT, PT, PT, UP1, 0x80, 0x0 ;  /* 0x000000000000781c */ /* 0x000fe20003f0f018 */
[----:B------:R-:W-:Y:S01]  /*2270*/  IMAD.WIDE.U32 R6, R0, c[0x0][0x1a8], R6 ;  /* 0x00006a0000067a25 */ /* 0x000fe200078e0006 */
[----:B------:R-:W-:-:S03]  /*2280*/  IADD3 R5, R5, UR35, RZ ;  /* 0x0000002305057c10 */ /* 0x000fc6000fffe0ff */
[----:B------:R-:W-:Y:S02]  /*2290*/  IMAD R0, R14, c[0x0][0x370], RZ ;  /* 0x0000dc000e007a24 */ /* 0x000fe400078e02ff */
[----:B------:R-:W-:-:S04]  /*22a0*/  IMAD.WIDE.U32 R4, R16, c[0x0][0x370], R4 ;  /* 0x0000dc0010047a25 */ /* 0x000fc800078e0004 */
[----:B------:R-:W-:Y:S01]  /*22b0*/  IMAD R0, R16, c[0x0][0x374], R0 ;  /* 0x0000dd0010007a24 */ /* 0x000fe200078e0200 */
[----:B------:R-:W-:Y:S01]  /*22c0*/  UMOV UR13, UR5 ;  /* 0x00000005000d7c82 */ /* 0x000fe20008000000 */
[----:B------:R-:W-:Y:S02]  /*22d0*/  IADD3 R3, R7, UR37, RZ ;  /* 0x0000002507037c10 */ /* 0x000fe4000fffe0ff */
[----:B------:R-:W-:Y:S01]  /*22e0*/  IMAD.IADD R0, R5, 0x1, R0 ;  /* 0x0000000105007824 */ /* 0x000fe200078e0200 */
[----:B------:R-:W-:Y:S01]  /*22f0*/  LEA R193, P2, R8, c[0x0][0x350], 0x2 ;  /* 0x0000d40008c17a11 */ /* 0x000fe200078410ff */
[----:B------:R-:W-:Y:S01]  /*2300*/  UIADD3 UR5, UR49, -0x1, URZ ;  /* 0xffffffff31057890 */ /* 0x000fe2000fffe03f */
[----:B------:R-:W-:Y:S02]  /*2310*/  LEA R190, P4, R6, c[0x0][0x160], 0x1 ;  /* 0x0000580006be7a11 */ /* 0x000fe400078808ff */
[----:B------:R-:W-:Y:S02]  /*2320*/  LEA R188, P3, R4, c[0x0][0x330], 0x1 ;  /* 0x0000cc0004bc7a11 */ /* 0x000fe400078608ff */
[----:B------:R-:W-:-:S02]  /*2330*/  LEA.HI.X R191, R6, c[0x0][0x164], R3, 0x1, P4 ;  /* 0x0000590006bf7a11 */ /* 0x000fc400020f0c03 */
[----:B------:R-:W-:Y:S02]  /*2340*/  LEA.HI.X R189, R4, c[0x0][0x334], R0, 0x1, P3 ;  /* 0x0000cd0004bd7a11 */ /* 0x000fe400018f0c00 */
[----:B------:R-:W-:Y:S01]  /*2350*/  LEA.HI.X R192, R8, c[0x0][0x354], R192, 0x2, P2 ;  /* 0x0000d50008c07a11 */ /* 0x000fe200010f14c0 */
        /* <DEDUP_REMOVED lines=19> */
.L_x_93:
        /* <DEDUP_REMOVED lines=18> */
.L_x_94:
        /* <DEDUP_REMOVED lines=29> */
.L_x_96:
[----:B------:R-:W-:Y:S05]  /*2780*/  BSYNC B0 ;  /* 0x0000000000007941 */ /* 0x000fea0003800000 */
.L_x_95:
        /* <DEDUP_REMOVED lines=14> */
.L_x_98:
[----:B------:R-:W-:Y:S05]  /*2870*/  BSYNC B0 ;  /* 0x0000000000007941 */ /* 0x000fea0003800000 */
.L_x_97:
        /* <DEDUP_REMOVED lines=25> */
.L_x_100:
[----:B------:R-:W-:Y:S05]  /*2a10*/  BSYNC B0 ;  /* 0x0000000000007941 */ /* 0x000fea0003800000 */
.L_x_99:
        /* <DEDUP_REMOVED lines=12> */
.L_x_92:
        /* <DEDUP_REMOVED lines=44> */
.L_x_103:
[----:B------:R-:W-:Y:S05]  /*2da0*/  BSYNC B0 ;  /* 0x0000000000007941 */ /* 0x000fea0003800000 */
.L_x_102:
        /* <DEDUP_REMOVED lines=21> */
.L_x_105:
[----:B------:R-:W-:Y:S05]  /*2f00*/  BSYNC B0 ;  /* 0x0000000000007941 */ /* 0x000fea0003800000 */
.L_x_104:
        /* <DEDUP_REMOVED lines=17> */
.L_x_107:
[----:B------:R-:W-:Y:S05]  /*3020*/  BSYNC B0 ;  /* 0x0000000000007941 */ /* 0x000fea0003800000 */
.L_x_106:
        /* <DEDUP_REMOVED lines=15> */
.L_x_109:
[----:B------:R-:W-:Y:S05]  /*3120*/  BSYNC B0 ;  /* 0x0000000000007941 */ /* 0x000fea0003800000 */
.L_x_108:
        /* <DEDUP_REMOVED lines=20> */
.L_x_111:
[----:B------:R-:W-:Y:S05]  /*3270*/  BSYNC B0 ;  /* 0x0000000000007941 */ /* 0x000fea0003800000 */
.L_x_110:
        /* <DEDUP_REMOVED lines=20> */
.L_x_113:
[----:B------:R-:W-:Y:S05]  /*33c0*/  BSYNC B0 ;  /* 0x0000000000007941 */ /* 0x000fea0003800000 */
.L_x_112:
        /* <DEDUP_REMOVED lines=15> */
[----:B------:R-:W-:Y:S02]  /*34c0*/  SHF.R.S32.HI R9, RZ, 0x1f, R3 ;  /* 0x0000001fff097819 */ /* 0x000fe40000011403 */
[----:B------:R-:W-:Y:S01]  /*34d0*/  ISETP.GE.AND P6, PT, R4, UR4, PT ;  /* 0x0000000404007c0c */ /* 0x000fe2000bfc6270 */
[----:B------:R-:W-:Y:S01]  /*34e0*/  IMAD.SHL.U32 R4, R15, 0x4, RZ ;  /* 0x000000040f047824 */ /* 0x000fe200078e00ff */
[----:B------:R-:W-:-:S02]  /*34f0*/  SHF.R.S32.HI R12, RZ, 0x1f, R15 ;  /* 0x0000001fff0c7819 */ /* 0x000fc4000001140f */
[C---:B------:R-:W-:Y:S02]  /*3500*/  IADD3 R11, R15.reuse, 0x40, RZ ;  /* 0x000000400f0b7810 */ /* 0x040fe40007ffe0ff */
[----:B------:R-:W-:Y:S02]  /*3510*/  IADD3 R4, P4, R4, UR12, RZ ;  /* 0x0000000c04047c10 */ /* 0x000fe4000ff9e0ff */
[----:B------:R-:W-:Y:S02]  /*3520*/  SHF.L.U64.HI R5, R15, 0x2, R12 ;  /* 0x000000020f057819 */ /* 0x000fe4000001020c */
[----:B------:R-:W-:Y:S01]  /*3530*/  @!P5 LEA R8, P3, R3, UR12, 0x2 ;  /* 0x0000000c0308dc11 */ /* 0x000fe2000f8610ff */
[----:B------:R2:W-:Y:S01]  /*3540*/  @P2 STS [R0+0x6000], RZ ;  /* 0x006000ff00002388 */ /* 0x0005e20000000800 */
[----:B------:R-:W-:Y:S02]  /*3550*/  IADD3.X R5, R5, UR11, RZ, P4, !PT ;  /* 0x0000000b05057c10 */ /* 0x000fe4000a7fe4ff */
[----:B------:R-:W-:Y:S01]  /*3560*/  @!P5 LEA.HI.X R9, R3, UR11, R9, 0x2, P3 ;  /* 0x0000000b0309dc11 */ /* 0x000fe200098f1409 */
[----:B------:R2:W-:Y:S01]  /*3570*/  @P2 STS [R0+0x6004], RZ ;  /* 0x006004ff00002388 */ /* 0x0005e20000000800 */
[----:B------:R-:W-:-:S02]  /*3580*/  ISETP.GE.AND P3, PT, R15, UR4, PT ;  /* 0x000000040f007c0c */ /* 0x000fc4000bf66270 */
[----:B------:R-:W-:Y:S01]  /*3590*/  ISETP.GE.AND P4, PT, R11, UR4, PT ;  /* 0x000000040b007c0c */ /* 0x000fe2000bf86270 */
[----:B------:R2:W5:Y:S04]  /*35a0*/  @!P5 LDG.E R248, [R8.64] ;  /* 0x0000000608f8d981 */ /* 0x000568000c1e1900 */
[----:B------:R2:W-:Y:S01]  /*35b0*/  @P2 STS.64 [R0+0x6008], RZ ;  /* 0x006008ff00002388 */ /* 0x0005e20000000a00 */
[----:B------:R-:W-:Y:S01]  /*35c0*/  IMAD R3, R13, c[0x0][0x1b0], RZ ;  /* 0x00006c000d037a24 */ /* 0x000fe200078e02ff */
[----:B------:R-:W-:Y:S02]  /*35d0*/  BSSY B0, `(.L_x_114) ;  /* 0x0000019000007945 */ /* 0x000fe40003800000 */
[----:B------:R3:W5:Y:S01]  /*35e0*/  @!P6 LDG.E R250, [R4.64+0x20] ;  /* 0x0000200604fae981 */ /* 0x000762000c1e1900 */
[----:B------:R-:W-:-:S03]  /*35f0*/  IMAD R3, R10, c[0x0][0x1b4], R3 ;  /* 0x00006d000a037a24 */ /* 0x000fc600078e0203 */
[----:B------:R3:W5:Y:S04]  /*3600*/  @!P3 LDG.E R249, [R4.64] ;  /* 0x0000000604f9b981 */ /* 0x000768000c1e1900 */
[----:B------:R3:W5:Y:S02]  /*3610*/  @!P4 LDG.E R247, [R4.64+0x100] ;  /* 0x0001000604f7c981 */ /* 0x000764000c1e1900 */
[----:B---3--:R-:W-:-:S04]  /*3620*/  IMAD.WIDE.U32 R4, R10, c[0x0][0x1b0], R6 ;  /* 0x00006c000a047a25 */ /* 0x008fc800078e0006 */
        /* <DEDUP_REMOVED lines=19> */
.L_x_115:
[----:B--2---:R-:W-:Y:S05]  /*3760*/  BSYNC B0 ;  /* 0x0000000000007941 */ /* 0x004fea0003800000 */
.L_x_114:
        /* <DEDUP_REMOVED lines=19> */
.L_x_117:
[----:B------:R-:W-:Y:S05]  /*38a0*/  BSYNC B0 ;  /* 0x0000000000007941 */ /* 0x000fea0003800000 */
.L_x_116:
[----:B------:R-:W0:Y:S01]  /*38b0*/  LDGDEPBAR ;  /* 0x00000000000079af */ /* 0x000e220000000000 */
[----:B------:R-:W-:Y:S02]  /*38c0*/  ULDC.64 UR36, c[0x0][0x318] ;  /* 0x0000c60000247ab9 */ /* 0x000fe40000000a00 */
[----:B------:R-:W-:Y:S01]  /*38d0*/  UISETP.NE.U32.AND UP1, UPT, URZ, UR36, UPT ;  /* 0x000000243f00728c */ /* 0x000fe2000bf25070 */
[----:B--2---:R-:W2:Y:S01]  /*38e0*/  LDL R7, [R1+0x14] ;  /* 0x0000140001077983 */ /* 0x004ea20000100800 */
[----:B------:R-:W-:Y:S01]  /*38f0*/  USHF.R.S32.HI UR15, URZ, 0x1f, UR51 ;  /* 0x0000001f3f0f7899 */ /* 0x000fe20008011433 */
[----:B------:R-:W-:Y:S01]  /*3900*/  IMAD.U32 R6, RZ, RZ, UR41 ;  /* 0x00000029ff067e24 */ /* 0x000fe2000f8e00ff */
[----:B------:R-:W-:Y:S02]  /*3910*/  UISETP.NE.AND.EX UP1, UPT, URZ, UR37, UPT, UP1 ;  /* 0x000000253f00728c */ /* 0x000fe4000bf25310 */
[----:B------:R-:W-:-:S04]  /*3920*/  ULDC.64 UR38, c[0x0][0x320] ;  /* 0x0000c80000267ab9 */ /* 0x000fc80000000a00 */
[----:B------:R-:W-:-:S05]  /*3930*/  PLOP3.LUT P1, PT, PT, PT, UP1, 0x80, 0x0 ;  /* 0x000000000000781c */ /* 0x000fca0003f2f018 */
[----:B------:R-:W-:Y:S02]  /*3940*/  @UP1 UIMAD UR4, UR55, UR38, URZ ;  /* 0x00000026370412a4 */ /* 0x000fe4000f8e023f */
[----:B------:R-:W-:Y:S02]  /*3950*/  @UP1 UMOV UR34, UR51 ;  /* 0x0000003300221c82 */ /* 0x000fe40008000000 */
[----:B------:R-:W-:Y:S01]  /*3960*/  @UP1 UMOV UR35, UR15 ;  /* 0x0000000f00231c82 */ /* 0x000fe20008000000 */
[----:B------:R-:W-:-:S04]  /*3970*/  DEPBAR.LE SB0, 0x1 ;  /* 0x000080400000791a */ /* 0x000fc80000000000 */
[----:B------:R-:W-:Y:S01]  /*3980*/  BAR.SYNC.DEFER_BLOCKING 0x0 ;  /* 0x0000000000007b1d */ /* 0x000fe20000010000 */
[----:B------:R-:W-:Y:S02]  /*3990*/  @UP1 UIMAD.WIDE.U32 UR34, UR46, UR38, UR34 ;  /* 0x000000262e2212a5 */ /* 0x000fe4000f8e0022 */
[----:B------:R-:W-:Y:S02]  /*39a0*/  @UP1 UIMAD UR39, UR46, UR39, UR4 ;  /* 0x000000272e2712a4 */ /* 0x000fe4000f8e0204 */
[----:B------:R-:W-:Y:S02]  /*39b0*/  @UP1 ULEA UR36, UP0, UR34, UR36, 0x2 ;  /* 0x0000002422241291 */ /* 0x000fe4000f80103f */
[----:B------:R-:W-:-:S04]  /*39c0*/  @UP1 UIADD3 UR39, UR35, UR39, URZ ;  /* 0x0000002723271290 */ /* 0x000fc8000fffe03f */
[----:B------:R-:W-:Y:S01]  /*39d0*/  @UP1 ULEA.HI.X UR37, UR34, UR37, UR39, 0x2, UP0 ;  /* 0x0000002522251291 */ /* 0x000fe200080f1427 */
[----:B---3--:R-:W-:Y:S01]  /*39e0*/  IMAD.U32 R4, RZ, RZ, UR36 ;  /* 0x00000024ff047e24 */ /* 0x008fe2000f8e00ff */
[----:B------:R-:W3:Y:S01]  /*39f0*/  @P1 MUFU.RCP R3, c[0x0][0x238] ;  /* 0x00008e0000031b08 */ /* 0x000ee20000001000 */
[----:B------:R-:W-:-:S03]  /*3a00*/  UIADD3 UR34, UR41, 0x80, UR9 ;  /* 0x0000008029227890 */ /* 0x000fc6000fffe009 */
[----:B------:R-:W-:-:S05]  /*3a10*/  IMAD.U32 R5, RZ, RZ, UR37 ;  /* 0x00000025ff057e24 */ /* 0x000fca000f8e00ff */
[----:B-1--4-:R1:W3:Y:S01]  /*3a20*/  @P1 LDG.E R0, [R4.64] ;  /* 0x0000000604001981 */ /* 0x0122e2000c1e1900 */
[C---:B------:R-:W-:Y:S01]  /*3a30*/  IADD3 R144, R158.reuse, 0x1000, RZ ;  /* 0x000010009e907810 */ /* 0x040fe20007ffe0ff */
[----:B------:R-:W-:Y:S01]  /*3a40*/  IMAD.SHL.U32 R150, R158, 0x2, RZ ;  /* 0x000000029e967824 */ /* 0x000fe200078e00ff */
[----:B------:R-:W-:Y:S01]  /*3a50*/  CS2R R94, SRZ ;  /* 0x00000000005e7805 */ /* 0x000fe2000001ff00 */
[----:B------:R-:W4:Y:S01]  /*3a60*/  LDSM.16.M88.4 R112, [R146+0x8000] ;  /* 0x008000009270783b */ /* 0x000f220000000200 */
[----:B------:R-:W-:Y:S01]  /*3a70*/  SEL R144, R144, R158, !P0 ;  /* 0x0000009e90907207 */ /* 0x000fe20004000000 */
[----:B------:R-:W-:Y:S01]  /*3a80*/  IMAD.MOV.U32 R216, RZ, RZ, R179 ;  /* 0x000000ffffd87224 */ /* 0x000fe200078e00b3 */
[----:B------:R-:W-:Y:S01]  /*3a90*/  CS2R R92, SRZ ;  /* 0x00000000005c7805 */ /* 0x000fe2000001ff00 */
[----:B------:R-:W2:Y:S01]  /*3aa0*/  LDSM.16.M88.4 R116, [R146+0x8400] ;  /* 0x008400009274783b */ /* 0x000ea20000000200 */
[----:B------:R-:W-:Y:S01]  /*3ab0*/  CS2R R98, SRZ ;  /* 0x0000000000627805 */ /* 0x000fe2000001ff00 */
[----:B------:R-:W-:Y:S01]  /*3ac0*/  CS2R R96, SRZ ;  /* 0x0000000000607805 */ /* 0x000fe2000001ff00 */
        /* <DEDUP_REMOVED lines=14> */
[----:B-1----:R-:W-:Y:S01]  /*3bb0*/  IADD3 R5, R152, 0x1000, RZ ;  /* 0x0000100098057810 */ /* 0x002fe20007ffe0ff */
[----:B------:R-:W-:Y:S01]  /*3bc0*/  CS2R R70, SRZ ;  /* 0x0000000000467805 */ /* 0x000fe2000001ff00 */
[----:B------:R-:W-:Y:S01]  /*3bd0*/  CS2R R68, SRZ ;  /* 0x0000000000447805 */ /* 0x000fe2000001ff00 */
[----:B------:R-:W1:Y:S01]  /*3be0*/  LDSM.16.M88.4 R136, [R145+0x8800] ;  /* 0x008800009188783b */ /* 0x000e620000000200 */
[----:B------:R-:W-:Y:S01]  /*3bf0*/  IMAD.SHL.U32 R144, R144, 0x2, RZ ;  /* 0x0000000290907824 */ /* 0x000fe200078e00ff */
[----:B------:R-:W-:Y:S01]  /*3c00*/  UMOV UR4, URZ ;  /* 0x0000003f00047c82 */ /* 0x000fe20008000000 */
[----:B------:R-:W-:Y:S01]  /*3c10*/  IMAD.IADD R151, R150, 0x1, R153 ;  /* 0x0000000196977824 */ /* 0x000fe200078e0299 */
[----:B------:R-:W1:Y:S01]  /*3c20*/  LDSM.16.M88.4 R140, [R145+0x8c00] ;  /* 0x008c0000918c783b */ /* 0x000e620000000200 */
[----:B------:R-:W-:Y:S01]  /*3c30*/  UIADD3 UR34, UR34, -UR8, URZ ;  /* 0x8000000822227290 */ /* 0x000fe2000fffe03f */
[----:B---3--:R-:W-:-:S04]  /*3c40*/  @P1 FMUL.FTZ R0, R0, R3 ;  /* 0x0000000300001220 */ /* 0x008fc80000410000 */
[----:B------:R3:W1:Y:S02]  /*3c50*/  @P1 R2UR UR9, R0 ;  /* 0x00000000000913c2 */ /* 0x00066400000e0000 */
[----:B---3--:R-:W-:Y:S01]  /*3c60*/  IMAD.U32 R0, RZ, RZ, UR10 ;  /* 0x0000000aff007e24 */ /* 0x008fe2000f8e00ff */
[----:B-1----:R-:W-:-:S03]  /*3c70*/  @UP1 UMOV UR4, UR9 ;  /* 0x0000000900041c82 */ /* 0x002fc60008000000 */
[----:B--2---:R-:W-:-:S05]  /*3c80*/  IMAD R0, R0, 0x80, R7 ;  /* 0x0000008000007824 */ /* 0x004fca00078e0207 */
[C---:B------:R-:W-:Y:S02]  /*3c90*/  IADD3 R3, R0.reuse, 0x21, RZ ;  /* 0x0000002100037810 */ /* 0x040fe40007ffe0ff */
[C---:B------:R-:W-:Y:S02]  /*3ca0*/  IADD3 R4, R0.reuse, 0x18, RZ ;  /* 0x0000001800047810 */ /* 0x040fe40007ffe0ff */
[----:B------:R1:W2:Y:S01]  /*3cb0*/  I2F R219, R3 ;  /* 0x0000000300db7306 */ /* 0x0002a20000201400 */
[C---:B------:R-:W-:Y:S02]  /*3cc0*/  IADD3 R212, R0.reuse, 0x9, RZ ;  /* 0x0000000900d47810 */ /* 0x040fe40007ffe0ff */
[C---:B------:R-:W-:Y:S02]  /*3cd0*/  IADD3 R211, R0.reuse, 0x8, RZ ;  /* 0x0000000800d37810 */ /* 0x040fe40007ffe0ff */
[----:B------:R-:W-:-:S03]  /*3ce0*/  IADD3 R210, R0, 0x1, RZ ;  /* 0x0000000100d27810 */ /* 0x000fc60007ffe0ff */
[----:B------:R3:W2:Y:S01]  /*3cf0*/  I2F R215, R4 ;  /* 0x0000000400d77306 */ /* 0x0006a20000201400 */
[----:B-1----:R-:W-:-:S07]  /*3d00*/  IADD3 R3, R0, 0x20, RZ ;  /* 0x0000002000037810 */ /* 0x002fce0007ffe0ff */
[----:B------:R-:W1:Y:S01]  /*3d10*/  I2F R212, R212 ;  /* 0x000000d400d47306 */ /* 0x000e620000201400 */
[----:B---3--:R-:W-:-:S07]  /*3d20*/  IMAD.SHL.U32 R4, R15, 0x4, RZ ;  /* 0x000000040f047824 */ /* 0x008fce00078e00ff */
[----:B------:R3:W1:Y:S08]  /*3d30*/  I2F R218, R3 ;  /* 0x0000000300da7306 */ /* 0x0006700000201400 */
[----:B------:R-:W1:Y:S01]  /*3d40*/  I2F R211, R211 ;  /* 0x000000d300d37306 */ /* 0x000e620000201400 */
[----:B---3--:R-:W-:-:S07]  /*3d50*/  IADD3 R3, R0, 0x19, RZ ;  /* 0x0000001900037810 */ /* 0x008fce0007ffe0ff */
[----:B------:R-:W3:Y:S08]  /*3d60*/  I2F R210, R210 ;  /* 0x000000d200d27306 */ /* 0x000ef00000201400 */
[----:B------:R1:W1:Y:S02]  /*3d70*/  I2F R217, R3 ;  /* 0x0000000300d97306 */ /* 0x0002640000201400 */
[----:B-1----:R-:W-:-:S04]  /*3d80*/  IADD3 R3, R15, 0x1, RZ ;  /* 0x000000010f037810 */ /* 0x002fc80007ffe0ff */
[----:B------:R-:W-:-:S05]  /*3d90*/  IADD3 R3, R3, UR8, -R6 ;  /* 0x0000000803037c10 */ /* 0x000fca000fffe806 */
[----:B------:R1:W-:Y:S02]  /*3da0*/  STL [R1+0xc], R3 ;  /* 0x00000c0301007387 */ /* 0x0003e40000100800 */
[----:B-1----:R-:W-:-:S04]  /*3db0*/  IADD3 R3, R0, 0x11, RZ ;  /* 0x0000001100037810 */ /* 0x002fc80007ffe0ff */
[----:B------:R1:W1:Y:S02]  /*3dc0*/  I2F R214, R3 ;  /* 0x0000000300d67306 */ /* 0x0002640000201400 */
[----:B-1----:R-:W-:Y:S02]  /*3dd0*/  IADD3 R3, R0, 0x10, RZ ;  /* 0x0000001000037810 */ /* 0x002fe40007ffe0ff */
[----:B------:R-:W-:-:S04]  /*3de0*/  IADD3 R0, R15, -0x80, RZ ;  /* 0xffffff800f007810 */ /* 0x000fc80007ffe0ff */
[----:B------:R1:W1:Y:S01]  /*3df0*/  I2F R213, R3 ;  /* 0x0000000300d57306 */ /* 0x0002620000201400 */
[----:B------:R-:W-:Y:S01]  /*3e00*/  IMAD.SHL.U32 R0, R0, 0x4, RZ ;  /* 0x0000000400007824 */ /* 0x000fe200078e00ff */
[----:B-1----:R-:W-:Y:S02]  /*3e10*/  SEL R3, R5, R152, !P0 ;  /* 0x0000009805037207 */ /* 0x002fe40004000000 */
[----:B------:R-:W-:-:S03]  /*3e20*/  SHF.L.U64.HI R5, R15, 0x2, R12 ;  /* 0x000000020f057819 */ /* 0x000fc6000001020c */
[----:B------:R-:W-:Y:S02]  /*3e30*/  IMAD.SHL.U32 R3, R3, 0x2, RZ ;  /* 0x0000000203037824 */ /* 0x000fe400078e00ff */
[----:B------:R1:W-:Y:S04]  /*3e40*/  STL [R1+0x4], R5 ;  /* 0x0000040501007387 */ /* 0x0003e80000100800 */
[----:B------:R1:W-:Y:S04]  /*3e50*/  STL [R1+0x8], R4 ;  /* 0x0000080401007387 */ /* 0x0003e80000100800 */
[----:B--234-:R1:W-:Y:S02]  /*3e60*/  STL [R1], R0 ;  /* 0x0000000001007387 */ /* 0x01c3e40000100800 */
.L_x_120:
[----:B-1----:R-:W2:Y:S01]  /*3e70*/  LDL R0, [R1+0xc] ;  /* 0x00000c0001007983 */ /* 0x002ea20000100800 */
[----:B------:R-:W-:Y:S01]  /*3e80*/  USHF.L.U32 UR9, UR10, 0x7, URZ ;  /* 0x000000070a097899 */ /* 0x000fe2000800063f */
[----:B------:R-:W-:Y:S01]  /*3e90*/  MOV R159, UR10 ;  /* 0x0000000a009f7c02 */ /* 0x000fe20008000f00 */
[C---:B-----5:R-:W-:Y:S01]  /*3ea0*/  FMUL.FTZ R162, R249.reuse, 1.4426950216293334961 ;  /* 0x3fb8aa3bf9a27820 */ /* 0x060fe20000410000 */
[----:B------:R-:W3:Y:S01]  /*3eb0*/  LDL R160, [R1+0x14] ;  /* 0x0000140001a07983 */ /* 0x000ee20000100800 */
[----:B------:R-:W-:Y:S01]  /*3ec0*/  UIADD3 UR15, UR9, 0x80, URZ ;  /* 0x00000080090f7890 */ /* 0x000fe2000fffe03f */
[----:B------:R-:W-:Y:S01]  /*3ed0*/  FSETP.NEU.FTZ.AND P1, PT, R249, -INF , PT ;  /* 0xff800000f900780b */ /* 0x000fe20003f3d000 */
[----:B------:R-:W-:Y:S01]  /*3ee0*/  USHF.L.U32 UR9, UR5, 0x7, URZ ;  /* 0x0000000705097899 */ /* 0x000fe2000800063f */
[----:B------:R-:W0:Y:S01]  /*3ef0*/  LDGDEPBAR ;  /* 0x00000000000079af */ /* 0x000e220000000000 */
[----:B------:R-:W-:Y:S01]  /*3f00*/  UISETP.GT.AND UP3, UPT, UR5, UR16, UPT ;  /* 0x000000100500728c */ /* 0x000fe2000bf64270 */
[----:B------:R-:W-:Y:S01]  /*3f10*/  FSEL R162, R162, RZ, P1 ;  /* 0x000000ffa2a27208 */ /* 0x000fe20000800000 */
[----:B------:R-:W-:Y:S04]  /*3f20*/  UISETP.GE.AND UP0, UPT, UR9, UR34, UPT ;  /* 0x000000220900728c */ /* 0x000fe8000bf06270 */
[----:B------:R-:W-:Y:S01]  /*3f30*/  UISETP.LT.AND UP0, UPT, UR15, UR8, UP0 ;  /* 0x000000080f00728c */ /* 0x000fe20008701270 */
[----:B------:R-:W-:Y:S04]  /*3f40*/  STL [R1+0x58], R68 ;  /* 0x0000584401007387 */ /* 0x000fe80000100800 */
[----:B------:R-:W-:Y:S01]  /*3f50*/  STL [R1+0x54], R3 ;  /* 0x0000540301007387 */ /* 0x000fe20000100800 */
[----:B------:R-:W-:Y:S03]  /*3f60*/  PLOP3.LUT P0, PT, PT, PT, UP0, 0x80, 0x0 ;  /* 0x000000000000781c */ /* 0x000fe60003f0f008 */
[----:B------:R-:W-:Y:S04]  /*3f70*/  STL [R1+0x50], R2 ;  /* 0x0000500201007387 */ /* 0x000fe80000100800 */
[----:B------:R-:W4:Y:S04]  /*3f80*/  LDL R198, [R1+0x8] ;  /* 0x0000080001c67983 */ /* 0x000f280000100800 */
[----:B------:R-:W4:Y:S01]  /*3f90*/  LDL R196, [R1+0x4] ;  /* 0x0000040001c47983 */ /* 0x000f220000100800 */
[----:B------:R-:W-:Y:S04]  /*3fa0*/  DEPBAR.LE SB0, 0x0 ;  /* 0x000080000000791a */ /* 0x000fe80000000000 */
[----:B------:R-:W-:Y:S08]  /*3fb0*/  BAR.SYNC.DEFER_BLOCKING 0x0 ;  /* 0x0000000000007b1d */ /* 0x000ff00000010000 */
[----:B------:R-:W-:Y:S08]  /*3fc0*/  LDSM.16.M88.4 R64, [R144] ;  /* 0x000000009040783b */ /* 0x000ff00000000200 */
[----:B------:R-:W1:Y:S08]  /*3fd0*/  LDSM.16.M88.4 R16, [R146+0x6000] ;  /* 0x006000009210783b */ /* 0x000e700000000200 */
[----:B------:R-:W1:Y:S08]  /*3fe0*/  LDSM.16.M88.4 R60, [R144+0x1000] ;  /* 0x00100000903c783b */ /* 0x000e700000000200 */
[----:B------:R-:W1:Y:S08]  /*3ff0*/  LDSM.16.M88.4 R32, [R146+0x6400] ;  /* 0x006400009220783b */ /* 0x000e700000000200 */
[----:B------:R-:W1:Y:S08]  /*4000*/  LDSM.16.M88.4 R48, [R146+0x6800] ;  /* 0x006800009230783b */ /* 0x000e700000000200 */
[----:B------:R-:W1:Y:S02]  /*4010*/  LDSM.16.M88.4 R100, [R146+0x6c00] ;  /* 0x006c00009264783b */ /* 0x000e640000000200 */
[-C--:B-1----:R-:W-:Y:S06]  /*4020*/  HMMA.16816.F32 R4, R64, R16.reuse, RZ ;  /* 0x000000104004723c */ /* 0x082fec00000018ff */
        /* <DEDUP_REMOVED lines=16> */
[----:B--2---:R-:W-:Y:S03]  /*4130*/  @!P0 IADD3 R166, R0, UR9, RZ ;  /* 0x0000000900a68c10 */ /* 0x004fe6000fffe0ff */
[----:B------:R-:W-:Y:S02]  /*4140*/  IADD3 R0, R153, R144, RZ ;  /* 0x0000009099007210 */ /* 0x000fe40007ffe0ff */
[----:B---3--:R-:W-:Y:S01]  /*4150*/  LEA R159, R159, R160, 0x7 ;  /* 0x000000a09f9f7211 */ /* 0x008fe200078e38ff */
[----:B------:R-:W-:Y:S01]  /*4160*/  FMUL.FTZ R160, R250, 1.4426950216293334961 ;  /* 0x3fb8aa3bfaa07820 */ /* 0x000fe20000410000 */
[C---:B------:R-:W-:Y:S01]  /*4170*/  @!P0 IMNMX R163, R166.reuse, UR8, PT ;  /* 0x00000008a6a38c17 */ /* 0x040fe2000b800200 */
[----:B------:R-:W1:Y:S01]  /*4180*/  LDSM.16.M88.4 R104, [R0] ;  /* 0x000000000068783b */ /* 0x000e620000000200 */
[----:B------:R-:W2:Y:S02]  /*4190*/  I2F R165, R159 ;  /* 0x0000009f00a57306 */ /* 0x000ea40000201400 */
[C---:B------:R-:W-:Y:S02]  /*41a0*/  @!P0 IADD3 R164, R159.reuse, 0x1, RZ ;  /* 0x000000019fa48810 */ /* 0x040fe40007ffe0ff */
[----:B------:R-:W-:Y:S02]  /*41b0*/  @!P0 IADD3 R161, R166, 0x8, RZ ;  /* 0x00000008a6a18810 */ /* 0x000fe40007ffe0ff */
[-C--:B------:R-:W-:Y:S01]  /*41c0*/  @!P0 ISETP.GE.AND P1, PT, R164, R163.reuse, PT ;  /* 0x000000a3a400820c */ /* 0x080fe20003f26270 */
[----:B------:R3:W2:Y:S01]  /*41d0*/  LDSM.16.M88.4 R100, [R0+0x1000] ;  /* 0x001000000064783b */ /* 0x0006a20000000200 */
[-C--:B------:R-:W-:Y:S02]  /*41e0*/  @!P0 ISETP.GE.AND P2, PT, R159, R163.reuse, PT ;  /* 0x000000a39f00820c */ /* 0x080fe40003f46270 */
[----:B------:R-:W-:Y:S02]  /*41f0*/  @!P0 IMNMX R161, R161, UR8, PT ;  /* 0x00000008a1a18c17 */ /* 0x000fe4000b800200 */
[C---:B------:R-:W-:Y:S02]  /*4200*/  IADD3 R168, R159.reuse, 0x28, RZ ;  /* 0x000000289fa87810 */ /* 0x040fe40007ffe0ff */
[C---:B------:R-:W-:Y:S02]  /*4210*/  IADD3 R167, R159.reuse, 0x29, RZ ;  /* 0x000000299fa77810 */ /* 0x040fe40007ffe0ff */
[----:B------:R-:W-:Y:S01]  /*4220*/  I2F R174, R168 ;  /* 0x000000a800ae7306 */ /* 0x000fe20000201400 */
[C---:B------:R-:W-:Y:S02]  /*4230*/  IADD3 R169, R159.reuse, 0x30, RZ ;  /* 0x000000309fa97810 */ /* 0x040fe40007ffe0ff */
[C---:B------:R-:W-:Y:S02]  /*4240*/  IADD3 R170, R159.reuse, 0x31, RZ ;  /* 0x000000319faa7810 */ /* 0x040fe40007ffe0ff */
[C---:B------:R-:W-:Y:S02]  /*4250*/  IADD3 R171, R159.reuse, 0x38, RZ ;  /* 0x000000389fab7810 */ /* 0x040fe40007ffe0ff */
[----:B------:R-:W-:Y:S02]  /*4260*/  IADD3 R172, R159, 0x39, RZ ;  /* 0x000000399fac7810 */ /* 0x000fe40007ffe0ff */
[CC--:B------:R-:W-:Y:S01]  /*4270*/  @!P0 ISETP.GE.AND P5, PT, R171.reuse, R163.reuse, PT ;  /* 0x000000a3ab00820c */ /* 0x0c0fe20003fa6270 */
[----:B------:R-:W-:Y:S01]  /*4280*/  I2F R173, R167 ;  /* 0x000000a700ad7306 */ /* 0x000fe20000201400 */
[----:B------:R-:W-:Y:S02]  /*4290*/  @!P0 ISETP.GE.AND P4, PT, R172, R163, PT ;  /* 0x000000a3ac00820c */ /* 0x000fe40003f86270 */
[-C--:B------:R-:W-:Y:S01]  /*42a0*/  @!P0 ISETP.GE.AND P3, PT, R171, R161.reuse, PT ;  /* 0x000000a1ab00820c */ /* 0x080fe20003f66270 */
[----:B---3--:R-:W-:Y:S06]  /*42b0*/  FMUL.FTZ R0, R248, 1.4426950216293334961 ;  /* 0x3fb8aa3bf8007820 */ /* 0x008fec0000410000 */
[----:B------:R-:W-:Y:S01]  /*42c0*/  I2F R175, R169 ;  /* 0x000000a900af7306 */ /* 0x000fe20000201400 */
[-C--:B-1----:R-:W-:Y:S09]  /*42d0*/  HMMA.16816.F32 R4, R104, R108.reuse, R4 ;  /* 0x0000006c6804723c */ /* 0x082ff20000001804 */
[----:B------:R-:W-:Y:S01]  /*42e0*/  I2F R176, R170 ;  /* 0x000000aa00b07306 */ /* 0x000fe20000201400 */
[C---:B--2---:R-:W-:Y:S07]  /*42f0*/  HMMA.16816.F32 R8, R100.reuse, R108, R8 ;  /* 0x0000006c6408723c */ /* 0x044fee0000001808 */
[----:B------:R-:W-:Y:S01]  /*4300*/  @!P0 IADD3 R108, R166, 0x40, RZ ;  /* 0x00000040a66c8810 */ /* 0x000fe20007ffe0ff */
[----:B------:R-:W-:Y:S01]  /*4310*/  FMUL.FTZ R109, R247, 1.4426950216293334961 ;  /* 0x3fb8aa3bf76d7820 */ /* 0x000fe20000410000 */
[----:B------:R-:W-:Y:S01]  /*4320*/  I2F R177, R171 ;  /* 0x000000ab00b17306 */ /* 0x000fe20000201400 */
[-C--:B------:R-:W-:Y:S02]  /*4330*/  HMMA.16816.F32 R12, R100, R110.reuse, R12 ;  /* 0x0000006e640c723c */ /* 0x080fe4000000180c */
[----:B------:R-:W-:Y:S02]  /*4340*/  @!P0 IMNMX R108, R108, UR8, PT ;  /* 0x000000086c6c8c17 */ /* 0x000fe4000b800200 */
[----:B------:R-:W-:Y:S01]  /*4350*/  @!P0 IADD3 R166, R166, 0x48, RZ ;  /* 0x00000048a6a68810 */ /* 0x000fe20007ffe0ff */
[----:B------:R-:W-:Y:S02]  /*4360*/  FFMA.FTZ R5, R210, UR4, R5 ;  /* 0x00000004d2057c23 */ /* 0x000fe40008010005 */
[----:B------:R-:W-:Y:S02]  /*4370*/  FFMA.FTZ R4, R165, UR4, R4 ;  /* 0x00000004a5047c23 */ /* 0x000fe40008010004 */
[----:B------:R-:W-:Y:S01]  /*4380*/  I2F R178, R172 ;  /* 0x000000ac00b27306 */ /* 0x000fe20000201400 */
[C---:B------:R-:W-:Y:S02]  /*4390*/  HMMA.16816.F32 R16, R104.reuse, R110, R16 ;  /* 0x0000006e6810723c */ /* 0x040fe40000001810 */
[----:B------:R-:W-:Y:S01]  /*43a0*/  @!P0 FSEL R5, R5, -INF , !P1 ;  /* 0xff80000005058808 */ /* 0x000fe20004800000 */
[C---:B------:R-:W-:Y:S01]  /*43b0*/  FFMA.FTZ R6, R165.reuse, UR4, R6 ;  /* 0x00000004a5067c23 */ /* 0x040fe20008010006 */
[----:B------:R-:W-:Y:S01]  /*43c0*/  FSETP.NEU.FTZ.AND P1, PT, R250, -INF , PT ;  /* 0xff800000fa00780b */ /* 0x000fe20003f3d000 */
[----:B------:R-:W-:Y:S01]  /*43d0*/  FFMA.FTZ R7, R210, UR4, R7 ;  /* 0x00000004d2077c23 */ /* 0x000fe20008010007 */
[----:B------:R-:W-:Y:S01]  /*43e0*/  @!P0 FSEL R4, R4, -INF , !P2 ;  /* 0xff80000004048808 */ /* 0x000fe20005000000 */
[----:B------:R-:W-:Y:S01]  /*43f0*/  FFMA.FTZ R8, R165, UR4, R8 ;  /* 0x00000004a5087c23 */ /* 0x000fe20008010008 */
[-C--:B------:R-:W-:Y:S01]  /*4400*/  @!P0 ISETP.GE.AND P2, PT, R159, R161.reuse, PT ;  /* 0x000000a19f00820c */ /* 0x080fe20003f46270 */
[--C-:B------:R-:W-:Y:S03]  /*4410*/  FFMA.FTZ R5, R5, c[0x0][0x23c], -R162.reuse ;  /* 0x00008f0005057a23 */ /* 0x100fe600000108a2 */
[----:B------:R-:W-:Y:S01]  /*4420*/  FSEL R160, R160, RZ, P1 ;  /* 0x000000ffa0a07208 */ /* 0x000fe20000800000 */
[----:B------:R-:W1:Y:S01]  /*4430*/  MUFU.EX2 R194, R5 ;  /* 0x0000000500c27308 */ /* 0x000e620000000800 */
[----:B------:R-:W-:Y:S01]  /*4440*/  @!P0 ISETP.GE.AND P1, PT, R164, R161, PT ;  /* 0x000000a1a400820c */ /* 0x000fe20003f26270 */
[----:B------:R-:W-:Y:S01]  /*4450*/  FFMA.FTZ R4, R4, c[0x0][0x23c], -R162 ;  /* 0x00008f0004047a23 */ /* 0x000fe200000108a2 */
[----:B------:R-:W-:Y:S01]  /*4460*/  @!P0 FSEL R6, R6, -INF , !P2 ;  /* 0xff80000006068808 */ /* 0x000fe20005000000 */
[----:B------:R-:W-:Y:S01]  /*4470*/  FFMA.FTZ R10, R165, UR4, R10 ;  /* 0x00000004a50a7c23 */ /* 0x000fe2000801000a */
[-C--:B------:R-:W-:Y:S01]  /*4480*/  @!P0 ISETP.GE.AND P2, PT, R159, R108.reuse, PT ;  /* 0x0000006c9f00820c */ /* 0x080fe20003f46270 */
[----:B------:R-:W-:Y:S01]  /*4490*/  FFMA.FTZ R9, R210, UR4, R9 ;  /* 0x00000004d2097c23 */ /* 0x000fe20008010009 */
[----:B------:R-:W-:Y:S01]  /*44a0*/  @!P0 FSEL R7, R7, -INF , !P1 ;  /* 0xff80000007078808 */ /* 0x000fe20004800000 */
[--C-:B------:R-:W-:Y:S01]  /*44b0*/  FFMA.FTZ R6, R6, c[0x0][0x23c], -R160.reuse ;  /* 0x00008f0006067a23 */ /* 0x100fe200000108a0 */
[----:B------:R-:W-:Y:S01]  /*44c0*/  FSETP.NEU.FTZ.AND P1, PT, R247, -INF , PT ;  /* 0xff800000f700780b */ /* 0x000fe20003f3d000 */
[----:B------:R-:W-:Y:S01]  /*44d0*/  MUFU.EX2 R208, R4 ;  /* 0x0000000400d07308 */ /* 0x000fe20000000800 */
[----:B------:R-:W-:Y:S01]  /*44e0*/  @!P0 FSEL R8, R8, -INF , !P2 ;  /* 0xff80000008088808 */ /* 0x000fe20005000000 */
[----:B------:R-:W-:Y:S01]  /*44f0*/  FFMA.FTZ R7, R7, c[0x0][0x23c], -R160 ;  /* 0x00008f0007077a23 */ /* 0x000fe200000108a0 */
[----:B------:R-:W-:Y:S01]  /*4500*/  FSEL R109, R109, RZ, P1 ;  /* 0x000000ff6d6d7208 */ /* 0x000fe20000800000 */
[----:B------:R-:W-:Y:S01]  /*4510*/  FFMA.FTZ R11, R210, UR4, R11 ;  /* 0x00000004d20b7c23 */ /* 0x000fe2000801000b */
[----:B------:R-:W-:Y:S01]  /*4520*/  @!P0 ISETP.GE.AND P1, PT, R164, R108, PT ;  /* 0x0000006ca400820c */ /* 0x000fe20003f26270 */
[----:B------:R-:W-:Y:S02]  /*4530*/  FFMA.FTZ R12, R211, UR4, R12 ;  /* 0x00000004d30c7c23 */ /* 0x000fe4000801000c */
[----:B------:R-:W-:Y:S01]  /*4540*/  FFMA.FTZ R8, R8, c[0x0][0x23c], -R109 ;  /* 0x00008f0008087a23 */ /* 0x000fe2000001086d */
[----:B------:R-:W-:Y:S01]  /*4550*/  @!P0 FSEL R9, R9, -INF , !P1 ;  /* 0xff80000009098808 */ /* 0x000fe20004800000 */
[----:B------:R-:W-:Y:S01]  /*4560*/  MUFU.EX2 R201, R6 ;  /* 0x0000000600c97308 */ /* 0x000fe20000000800 */
[----:B------:R-:W-:Y:S01]  /*4570*/  FSETP.NEU.FTZ.AND P1, PT, R248, -INF , PT ;  /* 0xff800000f800780b */ /* 0x000fe20003f3d000 */
[----:B------:R-:W-:Y:S01]  /*4580*/  FFMA.FTZ R13, R212, UR4, R13 ;  /* 0x00000004d40d7c23 */ /* 0x000fe2000801000d */
[----:B-1----:R-:W-:Y:S01]  /*4590*/  MOV R110, R194 ;  /* 0x000000c2006e7202 */ /* 0x002fe20000000f00 */
[----:B------:R-:W-:Y:S01]  /*45a0*/  FFMA.FTZ R9, R9, c[0x0][0x23c], -R109 ;  /* 0x00008f0009097a23 */ /* 0x000fe2000001086d */
[----:B------:R-:W-:Y:S01]  /*45b0*/  FSEL R0, R0, RZ, P1 ;  /* 0x000000ff00007208 */ /* 0x000fe20000800000 */
[C---:B------:R-:W-:Y:S02]  /*45c0*/  FFMA.FTZ R14, R211.reuse, UR4, R14 ;  /* 0x00000004d30e7c23 */ /* 0x040fe4000801000e */
[C---:B------:R-:W-:Y:S02]  /*45d0*/  FFMA.FTZ R15, R212.reuse, UR4, R15 ;  /* 0x00000004d40f7c23 */ /* 0x040fe4000801000f */
[----:B------:R1:W-:Y:S01]  /*45e0*/  MUFU.EX2 R205, R9 ;  /* 0x0000000900cd7308 */ /* 0x0003e20000000800 */
[C---:B------:R-:W-:Y:S02]  /*45f0*/  FFMA.FTZ R16, R211.reuse, UR4, R16 ;  /* 0x00000004d3107c23 */ /* 0x040fe40008010010 */
[C---:B------:R-:W-:Y:S02]  /*4600*/  FFMA.FTZ R17, R212.reuse, UR4, R17 ;  /* 0x00000004d4117c23 */ /* 0x040fe40008010011 */
[----:B------:R-:W-:Y:S02]  /*4610*/  FFMA.FTZ R18, R211, UR4, R18 ;  /* 0x00000004d3127c23 */ /* 0x000fe40008010012 */
[----:B------:R-:W-:Y:S03]  /*4620*/  FFMA.FTZ R19, R212, UR4, R19 ;  /* 0x00000004d4137c23 */ /* 0x000fe60008010013 */
[----:B------:R2:W-:Y:S10]  /*4630*/  MUFU.EX2 R202, R8 ;  /* 0x0000000800ca7308 */ /* 0x0005f40000000800 */
[----:B------:R3:W-:Y:S01]  /*4640*/  MUFU.EX2 R200, R7 ;  /* 0x0000000700c87308 */ /* 0x0007e20000000800 */
[C---:B-1----:R-:W-:Y:S02]  /*4650*/  @!P0 IADD3 R9, R159.reuse, 0x9, RZ ;  /* 0x000000099f098810 */ /* 0x042fe40007ffe0ff */
[----:B--2---:R-:W-:Y:S04]  /*4660*/  @!P0 IMNMX R8, R166, UR8, PT ;  /* 0x00000008a6088c17 */ /* 0x004fe8000b800200 */
[-C--:B------:R-:W-:Y:S02]  /*4670*/  @!P0 ISETP.GE.AND P2, PT, R159, R8.reuse, PT ;  /* 0x000000089f00820c */ /* 0x080fe40003f46270 */
[----:B------:R-:W-:Y:S02]  /*4680*/  @!P0 ISETP.GE.AND P1, PT, R164, R8, PT ;  /* 0x00000008a400820c */ /* 0x000fe40003f26270 */
[----:B------:R-:W-:Y:S01]  /*4690*/  @!P0 FSEL R10, R10, -INF , !P2 ;  /* 0xff8000000a0a8808 */ /* 0x000fe20005000000 */
[----:B---3--:R-:W1:Y:S01]  /*46a0*/  LDSM.16.M88.4 R4, [R145+0x6400] ;  /* 0x006400009104783b */ /* 0x008e620000000200 */
[----:B------:R-:W-:Y:S03]  /*46b0*/  @!P0 FSEL R11, R11, -INF , !P1 ;  /* 0xff8000000b0b8808 */ /* 0x000fe60004800000 */
[--C-:B------:R-:W-:Y:S01]  /*46c0*/  FFMA.FTZ R10, R10, c[0x0][0x23c], -R0.reuse ;  /* 0x00008f000a0a7a23 */ /* 0x100fe20000010800 */
[-C--:B------:R-:W-:Y:S01]  /*46d0*/  @!P0 ISETP.GE.AND P2, PT, R167, R163.reuse, PT ;  /* 0x000000a3a700820c */ /* 0x080fe20003f46270 */
[--C-:B------:R-:W-:Y:S02]  /*46e0*/  FFMA.FTZ R11, R11, c[0x0][0x23c], -R0.reuse ;  /* 0x00008f000b0b7a23 */ /* 0x100fe40000010800 */
[----:B------:R2:W3:Y:S10]  /*46f0*/  MUFU.EX2 R207, R10 ;  /* 0x0000000a00cf7308 */ /* 0x0004f40000000800 */
[----:B------:R-:W-:Y:S01]  /*4700*/  MUFU.EX2 R199, R11 ;  /* 0x0000000b00c77308 */ /* 0x000fe20000000800 */
[----:B--2---:R-:W-:Y:S04]  /*4710*/  @!P0 IADD3 R10, R159, 0x8, RZ ;  /* 0x000000089f0a8810 */ /* 0x004fe80007ffe0ff */
[-C--:B------:R-:W-:Y:S04]  /*4720*/  @!P0 ISETP.GE.AND P1, PT, R10, R108.reuse, PT ;  /* 0x0000006c0a00820c */ /* 0x080fe80003f26270 */
[----:B------:R-:W-:Y:S01]  /*4730*/  @!P0 FSEL R12, R12, -INF , !P1 ;  /* 0xff8000000c0c8808 */ /* 0x000fe20004800000 */
[-C--:B-1----:R-:W-:Y:S01]  /*4740*/  HMMA.16816.F32 R20, R104, R4.reuse, R20 ;  /* 0x000000046814723c */ /* 0x082fe20000001814 */
[----:B------:R-:W-:Y:S03]  /*4750*/  @!P0 ISETP.GE.AND P1, PT, R9, R108, PT ;  /* 0x0000006c0900820c */ /* 0x000fe60003f26270 */
[--C-:B------:R-:W-:Y:S01]  /*4760*/  FFMA.FTZ R12, R12, c[0x0][0x23c], -R109.reuse ;  /* 0x00008f000c0c7a23 */ /* 0x100fe2000001086d */
[----:B------:R-:W-:Y:S02]  /*4770*/  @!P0 FSEL R13, R13, -INF , !P1 ;  /* 0xff8000000d0d8808 */ /* 0x000fe40004800000 */
[-C--:B------:R-:W-:Y:S01]  /*4780*/  @!P0 ISETP.GE.AND P1, PT, R10, R8.reuse, PT ;  /* 0x000000080a00820c */ /* 0x080fe20003f26270 */
[----:B------:R-:W-:Y:S01]  /*4790*/  MUFU.EX2 R197, R12 ;  /* 0x0000000c00c57308 */ /* 0x000fe20000000800 */
[C---:B------:R-:W-:Y:S03]  /*47a0*/  HMMA.16816.F32 R24, R100.reuse, R4, R24 ;  /* 0x000000046418723c */ /* 0x040fe60000001818 */
[----:B------:R-:W-:Y:S01]  /*47b0*/  @!P0 FSEL R14, R14, -INF , !P1 ;  /* 0xff8000000e0e8808 */ /* 0x000fe20004800000 */
[----:B------:R-:W-:Y:S01]  /*47c0*/  FFMA.FTZ R13, R13, c[0x0][0x23c], -R109 ;  /* 0x00008f000d0d7a23 */ /* 0x000fe2000001086d */
[----:B------:R-:W-:Y:S03]  /*47d0*/  @!P0 ISETP.GE.AND P1, PT, R9, R8, PT ;  /* 0x000000080900820c */ /* 0x000fe60003f26270 */
[-C--:B------:R-:W-:Y:S01]  /*47e0*/  HMMA.16816.F32 R28, R100, R6.reuse, R28 ;  /* 0x00000006641c723c */ /* 0x080fe2000000181c */
[----:B------:R3:W1:Y:S03]  /*47f0*/  MUFU.EX2 R195, R13 ;  /* 0x0000000d00c37308 */ /* 0x0006660000000800 */
[----:B------:R-:W-:Y:S01]  /*4800*/  @!P0 FSEL R15, R15, -INF , !P1 ;  /* 0xff8000000f0f8808 */ /* 0x000fe20004800000 */
[----:B------:R-:W-:Y:S01]  /*4810*/  FFMA.FTZ R14, R14, c[0x0][0x23c], -R0 ;  /* 0x00008f000e0e7a23 */ /* 0x000fe20000010800 */
[-C--:B------:R-:W-:Y:S01]  /*4820*/  @!P0 ISETP.GE.AND P1, PT, R10, R163.reuse, PT ;  /* 0x000000a30a00820c */ /* 0x080fe20003f26270 */
[----:B------:R-:W-:Y:S01]  /*4830*/  FFMA.FTZ R20, R213, UR4, R20 ;  /* 0x00000004d5147c23 */ /* 0x000fe20008010014 */
[C---:B------:R-:W-:Y:S01]  /*4840*/  HMMA.16816.F32 R32, R104.reuse, R6, R32 ;  /* 0x000000066820723c */ /* 0x040fe20000001820 */
[----:B------:R-:W2:Y:S02]  /*4850*/  LDSM.16.M88.4 R4, [R145+0x6800] ;  /* 0x006800009104783b */ /* 0x000ea40000000200 */
[----:B------:R1:W-:Y:S01]  /*4860*/  MUFU.EX2 R12, R14 ;  /* 0x0000000e000c7308 */ /* 0x0003e20000000800 */
[----:B------:R-:W-:Y:S01]  /*4870*/  @!P0 FSEL R16, R16, -INF , !P1 ;  /* 0xff80000010108808 */ /* 0x000fe20004800000 */
[C---:B------:R-:W-:Y:S01]  /*4880*/  FFMA.FTZ R21, R214.reuse, UR4, R21 ;  /* 0x00000004d6157c23 */ /* 0x040fe20008010015 */
[----:B------:R-:W-:Y:S01]  /*4890*/  @!P0 ISETP.GE.AND P1, PT, R9, R163, PT ;  /* 0x000000a30900820c */ /* 0x000fe20003f26270 */
[----:B------:R-:W-:Y:S02]  /*48a0*/  FFMA.FTZ R22, R213, UR4, R22 ;  /* 0x00000004d5167c23 */ /* 0x000fe40008010016 */
[----:B------:R-:W-:Y:S03]  /*48b0*/  FFMA.FTZ R23, R214, UR4, R23 ;  /* 0x00000004d6177c23 */ /* 0x000fe60008010017 */
[----:B------:R-:W-:Y:S01]  /*48c0*/  @!P0 FSEL R17, R17, -INF , !P1 ;  /* 0xff80000011118808 */ /* 0x000fe20004800000 */
[----:B------:R-:W-:Y:S01]  /*48d0*/  FFMA.FTZ R24, R213, UR4, R24 ;  /* 0x00000004d5187c23 */ /* 0x000fe20008010018 */
[-C--:B------:R-:W-:Y:S01]  /*48e0*/  @!P0 ISETP.GE.AND P1, PT, R10, R161.reuse, PT ;  /* 0x000000a10a00820c */ /* 0x080fe20003f26270 */
[----:B------:R-:W-:Y:S01]  /*48f0*/  FFMA.FTZ R25, R214, UR4, R25 ;  /* 0x00000004d6197c23 */ /* 0x000fe20008010019 */
[----:B------:R-:W-:Y:S01]  /*4900*/  @!P0 IADD3 R10, R159, 0x10, RZ ;  /* 0x000000109f0a8810 */ /* 0x000fe20007ffe0ff */
[----:B------:R-:W-:Y:S01]  /*4910*/  FFMA.FTZ R26, R213, UR4, R26 ;  /* 0x00000004d51a7c23 */ /* 0x000fe2000801001a */
[----:B------:R-:W-:Y:S01]  /*4920*/  @!P0 FSEL R18, R18, -INF , !P1 ;  /* 0xff80000012128808 */ /* 0x000fe20004800000 */
[----:B------:R-:W-:Y:S01]  /*4930*/  FFMA.FTZ R27, R214, UR4, R27 ;  /* 0x00000004d61b7c23 */ /* 0x000fe2000801001b */
[----:B------:R-:W-:Y:S01]  /*4940*/  @!P0 ISETP.GE.AND P1, PT, R9, R161, PT ;  /* 0x000000a10900820c */ /* 0x000fe20003f26270 */
[----:B------:R-:W-:Y:S01]  /*4950*/  FFMA.FTZ R28, R215, UR4, R28 ;  /* 0x00000004d71c7c23 */ /* 0x000fe2000801001c */
[----:B------:R-:W-:Y:S01]  /*4960*/  @!P0 IADD3 R9, R159, 0x11, RZ ;  /* 0x000000119f098810 */ /* 0x000fe20007ffe0ff */
[----:B------:R-:W-:Y:S01]  /*4970*/  FFMA.FTZ R29, R217, UR4, R29 ;  /* 0x00000004d91d7c23 */ /* 0x000fe2000801001d */
[----:B------:R-:W-:Y:S01]  /*4980*/  @!P0 FSEL R19, R19, -INF , !P1 ;  /* 0xff80000013138808 */ /* 0x000fe20004800000 */
[----:B------:R-:W-:Y:S01]  /*4990*/  FFMA.FTZ R30, R215, UR4, R30 ;  /* 0x00000004d71e7c23 */ /* 0x000fe2000801001e */
[----:B------:R-:W-:Y:S01]  /*49a0*/  @!P0 ISETP.GE.AND P1, PT, R10, R163, PT ;  /* 0x000000a30a00820c */ /* 0x000fe20003f26270 */
[----:B------:R-:W-:Y:S01]  /*49b0*/  FFMA.FTZ R31, R217, UR4, R31 ;  /* 0x00000004d91f7c23 */ /* 0x000fe2000801001f */
[----:B---3--:R-:W-:Y:S01]  /*49c0*/  MOV R13, R207 ;  /* 0x000000cf000d7202 */ /* 0x008fe20000000f00 */
[----:B------:R-:W-:Y:S01]  /*49d0*/  FFMA.FTZ R32, R215, UR4, R32 ;  /* 0x00000004d7207c23 */ /* 0x000fe20008010020 */
[----:B------:R-:W-:Y:S01]  /*49e0*/  @!P0 FSEL R20, R20, -INF , !P1 ;  /* 0xff80000014148808 */ /* 0x000fe20004800000 */
[----:B------:R-:W-:Y:S01]  /*49f0*/  FFMA.FTZ R33, R217, UR4, R33 ;  /* 0x00000004d9217c23 */ /* 0x000fe20008010021 */
[----:B------:R-:W-:Y:S01]  /*4a00*/  @!P0 ISETP.GE.AND P1, PT, R9, R163, PT ;  /* 0x000000a30900820c */ /* 0x000fe20003f26270 */
[----:B------:R-:W-:Y:S01]  /*4a10*/  FFMA.FTZ R34, R215, UR4, R34 ;  /* 0x00000004d7227c23 */ /* 0x000fe20008010022 */
[----:B-1----:R-:W-:Y:S01]  /*4a20*/  MOV R14, R195 ;  /* 0x000000c3000e7202 */ /* 0x002fe20000000f00 */
[----:B------:R-:W-:Y:S01]  /*4a30*/  FFMA.FTZ R35, R217, UR4, R35 ;  /* 0x00000004d9237c23 */ /* 0x000fe20008010023 */
[----:B------:R-:W-:Y:S01]  /*4a40*/  @!P0 FSEL R21, R21, -INF , !P1 ;  /* 0xff80000015158808 */ /* 0x000fe20004800000 */
[--C-:B------:R-:W-:Y:S01]  /*4a50*/  FFMA.FTZ R16, R16, c[0x0][0x23c], -R162.reuse ;  /* 0x00008f0010107a23 */ /* 0x100fe200000108a2 */
[-C--:B------:R-:W-:Y:S01]  /*4a60*/  @!P0 ISETP.GE.AND P1, PT, R10, R161.reuse, PT ;  /* 0x000000a10a00820c */ /* 0x080fe20003f26270 */
[----:B------:R-:W-:Y:S02]  /*4a70*/  FFMA.FTZ R17, R17, c[0x0][0x23c], -R162 ;  /* 0x00008f0011117a23 */ /* 0x000fe400000108a2 */
[----:B------:R-:W-:Y:S01]  /*4a80*/  MUFU.EX2 R238, R16 ;  /* 0x0000001000ee7308 */ /* 0x000fe20000000800 */
[----:B------:R-:W-:Y:S01]  /*4a90*/  @!P0 FSEL R22, R22, -INF , !P1 ;  /* 0xff80000016168808 */ /* 0x000fe20004800000 */
[-C--:B--2---:R-:W-:Y:S01]  /*4aa0*/  HMMA.16816.F32 R36, R104, R4.reuse, R36 ;  /* 0x000000046824723c */ /* 0x084fe20000001824 */
[----:B------:R-:W-:Y:S01]  /*4ab0*/  @!P0 ISETP.GE.AND P1, PT, R9, R161, PT ;  /* 0x000000a10900820c */ /* 0x000fe20003f26270 */
[--C-:B------:R-:W-:Y:S02]  /*4ac0*/  FFMA.FTZ R18, R18, c[0x0][0x23c], -R160.reuse ;  /* 0x00008f0012127a23 */ /* 0x100fe400000108a0 */
[----:B------:R-:W-:Y:S01]  /*4ad0*/  FFMA.FTZ R19, R19, c[0x0][0x23c], -R160 ;  /* 0x00008f0013137a23 */ /* 0x000fe200000108a0 */
[----:B------:R-:W-:Y:S01]  /*4ae0*/  @!P0 FSEL R23, R23, -INF , !P1 ;  /* 0xff80000017178808 */ /* 0x000fe20004800000 */
[----:B------:R-:W-:Y:S01]  /*4af0*/  FFMA.FTZ R15, R15, c[0x0][0x23c], -R0 ;  /* 0x00008f000f0f7a23 */ /* 0x000fe20000010800 */
[-C--:B------:R-:W-:Y:S01]  /*4b00*/  @!P0 ISETP.GE.AND P1, PT, R10, R108.reuse, PT ;  /* 0x0000006c0a00820c */ /* 0x080fe20003f26270 */
[----:B------:R-:W-:Y:S01]  /*4b10*/  MUFU.EX2 R237, R17 ;  /* 0x0000001100ed7308 */ /* 0x000fe20000000800 */
[C---:B------:R-:W-:Y:S03]  /*4b20*/  HMMA.16816.F32 R40, R100.reuse, R4, R40 ;  /* 0x000000046428723c */ /* 0x040fe60000001828 */
[----:B------:R-:W-:Y:S01]  /*4b30*/  @!P0 FSEL R24, R24, -INF , !P1 ;  /* 0xff80000018188808 */ /* 0x000fe20004800000 */
[--C-:B------:R-:W-:Y:S01]  /*4b40*/  FFMA.FTZ R20, R20, c[0x0][0x23c], -R162.reuse ;  /* 0x00008f0014147a23 */ /* 0x100fe200000108a2 */
[----:B------:R-:W-:Y:S01]  /*4b50*/  @!P0 ISETP.GE.AND P1, PT, R9, R108, PT ;  /* 0x0000006c0900820c */ /* 0x000fe20003f26270 */
[----:B------:R-:W-:Y:S02]  /*4b60*/  FFMA.FTZ R21, R21, c[0x0][0x23c], -R162 ;  /* 0x00008f0015157a23 */ /* 0x000fe400000108a2 */
[-C--:B------:R-:W-:Y:S01]  /*4b70*/  HMMA.16816.F32 R44, R100, R6.reuse, R44 ;  /* 0x00000006642c723c */ /* 0x080fe2000000182c */
[----:B------:R-:W-:Y:S03]  /*4b80*/  MUFU.EX2 R244, R18 ;  /* 0x0000001200f47308 */ /* 0x000fe60000000800 */
[----:B------:R-:W-:Y:S01]  /*4b90*/  @!P0 FSEL R25, R25, -INF , !P1 ;  /* 0xff80000019198808 */ /* 0x000fe20004800000 */
[----:B------:R-:W-:Y:S01]  /*4ba0*/  FFMA.FTZ R24, R24, c[0x0][0x23c], -R109 ;  /* 0x00008f0018187a23 */ /* 0x000fe2000001086d */
[-C--:B------:R-:W-:Y:S01]  /*4bb0*/  @!P0 ISETP.GE.AND P1, PT, R10, R8.reuse, PT ;  /* 0x000000080a00820c */ /* 0x080fe20003f26270 */
[----:B------:R-:W-:Y:S01]  /*4bc0*/  FFMA.FTZ R36, R218, UR4, R36 ;  /* 0x00000004da247c23 */ /* 0x000fe20008010024 */
[----:B------:R-:W-:Y:S01]  /*4bd0*/  @!P0 IADD3 R10, R159, 0x18, RZ ;  /* 0x000000189f0a8810 */ /* 0x000fe20007ffe0ff */
[C---:B------:R-:W-:Y:S01]  /*4be0*/  HMMA.16816.F32 R48, R104.reuse, R6, R48 ;  /* 0x000000066830723c */ /* 0x040fe20000001830 */
[----:B------:R-:W1:Y:S01]  /*4bf0*/  LDSM.16.M88.4 R4, [R145+0x6c00] ;  /* 0x006c00009104783b */ /* 0x000e620000000200 */
[----:B------:R-:W2:Y:S01]  /*4c00*/  MUFU.EX2 R243, R19 ;  /* 0x0000001300f37308 */ /* 0x000ea20000000800 */
[----:B------:R-:W-:Y:S01]  /*4c10*/  @!P0 FSEL R26, R26, -INF , !P1 ;  /* 0xff8000001a1a8808 */ /* 0x000fe20004800000 */
[----:B------:R-:W-:Y:S01]  /*4c20*/  FFMA.FTZ R37, R219, UR4, R37 ;  /* 0x00000004db257c23 */ /* 0x000fe20008010025 */
[----:B------:R-:W-:Y:S01]  /*4c30*/  @!P0 ISETP.GE.AND P1, PT, R9, R8, PT ;  /* 0x000000080900820c */ /* 0x000fe20003f26270 */
[----:B------:R-:W-:Y:S01]  /*4c40*/  FFMA.FTZ R38, R218, UR4, R38 ;  /* 0x00000004da267c23 */ /* 0x000fe20008010026 */
[----:B------:R-:W-:Y:S01]  /*4c50*/  @!P0 IADD3 R9, R159, 0x19, RZ ;  /* 0x000000199f098810 */ /* 0x000fe20007ffe0ff */
[----:B------:R-:W-:Y:S01]  /*4c60*/  FFMA.FTZ R39, R219, UR4, R39 ;  /* 0x00000004db277c23 */ /* 0x000fe20008010027 */
[----:B------:R-:W-:Y:S02]  /*4c70*/  @!P0 FSEL R27, R27, -INF , !P1 ;  /* 0xff8000001b1b8808 */ /* 0x000fe40004800000 */
[-C--:B------:R-:W-:Y:S01]  /*4c80*/  @!P0 ISETP.GE.AND P1, PT, R10, R108.reuse, PT ;  /* 0x0000006c0a00820c */ /* 0x080fe20003f26270 */
[----:B------:R-:W-:Y:S01]  /*4c90*/  MUFU.EX2 R68, R15 ;  /* 0x0000000f00447308 */ /* 0x000fe20000000800 */
[----:B------:R-:W-:Y:S02]  /*4ca0*/  FFMA.FTZ R40, R218, UR4, R40 ;  /* 0x00000004da287c23 */ /* 0x000fe40008010028 */
[----:B------:R-:W-:Y:S01]  /*4cb0*/  @!P0 FSEL R28, R28, -INF , !P1 ;  /* 0xff8000001c1c8808 */ /* 0x000fe20004800000 */
[----:B------:R-:W-:Y:S01]  /*4cc0*/  FFMA.FTZ R41, R219, UR4, R41 ;  /* 0x00000004db297c23 */ /* 0x000fe20008010029 */
[----:B------:R-:W-:Y:S01]  /*4cd0*/  @!P0 ISETP.GE.AND P1, PT, R9, R108, PT ;  /* 0x0000006c0900820c */ /* 0x000fe20003f26270 */
[----:B------:R-:W-:Y:S02]  /*4ce0*/  FFMA.FTZ R42, R218, UR4, R42 ;  /* 0x00000004da2a7c23 */ /* 0x000fe4000801002a */
[----:B------:R-:W-:Y:S01]  /*4cf0*/  FFMA.FTZ R43, R219, UR4, R43 ;  /* 0x00000004db2b7c23 */ /* 0x000fe2000801002b */
[----:B------:R-:W-:Y:S01]  /*4d00*/  @!P0 FSEL R29, R29, -INF , !P1 ;  /* 0xff8000001d1d8808 */ /* 0x000fe20004800000 */
[----:B------:R-:W-:Y:S01]  /*4d10*/  MUFU.EX2 R234, R20 ;  /* 0x0000001400ea7308 */ /* 0x000fe20000000800 */
[-C--:B------:R-:W-:Y:S01]  /*4d20*/  @!P0 ISETP.GE.AND P1, PT, R10, R8.reuse, PT ;  /* 0x000000080a00820c */ /* 0x080fe20003f26270 */
[----:B------:R-:W-:Y:S02]  /*4d30*/  FFMA.FTZ R44, R174, UR4, R44 ;  /* 0x00000004ae2c7c23 */ /* 0x000fe4000801002c */
[----:B------:R-:W-:Y:S01]  /*4d40*/  FFMA.FTZ R45, R173, UR4, R45 ;  /* 0x00000004ad2d7c23 */ /* 0x000fe2000801002d */
[----:B------:R-:W-:Y:S01]  /*4d50*/  @!P0 FSEL R30, R30, -INF , !P1 ;  /* 0xff8000001e1e8808 */ /* 0x000fe20004800000 */
[C---:B------:R-:W-:Y:S01]  /*4d60*/  FFMA.FTZ R46, R174.reuse, UR4, R46 ;  /* 0x00000004ae2e7c23 */ /* 0x040fe2000801002e */
[----:B------:R-:W-:Y:S01]  /*4d70*/  @!P0 ISETP.GE.AND P1, PT, R9, R8, PT ;  /* 0x000000080900820c */ /* 0x000fe20003f26270 */
[----:B------:R-:W-:Y:S02]  /*4d80*/  FFMA.FTZ R47, R173, UR4, R47 ;  /* 0x00000004ad2f7c23 */ /* 0x000fe4000801002f */
[----:B------:R-:W-:Y:S01]  /*4d90*/  MUFU.EX2 R166, R21 ;  /* 0x0000001500a67308 */ /* 0x000fe20000000800 */
[----:B------:R-:W-:Y:S01]  /*4da0*/  @!P0 FSEL R31, R31, -INF , !P1 ;  /* 0xff8000001f1f8808 */ /* 0x000fe20004800000 */
[----:B------:R-:W-:Y:S01]  /*4db0*/  FFMA.FTZ R48, R174, UR4, R48 ;  /* 0x00000004ae307c23 */ /* 0x000fe20008010030 */
[-C--:B------:R-:W-:Y:S01]  /*4dc0*/  @!P0 ISETP.GE.AND P1, PT, R10, R163.reuse, PT ;  /* 0x000000a30a00820c */ /* 0x080fe20003f26270 */
[----:B------:R-:W-:Y:S01]  /*4dd0*/  FFMA.FTZ R50, R174, UR4, R50 ;  /* 0x00000004ae327c23 */ /* 0x000fe20008010032 */
[----:B------:R-:W-:Y:S01]  /*4de0*/  MOV R174, R208 ;  /* 0x000000d000ae7202 */ /* 0x000fe20000000f00 */
[C---:B------:R-:W-:Y:S01]  /*4df0*/  FFMA.FTZ R51, R173.reuse, UR4, R51 ;  /* 0x00000004ad337c23 */ /* 0x040fe20008010033 */
[----:B------:R-:W-:Y:S01]  /*4e00*/  @!P0 FSEL R32, R32, -INF , !P1 ;  /* 0xff80000020208808 */ /* 0x000fe20004800000 */
[----:B------:R-:W-:Y:S01]  /*4e10*/  FFMA.FTZ R49, R173, UR4, R49 ;  /* 0x00000004ad317c23 */ /* 0x000fe20008010031 */
[----:B------:R-:W-:Y:S01]  /*4e20*/  @!P0 ISETP.GE.AND P1, PT, R9, R163, PT ;  /* 0x000000a30900820c */ /* 0x000fe20003f26270 */
[----:B------:R-:W-:Y:S01]  /*4e30*/  MUFU.EX2 R246, R24 ;  /* 0x0000001800f67308 */ /* 0x000fe20000000800 */
[-C--:B-1----:R-:W-:Y:S01]  /*4e40*/  HMMA.16816.F32 R52, R104, R4.reuse, R52 ;  /* 0x000000046834723c */ /* 0x082fe20000001834 */
[----:B------:R-:W-:Y:S01]  /*4e50*/  MOV R173, R201 ;  /* 0x000000c900ad7202 */ /* 0x000fe20000000f00 */
[--C-:B------:R-:W-:Y:S01]  /*4e60*/  FFMA.FTZ R25, R25, c[0x0][0x23c], -R109.reuse ;  /* 0x00008f0019197a23 */ /* 0x100fe2000001086d */
[----:B------:R-:W-:Y:S01]  /*4e70*/  @!P0 FSEL R33, R33, -INF , !P1 ;  /* 0xff80000021218808 */ /* 0x000fe20004800000 */
[--C-:B------:R-:W-:Y:S01]  /*4e80*/  FFMA.FTZ R28, R28, c[0x0][0x23c], -R109.reuse ;  /* 0x00008f001c1c7a23 */ /* 0x100fe2000001086d */
[-C--:B------:R-:W-:Y:S01]  /*4e90*/  @!P0 ISETP.GE.AND P1, PT, R10, R161.reuse, PT ;  /* 0x000000a10a00820c */ /* 0x080fe20003f26270 */
[----:B------:R-:W-:Y:S01]  /*4ea0*/  FFMA.FTZ R29, R29, c[0x0][0x23c], -R109 ;  /* 0x00008f001d1d7a23 */ /* 0x000fe2000001086d */
[----:B------:R-:W-:Y:S01]  /*4eb0*/  @!P0 FSEL R49, R49, -INF , !P2 ;  /* 0xff80000031318808 */ /* 0x000fe20005000000 */
[C---:B------:R-:W-:Y:S01]  /*4ec0*/  HMMA.16816.F32 R56, R100.reuse, R4, R56 ;  /* 0x000000046438723c */ /* 0x040fe20000001838 */
[----:B------:R-:W-:Y:S01]  /*4ed0*/  MUFU.EX2 R245, R25 ;  /* 0x0000001900f57308 */ /* 0x000fe20000000800 */
[----:B------:R-:W-:Y:S02]  /*4ee0*/  @!P0 ISETP.GE.AND P2, PT, R171, R108, PT ;  /* 0x0000006cab00820c */ /* 0x000fe40003f46270 */
[----:B------:R-:W-:Y:S01]  /*4ef0*/  @!P0 FSEL R34, R34, -INF , !P1 ;  /* 0xff80000022228808 */ /* 0x000fe20004800000 */
[--C-:B------:R-:W-:Y:S01]  /*4f00*/  FFMA.FTZ R22, R22, c[0x0][0x23c], -R160.reuse ;  /* 0x00008f0016167a23 */ /* 0x100fe200000108a0 */
[----:B------:R-:W-:Y:S01]  /*4f10*/  @!P0 ISETP.GE.AND P1, PT, R9, R161, PT ;  /* 0x000000a10900820c */ /* 0x000fe20003f26270 */
[----:B------:R-:W-:Y:S01]  /*4f20*/  FFMA.FTZ R23, R23, c[0x0][0x23c], -R160 ;  /* 0x00008f0017177a23 */ /* 0x000fe200000108a0 */
[C---:B------:R-:W-:Y:S01]  /*4f30*/  @!P0 IADD3 R9, R159.reuse, 0x20, RZ ;  /* 0x000000209f098810 */ /* 0x040fe20007ffe0ff */
[-C--:B------:R-:W-:Y:S02]  /*4f40*/  HMMA.16816.F32 R60, R100, R6.reuse, R60 ;  /* 0x00000006643c723c */ /* 0x080fe4000000183c */
[----:B------:R-:W-:Y:S01]  /*4f50*/  MUFU.EX2 R240, R22 ;  /* 0x0000001600f07308 */ /* 0x000fe20000000800 */
[----:B------:R-:W-:Y:S01]  /*4f60*/  @!P0 IADD3 R159, R159, 0x21, RZ ;  /* 0x000000219f9f8810 */ /* 0x000fe20007ffe0ff */
[--C-:B------:R-:W-:Y:S01]  /*4f70*/  FFMA.FTZ R32, R32, c[0x0][0x23c], -R162.reuse ;  /* 0x00008f0020207a23 */ /* 0x100fe200000108a2 */
[----:B------:R-:W-:Y:S01]  /*4f80*/  @!P0 FSEL R35, R35, -INF , !P1 ;  /* 0xff80000023238808 */ /* 0x000fe20004800000 */
[----:B------:R-:W-:Y:S01]  /*4f90*/  FFMA.FTZ R33, R33, c[0x0][0x23c], -R162 ;  /* 0x00008f0021217a23 */ /* 0x000fe200000108a2 */
[-C--:B------:R-:W-:Y:S01]  /*4fa0*/  @!P0 ISETP.GE.AND P1, PT, R9, R163.reuse, PT ;  /* 0x000000a30900820c */ /* 0x080fe20003f26270 */
[----:B------:R-:W-:Y:S01]  /*4fb0*/  FFMA.FTZ R52, R175, UR4, R52 ;  /* 0x00000004af347c23 */ /* 0x000fe20008010034 */
[----:B------:R-:W-:Y:S03]  /*4fc0*/  HMMA.16816.F32 R64, R104, R6, R64 ;  /* 0x000000066840723c */ /* 0x000fe60000001840 */
[----:B------:R-:W-:Y:S01]  /*4fd0*/  MUFU.EX2 R239, R23 ;  /* 0x0000001700ef7308 */ /* 0x000fe20000000800 */
[----:B------:R-:W-:Y:S01]  /*4fe0*/  @!P0 FSEL R36, R36, -INF , !P1 ;  /* 0xff80000024248808 */ /* 0x000fe20004800000 */
[C---:B------:R-:W-:Y:S01]  /*4ff0*/  FFMA.FTZ R53, R176.reuse, UR4, R53 ;  /* 0x00000004b0357c23 */ /* 0x040fe20008010035 */
[----:B------:R-:W-:Y:S01]  /*5000*/  @!P0 ISETP.GE.AND P1, PT, R159, R163, PT ;  /* 0x000000a39f00820c */ /* 0x000fe20003f26270 */
[----:B------:R-:W-:Y:S01]  /*5010*/  FFMA.FTZ R54, R175, UR4, R54 ;  /* 0x00000004af367c23 */ /* 0x000fe20008010036 */
[----:B--2---:R-:W-:Y:S01]  /*5020*/  F2FP.PACK_AB R6, R243, R244 ;  /* 0x000000f4f306723e */ /* 0x004fe200000000ff */
[C---:B------:R-:W-:Y:S03]  /*5030*/  FFMA.FTZ R55, R176.reuse, UR4, R55 ;  /* 0x00000004b0377c23 */ /* 0x040fe60008010037 */
[----:B------:R-:W-:Y:S01]  /*5040*/  @!P0 FSEL R37, R37, -INF , !P1 ;  /* 0xff80000025258808 */ /* 0x000fe20004800000 */
[----:B------:R-:W-:Y:S01]  /*5050*/  MUFU.EX2 R221, R32 ;  /* 0x0000002000dd7308 */ /* 0x000fe20000000800 */
[-C--:B------:R-:W-:Y:S01]  /*5060*/  @!P0 ISETP.GE.AND P1, PT, R9, R161.reuse, PT ;  /* 0x000000a10900820c */ /* 0x080fe20003f26270 */
[C---:B------:R-:W-:Y:S02]  /*5070*/  FFMA.FTZ R56, R175.reuse, UR4, R56 ;  /* 0x00000004af387c23 */ /* 0x040fe40008010038 */
[----:B------:R-:W-:Y:S01]  /*5080*/  FFMA.FTZ R57, R176, UR4, R57 ;  /* 0x00000004b0397c23 */ /* 0x000fe20008010039 */
[----:B------:R-:W-:Y:S01]  /*5090*/  @!P0 FSEL R38, R38, -INF , !P1 ;  /* 0xff80000026268808 */ /* 0x000fe20004800000 */
[----:B------:R-:W-:Y:S01]  /*50a0*/  FFMA.FTZ R58, R175, UR4, R58 ;  /* 0x00000004af3a7c23 */ /* 0x000fe2000801003a */
[-C--:B------:R-:W-:Y:S01]  /*50b0*/  @!P0 ISETP.GE.AND P1, PT, R159, R161.reuse, PT ;  /* 0x000000a19f00820c */ /* 0x080fe20003f26270 */
[----:B------:R-:W-:Y:S02]  /*50c0*/  FFMA.FTZ R59, R176, UR4, R59 ;  /* 0x00000004b03b7c23 */ /* 0x000fe4000801003b */
[----:B------:R-:W-:Y:S01]  /*50d0*/  MUFU.EX2 R165, R33 ;  /* 0x0000002100a57308 */ /* 0x000fe20000000800 */
[----:B------:R-:W-:Y:S01]  /*50e0*/  @!P0 FSEL R39, R39, -INF , !P1 ;  /* 0xff80000027278808 */ /* 0x000fe20004800000 */
[----:B------:R-:W-:Y:S01]  /*50f0*/  FFMA.FTZ R60, R177, UR4, R60 ;  /* 0x00000004b13c7c23 */ /* 0x000fe2000801003c */
[-C--:B------:R-:W-:Y:S01]  /*5100*/  @!P0 ISETP.GE.AND P1, PT, R9, R108.reuse, PT ;  /* 0x0000006c0900820c */ /* 0x080fe20003f26270 */
[----:B------:R-:W-:Y:S02]  /*5110*/  FFMA.FTZ R61, R178, UR4, R61 ;  /* 0x00000004b23d7c23 */ /* 0x000fe4000801003d */
[----:B------:R-:W-:Y:S01]  /*5120*/  FFMA.FTZ R62, R177, UR4, R62 ;  /* 0x00000004b13e7c23 */ /* 0x000fe2000801003e */
[----:B------:R-:W-:Y:S01]  /*5130*/  @!P0 FSEL R40, R40, -INF , !P1 ;  /* 0xff80000028288808 */ /* 0x000fe20004800000 */
[--C-:B------:R-:W-:Y:S01]  /*5140*/  FFMA.FTZ R34, R34, c[0x0][0x23c], -R160.reuse ;  /* 0x00008f0022227a23 */ /* 0x100fe200000108a0 */
[----:B------:R-:W-:Y:S01]  /*5150*/  @!P0 ISETP.GE.AND P1, PT, R159, R108, PT ;  /* 0x0000006c9f00820c */ /* 0x000fe20003f26270 */
[----:B------:R-:W-:Y:S01]  /*5160*/  MUFU.EX2 R242, R28 ;  /* 0x0000001c00f27308 */ /* 0x000fe20000000800 */
[----:B------:R-:W-:Y:S01]  /*5170*/  @!P0 FSEL R60, R60, -INF , !P2 ;  /* 0xff8000003c3c8808 */ /* 0x000fe20005000000 */
[--C-:B------:R-:W-:Y:S01]  /*5180*/  FFMA.FTZ R40, R40, c[0x0][0x23c], -R109.reuse ;  /* 0x00008f0028287a23 */ /* 0x100fe2000001086d */
[----:B------:R-:W-:Y:S01]  /*5190*/  @!P0 FSEL R41, R41, -INF , !P1 ;  /* 0xff80000029298808 */ /* 0x000fe20004800000 */
[----:B------:R-:W-:Y:S01]  /*51a0*/  FFMA.FTZ R35, R35, c[0x0][0x23c], -R160 ;  /* 0x00008f0023237a23 */ /* 0x000fe200000108a0 */
[-C--:B------:R-:W-:Y:S01]  /*51b0*/  @!P0 ISETP.GE.AND P1, PT, R9, R8.reuse, PT ;  /* 0x000000080900820c */ /* 0x080fe20003f26270 */
[--C-:B------:R-:W-:Y:S01]  /*51c0*/  FFMA.FTZ R60, R60, c[0x0][0x23c], -R109.reuse ;  /* 0x00008f003c3c7a23 */ /* 0x100fe2000001086d */
[----:B------:R-:W-:Y:S01]  /*51d0*/  @!P0 ISETP.GE.AND P2, PT, R172, R161, PT ;  /* 0x000000a1ac00820c */ /* 0x000fe20003f46270 */
[--C-:B------:R-:W-:Y:S01]  /*51e0*/  FFMA.FTZ R41, R41, c[0x0][0x23c], -R109.reuse ;  /* 0x00008f0029297a23 */ /* 0x100fe2000001086d */
[----:B------:R-:W-:Y:S01]  /*51f0*/  @!P0 FSEL R42, R42, -INF , !P1 ;  /* 0xff8000002a2a8808 */ /* 0x000fe20004800000 */
[----:B------:R-:W-:Y:S01]  /*5200*/  MUFU.EX2 R227, R34 ;  /* 0x0000002200e37308 */ /* 0x000fe20000000800 */
[----:B------:R-:W-:Y:S01]  /*5210*/  @!P0 ISETP.GE.AND P1, PT, R159, R8, PT ;  /* 0x000000089f00820c */ /* 0x000fe20003f26270 */
[--C-:B------:R-:W-:Y:S02]  /*5220*/  FFMA.FTZ R26, R26, c[0x0][0x23c], -R0.reuse ;  /* 0x00008f001a1a7a23 */ /* 0x100fe40000010800 */
[--C-:B------:R-:W-:Y:S01]  /*5230*/  FFMA.FTZ R27, R27, c[0x0][0x23c], -R0.reuse ;  /* 0x00008f001b1b7a23 */ /* 0x100fe20000010800 */
[----:B------:R-:W-:Y:S01]  /*5240*/  @!P0 FSEL R43, R43, -INF , !P1 ;  /* 0xff8000002b2b8808 */ /* 0x000fe20004800000 */
[--C-:B------:R-:W-:Y:S01]  /*5250*/  FFMA.FTZ R30, R30, c[0x0][0x23c], -R0.reuse ;  /* 0x00008f001e1e7a23 */ /* 0x100fe20000010800 */
[-C--:B------:R-:W-:Y:S01]  /*5260*/  @!P0 ISETP.GE.AND P1, PT, R168, R108.reuse, PT ;  /* 0x0000006ca800820c */ /* 0x080fe20003f26270 */
[----:B------:R-:W-:Y:S02]  /*5270*/  FFMA.FTZ R31, R31, c[0x0][0x23c], -R0 ;  /* 0x00008f001f1f7a23 */ /* 0x000fe40000010800 */
[----:B------:R-:W-:Y:S01]  /*5280*/  MUFU.EX2 R226, R35 ;  /* 0x0000002300e27308 */ /* 0x000fe20000000800 */
[----:B------:R-:W-:Y:S01]  /*5290*/  @!P0 FSEL R44, R44, -INF , !P1 ;  /* 0xff8000002c2c8808 */ /* 0x000fe20004800000 */
[--C-:B------:R-:W-:Y:S01]  /*52a0*/  FFMA.FTZ R36, R36, c[0x0][0x23c], -R162.reuse ;  /* 0x00008f0024247a23 */ /* 0x100fe200000108a2 */
[----:B------:R-:W-:Y:S01]  /*52b0*/  @!P0 ISETP.GE.AND P1, PT, R167, R108, PT ;  /* 0x0000006ca700820c */ /* 0x000fe20003f26270 */
[----:B------:R-:W-:Y:S02]  /*52c0*/  FFMA.FTZ R37, R37, c[0x0][0x23c], -R162 ;  /* 0x00008f0025257a23 */ /* 0x000fe400000108a2 */
[----:B------:R-:W-:Y:S01]  /*52d0*/  FFMA.FTZ R44, R44, c[0x0][0x23c], -R109 ;  /* 0x00008f002c2c7a23 */ /* 0x000fe2000001086d */
[----:B------:R-:W-:Y:S01]  /*52e0*/  @!P0 FSEL R45, R45, -INF , !P1 ;  /* 0xff8000002d2d8808 */ /* 0x000fe20004800000 */
[----:B------:R-:W-:Y:S01]  /*52f0*/  FFMA.FTZ R63, R178, UR4, R63 ;  /* 0x00000004b23f7c23 */ /* 0x000fe2000801003f */
[-C--:B------:R-:W-:Y:S01]  /*5300*/  @!P0 ISETP.GE.AND P1, PT, R168, R8.reuse, PT ;  /* 0x00000008a800820c */ /* 0x080fe20003f26270 */
[----:B------:R-:W-:Y:S01]  /*5310*/  MUFU.EX2 R3, R26 ;  /* 0x0000001a00037308 */ /* 0x000fe20000000800 */
[--C-:B------:R-:W-:Y:S02]  /*5320*/  FFMA.FTZ R38, R38, c[0x0][0x23c], -R160.reuse ;  /* 0x00008f0026267a23 */ /* 0x100fe400000108a0 */
[----:B------:R-:W-:Y:S01]  /*5330*/  @!P0 FSEL R46, R46, -INF , !P1 ;  /* 0xff8000002e2e8808 */ /* 0x000fe20004800000 */
[----:B------:R-:W-:Y:S01]  /*5340*/  FFMA.FTZ R45, R45, c[0x0][0x23c], -R109 ;  /* 0x00008f002d2d7a23 */ /* 0x000fe2000001086d */
[----:B------:R-:W-:Y:S01]  /*5350*/  @!P0 ISETP.GE.AND P1, PT, R167, R8, PT ;  /* 0x00000008a700820c */ /* 0x000fe20003f26270 */
[----:B------:R-:W-:Y:S02]  /*5360*/  FFMA.FTZ R39, R39, c[0x0][0x23c], -R160 ;  /* 0x00008f0027277a23 */ /* 0x000fe400000108a0 */
[--C-:B------:R-:W-:Y:S01]  /*5370*/  FFMA.FTZ R42, R42, c[0x0][0x23c], -R0.reuse ;  /* 0x00008f002a2a7a23 */ /* 0x100fe20000010800 */
[----:B------:R-:W-:Y:S01]  /*5380*/  @!P0 FSEL R47, R47, -INF , !P1 ;  /* 0xff8000002f2f8808 */ /* 0x000fe20004800000 */
[----:B------:R-:W1:Y:S01]  /*5390*/  MUFU.EX2 R2, R27 ;  /* 0x0000001b00027308 */ /* 0x000e620000000800 */
[----:B------:R-:W-:Y:S01]  /*53a0*/  @!P0 ISETP.GE.AND P1, PT, R168, R163, PT ;  /* 0x000000a3a800820c */ /* 0x000fe20003f26270 */
[--C-:B------:R-:W-:Y:S02]  /*53b0*/  FFMA.FTZ R43, R43, c[0x0][0x23c], -R0.reuse ;  /* 0x00008f002b2b7a23 */ /* 0x100fe40000010800 */
[--C-:B------:R-:W-:Y:S01]  /*53c0*/  FFMA.FTZ R46, R46, c[0x0][0x23c], -R0.reuse ;  /* 0x00008f002e2e7a23 */ /* 0x100fe20000010800 */
[----:B------:R-:W-:Y:S01]  /*53d0*/  @!P0 FSEL R48, R48, -INF , !P1 ;  /* 0xff80000030308808 */ /* 0x000fe20004800000 */
[----:B------:R-:W-:Y:S01]  /*53e0*/  FFMA.FTZ R47, R47, c[0x0][0x23c], -R0 ;  /* 0x00008f002f2f7a23 */ /* 0x000fe20000010800 */
[----:B----4-:R-:W-:Y:S01]  /*53f0*/  IADD3 R10, P1, R198, UR14, RZ ;  /* 0x0000000ec60a7c10 */ /* 0x010fe2000ff3e0ff */
[--C-:B------:R-:W-:Y:S02]  /*5400*/  FFMA.FTZ R49, R49, c[0x0][0x23c], -R162.reuse ;  /* 0x00008f0031317a23 */ /* 0x100fe400000108a2 */
[----:B------:R-:W-:Y:S01]  /*5410*/  MUFU.EX2 R241, R29 ;  /* 0x0000001d00f17308 */ /* 0x000fe20000000800 */
[----:B------:R-:W-:Y:S01]  /*5420*/  IADD3.X R11, R196, UR13, RZ, P1, !PT ;  /* 0x0000000dc40b7c10 */ /* 0x000fe20008ffe4ff */
[----:B------:R-:W-:Y:S01]  /*5430*/  FFMA.FTZ R48, R48, c[0x0][0x23c], -R162 ;  /* 0x00008f0030307a23 */ /* 0x000fe200000108a2 */
[-C--:B------:R-:W-:Y:S01]  /*5440*/  @!P0 ISETP.GE.AND P1, PT, R168, R161.reuse, PT ;  /* 0x000000a1a800820c */ /* 0x080fe20003f26270 */
[----:B------:R-:W-:Y:S01]  /*5450*/  FFMA.FTZ R65, R178, UR4, R65 ;  /* 0x00000004b2417c23 */ /* 0x000fe20008010041 */
[----:B------:R-:W-:Y:S01]  /*5460*/  MOV R168, R110 ;  /* 0x0000006e00a87202 */ /* 0x000fe20000000f00 */
[----:B------:R2:W3:Y:S01]  /*5470*/  LDG.E R164, [R10.64] ;  /* 0x000000060aa47981 */ /* 0x0004e2000c1e1900 */
[----:B------:R-:W-:Y:S01]  /*5480*/  @!P0 FSEL R50, R50, -INF , !P1 ;  /* 0xff80000032328808 */ /* 0x000fe20004800000 */
[----:B------:R-:W-:Y:S01]  /*5490*/  FFMA.FTZ R67, R178, UR4, R67 ;  /* 0x00000004b2437c23 */ /* 0x000fe20008010043 */
[----:B------:R-:W-:Y:S01]  /*54a0*/  @!P0 ISETP.GE.AND P1, PT, R167, R161, PT ;  /* 0x000000a1a700820c */ /* 0x000fe20003f26270 */
[----:B------:R-:W-:Y:S01]  /*54b0*/  MUFU.EX2 R252, R30 ;  /* 0x0000001e00fc7308 */ /* 0x000fe20000000800 */
[----:B------:R-:W-:Y:S01]  /*54c0*/  F2FP.PACK_AB R4, R168, R174 ;  /* 0x000000aea804723e */ /* 0x000fe200000000ff */
[----:B------:R2:W4:Y:S01]  /*54d0*/  LDG.E R159, [R10.64+0x20] ;  /* 0x000020060a9f7981 */ /* 0x000522000c1e1900 */
[----:B------:R-:W-:Y:S01]  /*54e0*/  @!P0 FSEL R51, R51, -INF , !P1 ;  /* 0xff80000033338808 */ /* 0x000fe20004800000 */
[--C-:B------:R-:W-:Y:S01]  /*54f0*/  FFMA.FTZ R50, R50, c[0x0][0x23c], -R160.reuse ;  /* 0x00008f0032327a23 */ /* 0x100fe200000108a0 */
[-C--:B------:R-:W-:Y:S01]  /*5500*/  @!P0 ISETP.GE.AND P1, PT, R169, R163.reuse, PT ;  /* 0x000000a3a900820c */ /* 0x080fe20003f26270 */
[----:B------:R1:W-:Y:S01]  /*5510*/  STS [R187+0x10000], R4 ;  /* 0x01000004bb007388 */ /* 0x0003e20000000800 */
[----:B------:R-:W-:Y:S01]  /*5520*/  MOV R167, R200 ;  /* 0x000000c800a77202 */ /* 0x000fe20000000f00 */
[----:B------:R-:W-:Y:S01]  /*5530*/  FFMA.FTZ R51, R51, c[0x0][0x23c], -R160 ;  /* 0x00008f0033337a23 */ /* 0x000fe200000108a0 */
[----:B------:R-:W-:Y:S01]  /*5540*/  @!P0 FSEL R52, R52, -INF , !P1 ;  /* 0xff80000034348808 */ /* 0x000fe20004800000 */
[----:B------:R-:W-:Y:S01]  /*5550*/  MUFU.EX2 R251, R31 ;  /* 0x0000001f00fb7308 */ /* 0x000fe20000000800 */
[----:B------:R-:W-:Y:S01]  /*5560*/  @!P0 ISETP.GE.AND P1, PT, R170, R163, PT ;  /* 0x000000a3aa00820c */ /* 0x000fe20003f26270 */
[----:B------:R2:W2:Y:S01]  /*5570*/  LDG.E R111, [R10.64+0x100] ;  /* 0x000100060a6f7981 */ /* 0x0004a2000c1e1900 */
[----:B------:R-:W-:Y:S01]  /*5580*/  F2FP.PACK_AB R5, R167, R173 ;  /* 0x000000ada705723e */ /* 0x000fe200000000ff */
[----:B------:R-:W-:Y:S01]  /*5590*/  FFMA.FTZ R64, R177, UR4, R64 ;  /* 0x00000004b1407c23 */ /* 0x000fe20008010040 */
[----:B------:R-:W-:Y:S01]  /*55a0*/  @!P0 FSEL R53, R53, -INF , !P1 ;  /* 0xff80000035358808 */ /* 0x000fe20004800000 */
[----:B------:R2:W2:Y:S01]  /*55b0*/  LDG.E R110, [R10.64+0x120] ;  /* 0x000120060a6e7981 */ /* 0x0004a2000c1e1900 */
[-C--:B------:R-:W-:Y:S01]  /*55c0*/  @!P0 ISETP.GE.AND P1, PT, R169, R161.reuse, PT ;  /* 0x000000a1a900820c */ /* 0x080fe20003f26270 */
[--C-:B------:R-:W-:Y:S01]  /*55d0*/  FFMA.FTZ R52, R52, c[0x0][0x23c], -R162.reuse ;  /* 0x00008f0034347a23 */ /* 0x100fe200000108a2 */
[----:B------:R-:W-:Y:S01]  /*55e0*/  MOV R163, R14 ;  /* 0x0000000e00a37202 */ /* 0x000fe20000000f00 */
[----:B------:R-:W-:Y:S01]  /*55f0*/  MUFU.EX2 R220, R36 ;  /* 0x0000002400dc7308 */ /* 0x000fe20000000800 */
[----:B------:R-:W-:Y:S01]  /*5600*/  @!P0 FSEL R54, R54, -INF , !P1 ;  /* 0xff80000036368808 */ /* 0x000fe20004800000 */
[----:B------:R-:W-:Y:S01]  /*5610*/  STS [R187+0x10400], R5 ;  /* 0x01040005bb007388 */ /* 0x000fe20000000800 */
[----:B------:R-:W-:Y:S01]  /*5620*/  @!P0 ISETP.GE.AND P1, PT, R170, R161, PT ;  /* 0x000000a1aa00820c */ /* 0x000fe20003f26270 */
[----:B------:R-:W-:Y:S01]  /*5630*/  FFMA.FTZ R53, R53, c[0x0][0x23c], -R162 ;  /* 0x00008f0035357a23 */ /* 0x000fe200000108a2 */
[----:B------:R-:W-:Y:S01]  /*5640*/  @!P0 FSEL R65, R65, -INF , !P4 ;  /* 0xff80000041418808 */ /* 0x000fe20006000000 */
[----:B------:R1:W-:Y:S01]  /*5650*/  STS [R185+0x10400], R6 ;  /* 0x01040006b9007388 */ /* 0x0003e20000000800 */
[----:B------:R-:W-:Y:S01]  /*5660*/  @!P0 FSEL R55, R55, -INF , !P1 ;  /* 0xff80000037378808 */ /* 0x000fe20004800000 */
[--C-:B------:R-:W-:Y:S01]  /*5670*/  FFMA.FTZ R54, R54, c[0x0][0x23c], -R160.reuse ;  /* 0x00008f0036367a23 */ /* 0x100fe200000108a0 */
[----:B------:R-:W-:Y:S01]  /*5680*/  @!P0 ISETP.GE.AND P1, PT, R169, R108, PT ;  /* 0x0000006ca900820c */ /* 0x000fe20003f26270 */
[----:B------:R-:W-:Y:S01]  /*5690*/  MUFU.EX2 R209, R37 ;  /* 0x0000002500d17308 */ /* 0x000fe20000000800 */
[----:B-1----:R-:W-:Y:S01]  /*56a0*/  F2FP.PACK_AB R4, R237, R238 ;  /* 0x000000eeed04723e */ /* 0x002fe200000000ff */
[----:B------:R-:W-:Y:S01]  /*56b0*/  FFMA.FTZ R55, R55, c[0x0][0x23c], -R160 ;  /* 0x00008f0037377a23 */ /* 0x000fe200000108a0 */
[----:B------:R-:W-:Y:S01]  /*56c0*/  @!P0 FSEL R56, R56, -INF , !P1 ;  /* 0xff80000038388808 */ /* 0x000fe20004800000 */
[----:B------:R-:W-:Y:S01]  /*56d0*/  FFMA.FTZ R66, R177, UR4, R66 ;  /* 0x00000004b1427c23 */ /* 0x000fe20008010042 */
[----:B------:R-:W-:Y:S01]  /*56e0*/  @!P0 ISETP.GE.AND P1, PT, R170, R108, PT ;  /* 0x0000006caa00820c */ /* 0x000fe20003f26270 */
[----:B------:R1:W-:Y:S01]  /*56f0*/  STS [R185+0x10000], R4 ;  /* 0x01000004b9007388 */ /* 0x0003e20000000800 */
[----:B------:R-:W-:Y:S01]  /*5700*/  F2FP.PACK_AB R7, R2, R3 ;  /* 0x000000030207723e */ /* 0x000fe200000000ff */
[--C-:B------:R-:W-:Y:S01]  /*5710*/  FFMA.FTZ R56, R56, c[0x0][0x23c], -R109.reuse ;  /* 0x00008f0038387a23 */ /* 0x100fe2000001086d */
[----:B------:R-:W-:Y:S01]  /*5720*/  @!P0 FSEL R57, R57, -INF , !P1 ;  /* 0xff80000039398808 */ /* 0x000fe20004800000 */
[----:B------:R-:W-:Y:S01]  /*5730*/  MUFU.EX2 R223, R38 ;  /* 0x0000002600df7308 */ /* 0x000fe20000000800 */
[----:B------:R-:W-:Y:S02]  /*5740*/  @!P0 ISETP.GE.AND P1, PT, R169, R8, PT ;  /* 0x00000008a900820c */ /* 0x000fe40003f26270 */
[----:B------:R-:W-:Y:S01]  /*5750*/  MOV R169, R12 ;  /* 0x0000000c00a97202 */ /* 0x000fe20000000f00 */
[--C-:B------:R-:W-:Y:S01]  /*5760*/  FFMA.FTZ R57, R57, c[0x0][0x23c], -R109.reuse ;  /* 0x00008f0039397a23 */ /* 0x100fe2000001086d */
[----:B------:R-:W-:Y:S02]  /*5770*/  @!P0 FSEL R58, R58, -INF , !P1 ;  /* 0xff8000003a3a8808 */ /* 0x000fe40004800000 */
[----:B------:R-:W-:Y:S02]  /*5780*/  @!P0 ISETP.GE.AND P1, PT, R170, R8, PT ;  /* 0x00000008aa00820c */ /* 0x000fe40003f26270 */
[----:B------:R-:W-:Y:S01]  /*5790*/  MOV R12, R205 ;  /* 0x000000cd000c7202 */ /* 0x000fe20000000f00 */
[----:B------:R-:W-:Y:S01]  /*57a0*/  MUFU.EX2 R222, R39 ;  /* 0x0000002700de7308 */ /* 0x000fe20000000800 */
[----:B------:R-:W-:Y:S01]  /*57b0*/  @!P0 FSEL R59, R59, -INF , !P1 ;  /* 0xff8000003b3b8808 */ /* 0x000fe20004800000 */
[--C-:B------:R-:W-:Y:S01]  /*57c0*/  FFMA.FTZ R58, R58, c[0x0][0x23c], -R0.reuse ;  /* 0x00008f003a3a7a23 */ /* 0x100fe20000010800 */
[----:B------:R-:W-:Y:S02]  /*57d0*/  @!P0 ISETP.GE.AND P1, PT, R172, R108, PT ;  /* 0x0000006cac00820c */ /* 0x000fe40003f26270 */
[----:B------:R-:W-:Y:S01]  /*57e0*/  MOV R161, R12 ;  /* 0x0000000c00a17202 */ /* 0x000fe20000000f00 */
[--C-:B------:R-:W-:Y:S01]  /*57f0*/  FFMA.FTZ R59, R59, c[0x0][0x23c], -R0.reuse ;  /* 0x00008f003b3b7a23 */ /* 0x100fe20000010800 */
[----:B------:R-:W-:Y:S02]  /*5800*/  @!P0 FSEL R61, R61, -INF , !P1 ;  /* 0xff8000003d3d8808 */ /* 0x000fe40004800000 */
[-C--:B------:R-:W-:Y:S01]  /*5810*/  @!P0 ISETP.GE.AND P1, PT, R171, R8.reuse, PT ;  /* 0x00000008ab00820c */ /* 0x080fe20003f26270 */
[----:B------:R-:W-:Y:S01]  /*5820*/  MUFU.EX2 R198, R48 ;  /* 0x0000003000c67308 */ /* 0x000fe20000000800 */
[----:B------:R-:W-:Y:S01]  /*5830*/  MOV R171, R197 ;  /* 0x000000c500ab7202 */ /* 0x000fe20000000f00 */
[----:B------:R-:W-:Y:S01]  /*5840*/  FFMA.FTZ R109, R61, c[0x0][0x23c], -R109 ;  /* 0x00008f003d6d7a23 */ /* 0x000fe2000001086d */
[----:B------:R-:W-:Y:S02]  /*5850*/  @!P0 FSEL R67, R67, -INF , !P2 ;  /* 0xff80000043438808 */ /* 0x000fe40005000000 */
[----:B------:R-:W-:Y:S02]  /*5860*/  F2FP.PACK_AB R6, R163, R171 ;  /* 0x000000aba306723e */ /* 0x000fe400000000ff */
[----:B------:R-:W-:Y:S02]  /*5870*/  @!P0 FSEL R62, R62, -INF , !P1 ;  /* 0xff8000003e3e8808 */ /* 0x000fe40004800000 */
[----:B------:R-:W-:Y:S01]  /*5880*/  @!P0 ISETP.GE.AND P1, PT, R172, R8, PT ;  /* 0x00000008ac00820c */ /* 0x000fe20003f26270 */
[----:B------:R1:W-:Y:S01]  /*5890*/  MUFU.EX2 R197, R109 ;  /* 0x0000006d00c57308 */ /* 0x0003e20000000800 */
[----:B------:R-:W-:Y:S01]  /*58a0*/  MOV R172, R202 ;  /* 0x000000ca00ac7202 */ /* 0x000fe20000000f00 */
[--C-:B------:R-:W-:Y:S01]  /*58b0*/  FFMA.FTZ R62, R62, c[0x0][0x23c], -R0.reuse ;  /* 0x00008f003e3e7a23 */ /* 0x100fe20000010800 */
[----:B------:R-:W-:Y:S02]  /*58c0*/  MOV R170, R199 ;  /* 0x000000c700aa7202 */ /* 0x000fe40000000f00 */
[----:B------:R-:W-:Y:S02]  /*58d0*/  F2FP.PACK_AB R5, R161, R172 ;  /* 0x000000aca105723e */ /* 0x000fe400000000ff */
[----:B------:R-:W-:Y:S02]  /*58e0*/  @!P0 FSEL R63, R63, -INF , !P1 ;  /* 0xff8000003f3f8808 */ /* 0x000fe40004800000 */
[----:B------:R-:W-:Y:S01]  /*58f0*/  @!P0 FSEL R64, R64, -INF , !P5 ;  /* 0xff80000040408808 */ /* 0x000fe20006800000 */
[----:B------:R1:W-:Y:S01]  /*5900*/  STS [R187+0x12000], R5 ;  /* 0x01200005bb007388 */ /* 0x0003e20000000800 */
[----:B------:R-:W-:Y:S01]  /*5910*/  MUFU.EX2 R199, R60 ;  /* 0x0000003c00c77308 */ /* 0x000fe20000000800 */
[----:B------:R-:W-:Y:S01]  /*5920*/  FFMA.FTZ R0, R63, c[0x0][0x23c], -R0 ;  /* 0x00008f003f007a23 */ /* 0x000fe20000010800 */
[----:B------:R-:W-:Y:S01]  /*5930*/  @!P0 FSEL R66, R66, -INF , !P3 ;  /* 0xff80000042428808 */ /* 0x000fe20005800000 */
[--C-:B------:R-:W-:Y:S01]  /*5940*/  FFMA.FTZ R64, R64, c[0x0][0x23c], -R162.reuse ;  /* 0x00008f0040407a23 */ /* 0x100fe200000108a2 */
[----:B------:R-:W-:Y:S01]  /*5950*/  PLOP3.LUT P1, PT, PT, PT, UP3, 0x80, 0x0 ;  /* 0x000000000000781c */ /* 0x000fe20003f2f038 */
[----:B------:R-:W-:Y:S02]  /*5960*/  FFMA.FTZ R162, R65, c[0x0][0x23c], -R162 ;  /* 0x00008f0041a27a23 */ /* 0x000fe400000108a2 */
[--C-:B------:R-:W-:Y:S02]  /*5970*/  FFMA.FTZ R66, R66, c[0x0][0x23c], -R160.reuse ;  /* 0x00008f0042427a23 */ /* 0x100fe400000108a0 */
[----:B------:R-:W-:Y:S01]  /*5980*/  FFMA.FTZ R160, R67, c[0x0][0x23c], -R160 ;  /* 0x00008f0043a07a23 */ /* 0x000fe200000108a0 */
[----:B------:R-:W-:Y:S01]  /*5990*/  MUFU.EX2 R196, R49 ;  /* 0x0000003100c47308 */ /* 0x000fe20000000800 */
[----:B-1----:R-:W-:Y:S04]  /*59a0*/  MOV R109, R13 ;  /* 0x0000000d006d7202 */ /* 0x002fe80000000f00 */
[----:B------:R-:W-:Y:S05]  /*59b0*/  F2FP.PACK_AB R4, R170, R109 ;  /* 0x0000006daa04723e */ /* 0x000fea00000000ff */
[----:B------:R-:W-:Y:S01]  /*59c0*/  MUFU.EX2 R204, R50 ;  /* 0x0000003200cc7308 */ /* 0x000fe20000000800 */
[----:B------:R1:W-:Y:S01]  /*59d0*/  STS [R187+0x12400], R4 ;  /* 0x01240004bb007388 */ /* 0x0003e20000000800 */
[----:B------:R-:W-:Y:S03]  /*59e0*/  F2FP.PACK_AB R5, R68, R169 ;  /* 0x000000a94405723e */ /* 0x000fe600000000ff */
[----:B------:R1:W-:Y:S04]  /*59f0*/  STS [R185+0x12000], R6 ;  /* 0x01200006b9007388 */ /* 0x0003e80000000800 */
[----:B------:R1:W-:Y:S01]  /*5a00*/  STS [R185+0x12400], R5 ;  /* 0x01240005b9007388 */ /* 0x0003e20000000800 */
[----:B------:R-:W1:Y:S10]  /*5a10*/  MUFU.EX2 R203, R51 ;  /* 0x0000003300cb7308 */ /* 0x000e740000000800 */
[----:B------:R1:W-:Y:S02]  /*5a20*/  MUFU.EX2 R178, R0 ;  /* 0x0000000000b27308 */ /* 0x0003e40000000800 */
[----:B-1----:R-:W-:Y:S02]  /*5a30*/  F2FP.PACK_AB R4, R166, R234 ;  /* 0x000000eaa604723e */ /* 0x002fe400000000ff */
[----:B------:R-:W-:Y:S03]  /*5a40*/  F2FP.PACK_AB R6, R239, R240 ;  /* 0x000000f0ef06723e */ /* 0x000fe600000000ff */
[----:B------:R1:W-:Y:S03]  /*5a50*/  STS [R186+0x10000], R4 ;  /* 0x01000004ba007388 */ /* 0x0003e60000000800 */
[----:B------:R-:W-:Y:S01]  /*5a60*/  MUFU.EX2 R231, R40 ;  /* 0x0000002800e77308 */ /* 0x000fe20000000800 */
[----:B------:R-:W-:Y:S01]  /*5a70*/  F2FP.PACK_AB R5, R165, R221 ;  /* 0x000000dda505723e */ /* 0x000fe200000000ff */
[----:B------:R1:W-:Y:S04]  /*5a80*/  STS [R186+0x10400], R6 ;  /* 0x01040006ba007388 */ /* 0x0003e80000000800 */
[----:B------:R1:W-:Y:S04]  /*5a90*/  STS [R184+0x10000], R5 ;  /* 0x01000005b8007388 */ /* 0x0003e80000000800 */
[----:B------:R-:W-:Y:S01]  /*5aa0*/  MUFU.EX2 R230, R41 ;  /* 0x0000002900e67308 */ /* 0x000fe20000000800 */
[----:B------:R-:W-:Y:S09]  /*5ab0*/  F2FP.PACK_AB R0, R203, R204 ;  /* 0x000000cccb00723e */ /* 0x000ff200000000ff */
[----:B------:R-:W-:Y:S01]  /*5ac0*/  MUFU.EX2 R236, R42 ;  /* 0x0000002a00ec7308 */ /* 0x000fe20000000800 */
[----:B-1----:R-:W-:Y:S02]  /*5ad0*/  F2FP.PACK_AB R4, R226, R227 ;  /* 0x000000e3e204723e */ /* 0x002fe400000000ff */
[----:B------:R-:W-:Y:S03]  /*5ae0*/  F2FP.PACK_AB R6, R245, R246 ;  /* 0x000000f6f506723e */ /* 0x000fe600000000ff */
[----:B------:R1:W-:Y:S04]  /*5af0*/  STS [R184+0x10400], R4 ;  /* 0x01040004b8007388 */ /* 0x0003e80000000800 */
[----:B------:R-:W1:Y:S01]  /*5b00*/  MUFU.EX2 R235, R43 ;  /* 0x0000002b00eb7308 */ /* 0x000e620000000800 */
[----:B------:R-:W-:Y:S01]  /*5b10*/  F2FP.PACK_AB R5, R251, R252 ;  /* 0x000000fcfb05723e */ /* 0x000fe200000000ff */
[----:B------:R1:W-:Y:S04]  /*5b20*/  STS [R186+0x12000], R6 ;  /* 0x01200006ba007388 */ /* 0x0003e80000000800 */
[----:B------:R1:W-:Y:S04]  /*5b30*/  STS [R186+0x12400], R7 ;  /* 0x01240007ba007388 */ /* 0x0003e80000000800 */
[----:B------:R-:W-:Y:S01]  /*5b40*/  MUFU.EX2 R225, R44 ;  /* 0x0000002c00e17308 */ /* 0x000fe20000000800 */
[----:B------:R1:W-:Y:S09]  /*5b50*/  STS [R184+0x12400], R5 ;  /* 0x01240005b8007388 */ /* 0x0003f20000000800 */
[----:B------:R-:W1:Y:S02]  /*5b60*/  MUFU.EX2 R224, R45 ;  /* 0x0000002d00e07308 */ /* 0x000e640000000800 */
[----:B-1----:R-:W-:Y:S02]  /*5b70*/  F2FP.PACK_AB R4, R209, R220 ;  /* 0x000000dcd104723e */ /* 0x002fe400000000ff */
[----:B------:R-:W-:Y:S06]  /*5b80*/  F2FP.PACK_AB R6, R241, R242 ;  /* 0x000000f2f106723e */ /* 0x000fec00000000ff */
[----:B------:R-:W-:Y:S01]  /*5b90*/  MUFU.EX2 R233, R46 ;  /* 0x0000002e00e97308 */ /* 0x000fe20000000800 */
[----:B------:R-:W-:Y:S01]  /*5ba0*/  F2FP.PACK_AB R7, R222, R223 ;  /* 0x000000dfde07723e */ /* 0x000fe200000000ff */
[----:B------:R1:W-:Y:S01]  /*5bb0*/  STS [R184+0x12000], R6 ;  /* 0x01200006b8007388 */ /* 0x0003e20000000800 */
[----:B------:R-:W-:Y:S03]  /*5bc0*/  F2FP.PACK_AB R5, R235, R236 ;  /* 0x000000eceb05723e */ /* 0x000fe600000000ff */
[----:B------:R1:W-:Y:S04]  /*5bd0*/  STS [R180+0x10000], R4 ;  /* 0x01000004b4007388 */ /* 0x0003e80000000800 */
[----:B------:R-:W1:Y:S01]  /*5be0*/  MUFU.EX2 R232, R47 ;  /* 0x0000002f00e87308 */ /* 0x000e620000000800 */
[----:B------:R1:W-:Y:S04]  /*5bf0*/  STS [R180+0x10400], R7 ;  /* 0x01040007b4007388 */ /* 0x0003e80000000800 */
[----:B------:R-:W-:Y:S05]  /*5c00*/  STS [R181+0x10400], R0 ;  /* 0x01040000b5007388 */ /* 0x000fea0000000800 */
[----:B------:R-:W-:Y:S01]  /*5c10*/  MUFU.EX2 R195, R52 ;  /* 0x0000003400c37308 */ /* 0x000fe20000000800 */
[----:B-1----:R-:W-:Y:S09]  /*5c20*/  F2FP.PACK_AB R6, R230, R231 ;  /* 0x000000e7e606723e */ /* 0x002ff200000000ff */
[----:B------:R-:W1:Y:S01]  /*5c30*/  MUFU.EX2 R194, R53 ;  /* 0x0000003500c27308 */ /* 0x000e620000000800 */
[----:B------:R-:W-:Y:S02]  /*5c40*/  F2FP.PACK_AB R4, R196, R198 ;  /* 0x000000c6c404723e */ /* 0x000fe400000000ff */
[----:B------:R-:W-:Y:S03]  /*5c50*/  F2FP.PACK_AB R7, R224, R225 ;  /* 0x000000e1e007723e */ /* 0x000fe600000000ff */
[----:B------:R-:W-:Y:S04]  /*5c60*/  STS [R181+0x10000], R4 ;  /* 0x01000004b5007388 */ /* 0x000fe80000000800 */
[----:B------:R-:W-:Y:S01]  /*5c70*/  MUFU.EX2 R201, R54 ;  /* 0x0000003600c97308 */ /* 0x000fe20000000800 */
[----:B------:R1:W-:Y:S04]  /*5c80*/  STS [R180+0x12000], R6 ;  /* 0x01200006b4007388 */ /* 0x0003e80000000800 */
[----:B------:R1:W-:Y:S04]  /*5c90*/  STS [R180+0x12400], R5 ;  /* 0x01240005b4007388 */ /* 0x0003e80000000800 */
[----:B------:R-:W-:Y:S01]  /*5ca0*/  STS [R181+0x12000], R7 ;  /* 0x01200007b5007388 */ /* 0x000fe20000000800 */
[----:B------:R-:W1:Y:S10]  /*5cb0*/  MUFU.EX2 R200, R55 ;  /* 0x0000003700c87308 */ /* 0x000e740000000800 */
[----:B------:R-:W-:Y:S01]  /*5cc0*/  MUFU.EX2 R175, R64 ;  /* 0x0000004000af7308 */ /* 0x000fe20000000800 */
[----:B-1----:R-:W-:Y:S09]  /*5cd0*/  F2FP.PACK_AB R6, R232, R233 ;  /* 0x000000e9e806723e */ /* 0x002ff200000000ff */
[----:B------:R-:W1:Y:S01]  /*5ce0*/  MUFU.EX2 R108, R162 ;  /* 0x000000a2006c7308 */ /* 0x000e620000000800 */
[----:B------:R-:W-:Y:S01]  /*5cf0*/  F2FP.PACK_AB R5, R194, R195 ;  /* 0x000000c3c205723e */ /* 0x000fe200000000ff */
[----:B------:R-:W-:Y:S01]  /*5d00*/  STS [R181+0x12400], R6 ;  /* 0x01240006b5007388 */ /* 0x000fe20000000800 */
[----:B------:R-:W-:Y:S03]  /*5d10*/  F2FP.PACK_AB R4, R200, R201 ;  /* 0x000000c9c804723e */ /* 0x000fe600000000ff */
[----:B------:R-:W-:Y:S04]  /*5d20*/  STS [R183+0x10000], R5 ;  /* 0x01000005b7007388 */ /* 0x000fe80000000800 */
[----:B------:R-:W-:Y:S01]  /*5d30*/  MUFU.EX2 R177, R66 ;  /* 0x0000004200b17308 */ /* 0x000fe20000000800 */
[----:B------:R3:W-:Y:S09]  /*5d40*/  STS [R183+0x10400], R4 ;  /* 0x01040004b7007388 */ /* 0x0007f20000000800 */
[----:B------:R-:W4:Y:S01]  /*5d50*/  MUFU.EX2 R176, R160 ;  /* 0x000000a000b07308 */ /* 0x000f220000000800 */
[----:B-1----:R-:W-:Y:S05]  /*5d60*/  F2FP.PACK_AB R0, R108, R175 ;  /* 0x000000af6c00723e */ /* 0x002fea00000000ff */
[----:B------:R1:W-:Y:S04]  /*5d70*/  STS [R182+0x10000], R0 ;  /* 0x01000000b6007388 */ /* 0x0003e80000000800 */
[----:B------:R-:W-:Y:S01]  /*5d80*/  MUFU.EX2 R206, R56 ;  /* 0x0000003800ce7308 */ /* 0x000fe20000000800 */
[----:B---3--:R-:W-:Y:S09]  /*5d90*/  F2FP.PACK_AB R4, R197, R199 ;  /* 0x000000c7c504723e */ /* 0x008ff200000000ff */
[----:B------:R-:W3:Y:S01]  /*5da0*/  MUFU.EX2 R205, R57 ;  /* 0x0000003900cd7308 */ /* 0x000ee20000000800 */
[----:B----4-:R-:W-:Y:S05]  /*5db0*/  F2FP.PACK_AB R5, R176, R177 ;  /* 0x000000b1b005723e */ /* 0x010fea00000000ff */
[----:B------:R-:W-:Y:S04]  /*5dc0*/  STS [R182+0x10400], R5 ;  /* 0x01040005b6007388 */ /* 0x000fe80000000800 */
[----:B------:R-:W-:Y:S10]  /*5dd0*/  MUFU.EX2 R208, R58 ;  /* 0x0000003a00d07308 */ /* 0x000ff40000000800 */
[----:B------:R-:W4:Y:S01]  /*5de0*/  MUFU.EX2 R207, R59 ;  /* 0x0000003b00cf7308 */ /* 0x000f220000000800 */
[----:B---3--:R-:W-:Y:S05]  /*5df0*/  F2FP.PACK_AB R7, R205, R206 ;  /* 0x000000cecd07723e */ /* 0x008fea00000000ff */
[----:B------:R-:W-:Y:S04]  /*5e00*/  STS [R183+0x12000], R7 ;  /* 0x01200007b7007388 */ /* 0x000fe80000000800 */
[----:B------:R-:W1:Y:S01]  /*5e10*/  MUFU.EX2 R202, R62 ;  /* 0x0000003e00ca7308 */ /* 0x000e620000000800 */
[----:B----4-:R-:W-:Y:S05]  /*5e20*/  F2FP.PACK_AB R6, R207, R208 ;  /* 0x000000d0cf06723e */ /* 0x010fea00000000ff */
[----:B------:R-:W-:Y:S04]  /*5e30*/  STS [R183+0x12400], R6 ;  /* 0x01240006b7007388 */ /* 0x000fe80000000800 */
[----:B------:R-:W-:Y:S01]  /*5e40*/  STS [R182+0x12000], R4 ;  /* 0x01200004b6007388 */ /* 0x000fe20000000800 */
[----:B-1----:R-:W-:Y:S05]  /*5e50*/  F2FP.PACK_AB R0, R178, R202 ;  /* 0x000000cab200723e */ /* 0x002fea00000000ff */
[----:B------:R1:W-:Y:S04]  /*5e60*/  STS [R182+0x12400], R0 ;  /* 0x01240000b6007388 */ /* 0x0003e80000000800 */
[----:B------:R-:W3:Y:S08]  /*5e70*/  LDSM.16.M88.4 R64, [R150+0x4000] ;  /* 0x004000009640783b */ /* 0x000ef00000000200 */
[----:B------:R-:W2:Y:S08]  /*5e80*/  LDSM.16.M88.4 R60, [R150+0x5000] ;  /* 0x00500000963c783b */ /* 0x000eb00000000200 */
[----:B------:R-:W4:Y:S01]  /*5e90*/  LDSM.16.M88.4 R100, [R151+0x4000] ;  /* 0x004000009764783b */ /* 0x000f220000000200 */
[----:B-1----:R-:W-:Y:S07]  /*5ea0*/  MOV R0, R169 ;  /* 0x000000a900007202 */ /* 0x002fee0000000f00 */
[----:B------:R-:W1:Y:S01]  /*5eb0*/  LDSM.16.M88.4 R104, [R151+0x5000] ;  /* 0x005000009768783b */ /* 0x000e620000000200 */
[-C--:B---3--:R-:W-:Y:S08]  /*5ec0*/  HMMA.16816.F32 R4, R64, R112.reuse, RZ ;  /* 0x000000704004723c */ /* 0x088ff000000018ff */
        /* <DEDUP_REMOVED lines=16> */
[C---:B-1----:R-:W-:Y:S08]  /*5fd0*/  HMMA.16816.F32 R8, R104.reuse, R128, R8 ;  /* 0x000000806808723c */ /* 0x042ff00000001808 */
[-C--:B------:R-:W-:Y:S08]  /*5fe0*/  HMMA.16816.F32 R12, R104, R130.reuse, R12 ;  /* 0x00000082680c723c */ /* 0x080ff0000000180c */
[C---:B------:R-:W-:Y:S01]  /*5ff0*/  FADD.FTZ R5, -R164.reuse, R5 ;  /* 0x00000005a4057221 */ /* 0x040fe20000010100 */
[C---:B------:R-:W-:Y:S03]  /*6000*/  HMMA.16816.F32 R16, R100.reuse, R130, R16 ;  /* 0x000000826410723c */ /* 0x040fe60000001810 */
[----:B------:R-:W-:Y:S02]  /*6010*/  FADD.FTZ R4, -R164, R4 ;  /* 0x00000004a4047221 */ /* 0x000fe40000010100 */
[----:B------:R-:W-:Y:S02]  /*6020*/  FADD.FTZ R7, -R159, R7 ;  /* 0x000000079f077221 */ /* 0x000fe40000010100 */
[----:B------:R-:W-:Y:S01]  /*6030*/  FADD.FTZ R9, -R111, R9 ;  /* 0x000000096f097221 */ /* 0x000fe20000010100 */
[-C--:B------:R-:W-:Y:S01]  /*6040*/  HMMA.16816.F32 R20, R100, R132.reuse, R20 ;  /* 0x000000846414723c */ /* 0x080fe20000001814 */
[----:B------:R-:W-:Y:S03]  /*6050*/  FMUL.FTZ R168, R168, R5 ;  /* 0x00000005a8a87220 */ /* 0x000fe60000410000 */
[----:B------:R-:W-:Y:S02]  /*6060*/  FMUL.FTZ R174, R174, R4 ;  /* 0x00000004aeae7220 */ /* 0x000fe40000410000 */
[----:B------:R-:W-:Y:S02]  /*6070*/  FADD.FTZ R6, -R159, R6 ;  /* 0x000000069f067221 */ /* 0x000fe40000010100 */
        /* <DEDUP_REMOVED lines=11> */
[C---:B------:R-:W-:Y:S02]  /*6130*/  FADD.FTZ R22, -R159.reuse, R22 ;  /* 0x000000169f167221 */ /* 0x040fe40000010100 */
[----:B------:R-:W-:Y:S02]  /*6140*/  FADD.FTZ R21, -R164, R21 ;  /* 0x00000015a4157221 */ /* 0x000fe40000010100 */
[----:B------:R-:W-:Y:S01]  /*6150*/  FADD.FTZ R23, -R159, R23 ;  /* 0x000000179f177221 */ /* 0x000fe20000010100 */
[-C--:B------:R-:W-:Y:S01]  /*6160*/  HMMA.16816.F32 R36, R100, R136.reuse, R36 ;  /* 0x000000886424723c */ /* 0x080fe20000001824 */
[----:B------:R-:W-:Y:S03]  /*6170*/  FMUL.FTZ R166, R166, R21 ;  /* 0x00000015a6a67220 */ /* 0x000fe60000410000 */
[----:B------:R-:W-:Y:S02]  /*6180*/  FADD.FTZ R21, -R110, R27 ;  /* 0x0000001b6e157221 */ /* 0x000fe40000010100 */
[C---:B------:R-:W-:Y:S02]  /*6190*/  FADD.FTZ R24, -R111.reuse, R24 ;  /* 0x000000186f187221 */ /* 0x040fe40000010100 */
        /* <DEDUP_REMOVED lines=15> */
[----:B------:R-:W-:Y:S03]  /*6290*/  FADD.FTZ R39, -R159, R39 ;  /* 0x000000279f277221 */ /* 0x000fe60000010100 */
[C---:B------:R-:W-:Y:S02]  /*62a0*/  FADD.FTZ R11, -R110.reuse, R11 ;  /* 0x0000000b6e0b7221 */ /* 0x040fe40000010100 */
[----:B------:R-:W-:Y:S02]  /*62b0*/  FMUL.FTZ R23, R239, R23 ;  /* 0x00000017ef177220 */ /* 0x000fe40000410000 */
[----:B------:R-:W-:Y:S01]  /*62c0*/  FADD.FTZ R33, -R110, R47 ;  /* 0x0000002f6e217221 */ /* 0x000fe20000010100 */
[C---:B------:R-:W-:Y:S03]  /*62d0*/  HMMA.16816.F32 R56, R104.reuse, R140, R56 ;  /* 0x0000008c6838723c */ /* 0x040fe60000001838 */
[----:B------:R-:W-:Y:S04]  /*62e0*/  FMUL.FTZ R33, R232, R33 ;  /* 0x00000021e8217220 */ /* 0x000fe80000410000 */
[C---:B------:R-:W-:Y:S01]  /*62f0*/  FADD.FTZ R50, -R159.reuse, R50 ;  /* 0x000000329f327221 */ /* 0x040fe20000010100 */
[-C--:B------:R-:W-:Y:S01]  /*6300*/  HMMA.16816.F32 R60, R104, R142.reuse, R60 ;  /* 0x0000008e683c723c */ /* 0x080fe2000000183c */
[----:B------:R-:W-:Y:S03]  /*6310*/  FADD.FTZ R51, -R159, R51 ;  /* 0x000000339f337221 */ /* 0x000fe60000010100 */
[C---:B------:R-:W-:Y:S02]  /*6320*/  FADD.FTZ R48, -R164.reuse, R48 ;  /* 0x00000030a4307221 */ /* 0x040fe40000010100 */
[C---:B------:R-:W-:Y:S01]  /*6330*/  FADD.FTZ R49, -R164.reuse, R49 ;  /* 0x00000031a4317221 */ /* 0x040fe20000010100 */
[----:B------:R-:W-:Y:S01]  /*6340*/  MOV R105, R161 ;  /* 0x000000a100697202 */ /* 0x000fe20000000f00 */
[C---:B------:R-:W-:Y:S01]  /*6350*/  FADD.FTZ R52, -R164.reuse, R52 ;  /* 0x00000034a4347221 */ /* 0x040fe20000010100 */
[----:B------:R-:W-:Y:S03]  /*6360*/  HMMA.16816.F32 R64, R100, R142, R64 ;  /* 0x0000008e6440723c */ /* 0x000fe60000001840 */
[----:B------:R-:W-:Y:S01]  /*6370*/  FADD.FTZ R53, -R164, R53 ;  /* 0x00000035a4357221 */ /* 0x000fe20000010100 */
[----:B------:R-:W-:Y:S01]  /*6380*/  MOV R106, R172 ;  /* 0x000000ac006a7202 */ /* 0x000fe20000000f00 */
[----:B------:R-:W-:Y:S01]  /*6390*/  FMUL.FTZ R172, R234, R20 ;  /* 0x00000014eaac7220 */ /* 0x000fe20000410000 */
[----:B------:R-:W-:Y:S01]  /*63a0*/  MOV R104, R109 ;  /* 0x0000006d00687202 */ /* 0x000fe20000000f00 */
[----:B------:R-:W-:Y:S01]  /*63b0*/  FMUL.FTZ R20, R243, R19 ;  /* 0x00000013f3147220 */ /* 0x000fe20000410000 */
[----:B------:R-:W-:Y:S01]  /*63c0*/  MOV R101, R167 ;  /* 0x000000a700657202 */ /* 0x000fe20000000f00 */
[----:B------:R-:W-:Y:S03]  /*63d0*/  FMUL.FTZ R167, R237, R17 ;  /* 0x00000011eda77220 */ /* 0x000fe60000410000 */
[C---:B------:R-:W-:Y:S01]  /*63e0*/  FADD.FTZ R19, -R111.reuse, R12 ;  /* 0x0000000c6f137221 */ /* 0x040fe20000010100 */
[----:B------:R-:W-:Y:S01]  /*63f0*/  MOV R237, R105 ;  /* 0x0000006900ed7202 */ /* 0x000fe20000000f00 */
[----:B------:R-:W-:Y:S01]  /*6400*/  FMUL.FTZ R105, R240, R22 ;  /* 0x00000016f0697220 */ /* 0x000fe20000410000 */
[----:B------:R-:W-:Y:S01]  /*6410*/  MOV R103, R171 ;  /* 0x000000ab00677202 */ /* 0x000fe20000000f00 */
[----:B------:R-:W-:Y:S01]  /*6420*/  FADD.FTZ R22, -R111, R25 ;  /* 0x000000196f167221 */ /* 0x000fe20000010100 */
[----:B------:R-:W-:Y:S01]  /*6430*/  MOV R102, R163 ;  /* 0x000000a300667202 */ /* 0x000fe20000000f00 */
[----:B------:R-:W-:Y:S01]  /*6440*/  FMUL.FTZ R12, R237, R9 ;  /* 0x00000009ed0c7220 */ /* 0x000fe20000410000 */
[----:B------:R-:W-:Y:S01]  /*6450*/  MOV R100, R170 ;  /* 0x000000aa00647202 */ /* 0x000fe20000000f00 */
[----:B------:R-:W-:Y:S01]  /*6460*/  FADD.FTZ R9, -R110, R26 ;  /* 0x0000001a6e097221 */ /* 0x000fe20000010100 */
[----:B------:R-:W-:Y:S01]  /*6470*/  MOV R107, R173 ;  /* 0x000000ad006b7202 */ /* 0x000fe20000000f00 */
[----:B------:R-:W-:Y:S01]  /*6480*/  FMUL.FTZ R25, R68, R15 ;  /* 0x0000000f44197220 */ /* 0x000fe20000410000 */
[----:B------:R-:W-:Y:S01]  /*6490*/  MOV R5, R102 ;  /* 0x0000006600057202 */ /* 0x000fe20000000f00 */
[----:B------:R-:W-:Y:S01]  /*64a0*/  FMUL.FTZ R9, R3, R9 ;  /* 0x0000000903097220 */ /* 0x000fe20000410000 */
[----:B------:R1:W5:Y:S01]  /*64b0*/  LDL.LU R68, [R1+0x58] ;  /* 0x0000580001447983 */ /* 0x0003620000300800 */
[----:B------:R-:W-:Y:S01]  /*64c0*/  FMUL.FTZ R173, R238, R16 ;  /* 0x00000010eead7220 */ /* 0x000fe20000410000 */
[----:B------:R-:W-:Y:S01]  /*64d0*/  MOV R238, R103 ;  /* 0x0000006700ee7202 */ /* 0x000fe20000000f00 */
[----:B------:R-:W-:Y:S01]  /*64e0*/  FADD.FTZ R64, -R164, R64 ;  /* 0x00000040a4407221 */ /* 0x000fe20000010100 */
[----:B------:R1:W5:Y:S01]  /*64f0*/  LDL.LU R3, [R1+0x54] ;  /* 0x0000540001037983 */ /* 0x0003620000300800 */
[----:B------:R-:W-:Y:S01]  /*6500*/  FMUL.FTZ R101, R101, R7 ;  /* 0x0000000765657220 */ /* 0x000fe20000410000 */
[----:B------:R-:W-:Y:S01]  /*6510*/  MOV R4, R100 ;  /* 0x0000006400047202 */ /* 0x000fe20000000f00 */
[----:B------:R-:W-:Y:S01]  /*6520*/  FADD.FTZ R7, -R110, R10 ;  /* 0x0000000a6e077221 */ /* 0x000fe20000010100 */
[----:B------:R1:W5:Y:S01]  /*6530*/  LDL.LU R2, [R1+0x50] ;  /* 0x0000500001027983 */ /* 0x0003620000300800 */
[----:B------:R-:W-:Y:S01]  /*6540*/  FMUL.FTZ R19, R238, R19 ;  /* 0x00000013ee137220 */ /* 0x000fe20000410000 */
[----:B------:R-:W-:Y:S01]  /*6550*/  MOV R17, R104 ;  /* 0x0000006800117202 */ /* 0x000fe20000000f00 */
[----:B------:R-:W-:Y:S01]  /*6560*/  FMUL.FTZ R170, R220, R36 ;  /* 0x00000024dcaa7220 */ /* 0x000fe20000410000 */
[----:B------:R-:W-:Y:S01]  /*6570*/  MOV R16, R106 ;  /* 0x0000006a00107202 */ /* 0x000fe20000000f00 */
[----:B------:R-:W-:Y:S01]  /*6580*/  FMUL.FTZ R106, R244, R18 ;  /* 0x00000012f46a7220 */ /* 0x000fe20000410000 */
[----:B------:R-:W-:Y:S01]  /*6590*/  MOV R238, R4 ;  /* 0x0000000400ee7202 */ /* 0x000fe20000000f00 */
[----:B------:R-:W-:Y:S01]  /*65a0*/  FMUL.FTZ R18, R5, R13 ;  /* 0x0000000d05127220 */ /* 0x000fe20000410000 */
[----:B------:R-:W-:Y:S01]  /*65b0*/  MOV R5, R0 ;  /* 0x0000000000057202 */ /* 0x000fe20000000f00 */
[----:B------:R-:W-:Y:S02]  /*65c0*/  FMUL.FTZ R163, R209, R37 ;  /* 0x00000025d1a37220 */ /* 0x000fe40000410000 */
        /* <DEDUP_REMOVED lines=19> */
[C---:B------:R-:W-:Y:S01]  /*6700*/  FADD.FTZ R51, -R111.reuse, R56 ;  /* 0x000000386f337221 */ /* 0x040fe20000010100 */
[----:B------:R-:W-:Y:S01]  /*6710*/  MOV R56, R193 ;  /* 0x000000c100387202 */ /* 0x000fe20000000f00 */
[C---:B------:R-:W-:Y:S01]  /*6720*/  FADD.FTZ R50, -R111.reuse, R57 ;  /* 0x000000396f327221 */ /* 0x040fe20000010100 */
[----:B------:R-:W-:Y:S01]  /*6730*/  MOV R57, R192 ;  /* 0x000000c000397202 */ /* 0x000fe20000000f00 */
        /* <DEDUP_REMOVED lines=46> */
[----:B-1----:R-:W-:Y:S01]  /*6a20*/  IMAD.MOV.U32 R11, RZ, RZ, c[0x0][0x190] ;  /* 0x00006400ff0b7624 */ /* 0x002fe200078e00ff */
        /* <DEDUP_REMOVED lines=32> */
.L_x_118:
[----:B-1----:R-:W-:Y:S01]  /*6c30*/  F2FP.PACK_AB R32, R168, R174 ;  /* 0x000000aea820723e */ /* 0x002fe200000000ff */
        /* <DEDUP_REMOVED lines=66> */
[----:B-----5:R-:W-:Y:S04]  /*7060*/  LDSM.16.MT88.4 R4, [R2+0x10000] ;  /* 0x010000000204783b */ /* 0x020fe80000004200 */
[----:B------:R-:W1:Y:S04]  /*7070*/  LDSM.16.MT88.4 R8, [R0+0x4000] ;  /* 0x004000000008783b */ /* 0x000e680000004200 */
[----:B------:R-:W3:Y:S04]  /*7080*/  LDSM.16.MT88.4 R12, [R2+0x14000] ;  /* 0x01400000020c783b */ /* 0x000ee80000004200 */
[----:B------:R-:W-:Y:S04]  /*7090*/  LDSM.16.MT88.4 R16, [R2+0x10800] ;  /* 0x010800000210783b */ /* 0x000fe80000004200 */
[----:B------:R-:W4:Y:S04]  /*70a0*/  LDSM.16.MT88.4 R20, [R0+0x4400] ;  /* 0x004400000014783b */ /* 0x000f280000004200 */
[----:B------:R-:W4:Y:S01]  /*70b0*/  LDSM.16.MT88.4 R24, [R2+0x14800] ;  /* 0x014800000218783b */ /* 0x000f220000004200 */
        /* <DEDUP_REMOVED lines=8> */
[C---:B------:R-:W-:Y:S08]  /*7140*/  HMMA.16816.F32 R72, R24.reuse, R20, R72 ;  /* 0x000000141848723c */ /* 0x040ff00000001848 */
        /* <DEDUP_REMOVED lines=67> */
.L_x_119:
[----:B------:R-:W2:Y:S01]  /*7580*/  LDL R54, [R1] ;  /* 0x0000000001367983 */ /* 0x000ea20000100800 */
[----:B------:R-:W-:Y:S01]  /*7590*/  IMAD.U32 R59, RZ, RZ, UR24 ;  /* 0x00000018ff3b7e24 */ /* 0x000fe2000f8e00ff */
[----:B------:R-:W-:Y:S01]  /*75a0*/  ULOP3.LUT UR9, UR5, 0x1, URZ, 0xc0, !UPT ;  /* 0x0000000105097892 */ /* 0x000fe2000f8ec03f */
[----:B------:R-:W-:Y:S01]  /*75b0*/  IMAD.U32 R58, RZ, RZ, UR23 ;  /* 0x00000017ff3a7e24 */ /* 0x000fe2000f8e00ff */
[----:B------:R-:W3:Y:S01]  /*75c0*/  LDL R53, [R1+0x18] ;  /* 0x0000180001357983 */ /* 0x000ee20000100800 */
[----:B------:R-:W-:Y:S01]  /*75d0*/  IMAD.U32 R55, RZ, RZ, UR20 ;  /* 0x00000014ff377e24 */ /* 0x000fe2000f8e00ff */
[----:B------:R-:W-:Y:S02]  /*75e0*/  UISETP.NE.U32.AND UP0, UPT, UR9, 0x1, UPT ;  /* 0x000000010900788c */ /* 0x000fe4000bf05070 */
[----:B------:R-:W-:Y:S01]  /*75f0*/  LDSM.16.M88.4 R16, [R147] ;  /* 0x000000009310783b */ /* 0x000fe20000000200 */
[----:B------:R-:W-:Y:S02]  /*7600*/  UISETP.GT.AND UP2, UPT, UR5, UR16, UPT ;  /* 0x000000100500728c */ /* 0x000fe4000bf44270 */
[----:B------:R-:W-:Y:S01]  /*7610*/  UIADD3 UR5, UR5, -0x1, URZ ;  /* 0xffffffff05057890 */ /* 0x000fe2000fffe03f */
[----:B------:R-:W4:Y:S04]  /*7620*/  LDSM.16.MT88.4 R20, [R0+0x6000] ;  /* 0x006000000014783b */ /* 0x000f280000004200 */
[----:B------:R-:W1:Y:S04]  /*7630*/  LDSM.16.M88.4 R12, [R147+0x2000] ;  /* 0x00200000930c783b */ /* 0x000e680000000200 */
[----:B------:R-:W-:Y:S04]  /*7640*/  LDSM.16.M88.4 R24, [R154] ;  /* 0x000000009a18783b */ /* 0x000fe80000000200 */
[----:B------:R-:W1:Y:S04]  /*7650*/  LDSM.16.MT88.4 R28, [R0+0x6400] ;  /* 0x00640000001c783b */ /* 0x000e680000004200 */
[----:B------:R-:W1:Y:S04]  /*7660*/  LDSM.16.M88.4 R32, [R157] ;  /* 0x000000009d20783b */ /* 0x000e680000000200 */
[----:B------:R-:W-:Y:S04]  /*7670*/  LDSM.16.M88.4 R36, [R149] ;  /* 0x000000009524783b */ /* 0x000fe80000000200 */
[----:B------:R-:W1:Y:S04]  /*7680*/  LDSM.16.MT88.4 R40, [R0+0x6800] ;  /* 0x006800000028783b */ /* 0x000e680000004200 */
[----:B------:R-:W1:Y:S04]  /*7690*/  LDSM.16.M88.4 R44, [R149+0x2000] ;  /* 0x00200000952c783b */ /* 0x000e680000000200 */
[----:B------:R-:W-:Y:S01]  /*76a0*/  LDSM.16.MT88.4 R48, [R0+0x6c00] ;  /* 0x006c00000030783b */ /* 0x000fe20000004200 */
[-C--:B-1--4-:R-:W-:Y:S08]  /*76b0*/  HMMA.16816.F32 R4, R16, R20.reuse, RZ ;  /* 0x000000141004723c */ /* 0x092ff000000018ff */
[C---:B------:R-:W-:Y:S08]  /*76c0*/  HMMA.16816.F32 R8, R12.reuse, R20, RZ ;  /* 0x000000140c08723c */ /* 0x040ff000000018ff */
[-C--:B------:R-:W-:Y:S08]  /*76d0*/  HMMA.16816.F32 R12, R12, R22.reuse, RZ ;  /* 0x000000160c0c723c */ /* 0x080ff000000018ff */
[----:B------:R-:W-:Y:S01]  /*76e0*/  HMMA.16816.F32 R16, R16, R22, RZ ;  /* 0x000000161010723c */ /* 0x000fe200000018ff */
[----:B------:R-:W1:Y:S07]  /*76f0*/  LDSM.16.M88.4 R20, [R148] ;  /* 0x000000009414783b */ /* 0x000e6e0000000200 */
[-C--:B------:R-:W-:Y:S08]  /*7700*/  HMMA.16816.F32 R4, R24, R28.reuse, R4 ;  /* 0x0000001c1804723c */ /* 0x080ff00000001804 */
[C---:B------:R-:W-:Y:S08]  /*7710*/  HMMA.16816.F32 R8, R32.reuse, R28, R8 ;  /* 0x0000001c2008723c */ /* 0x040ff00000001808 */
[-C--:B------:R-:W-:Y:S01]  /*7720*/  HMMA.16816.F32 R12, R32, R30.reuse, R12 ;  /* 0x0000001e200c723c */ /* 0x080fe2000000180c */
[----:B------:R-:W4:Y:S07]  /*7730*/  LDSM.16.M88.4 R32, [R148+0x2000] ;  /* 0x002000009420783b */ /* 0x000f2e0000000200 */
        /* <DEDUP_REMOVED lines=11> */
[C---:B----4-:R-:W-:Y:S08]  /*77f0*/  HMMA.16816.F32 R8, R32.reuse, R48, R8 ;  /* 0x000000302008723c */ /* 0x050ff00000001808 */
[-C--:B------:R-:W-:Y:S01]  /*7800*/  HMMA.16816.F32 R12, R32, R50.reuse, R12 ;  /* 0x00000032200c723c */ /* 0x080fe2000000180c */
[----:B------:R-:W1:Y:S07]  /*7810*/  LDSM.16.M88.4 R32, [R155] ;  /* 0x000000009b20783b */ /* 0x000e6e0000000200 */
        /* <DEDUP_REMOVED lines=15> */
[----:B----4-:R-:W-:Y:S04]  /*7910*/  IMAD.U32 R0, RZ, RZ, UR17 ;  /* 0x00000011ff007e24 */ /* 0x010fe8000f8e00ff */
[----:B------:R-:W-:Y:S07]  /*7920*/  HMMA.16816.F32 R16, R36, R42, R16 ;  /* 0x0000002a2410723c */ /* 0x000fee0000001810 */
[----:B------:R-:W-:Y:S01]  /*7930*/  IMAD.U32 R42, RZ, RZ, UR28 ;  /* 0x0000001cff2a7e24 */ /* 0x000fe2000f8e00ff */
[-C--:B------:R-:W-:Y:S01]  /*7940*/  HMMA.16816.F32 R4, R20, R48.reuse, R4 ;  /* 0x000000301404723c */ /* 0x080fe20000001804 */
[----:B------:R-:W-:Y:S03]  /*7950*/  IMAD.U32 R38, RZ, RZ, UR26 ;  /* 0x0000001aff267e24 */ /* 0x000fe6000f8e00ff */
[----:B------:R-:W-:Y:S04]  /*7960*/  IMAD.U32 R36, RZ, RZ, UR25 ;  /* 0x00000019ff247e24 */ /* 0x000fe8000f8e00ff */
[C---:B------:R-:W-:Y:S07]  /*7970*/  HMMA.16816.F32 R8, R44.reuse, R48, R8 ;  /* 0x000000302c08723c */ /* 0x040fee0000001808 */
        /* <DEDUP_REMOVED lines=9> */
[----:B------:R-:W-:Y:S01]  /*7a10*/  LEA R193, P0, R21, R56, 0x2 ;  /* 0x0000003815c17211 */ /* 0x000fe200078010ff */
[----:B------:R-:W-:Y:S02]  /*7a20*/  IMAD.U32 R23, RZ, RZ, UR30 ;  /* 0x0000001eff177e24 */ /* 0x000fe4000f8e00ff */
[C---:B-1----:R-:W-:Y:S01]  /*7a30*/  HMMA.16816.F32 R8, R32.reuse, R28, R8 ;  /* 0x0000001c2008723c */ /* 0x042fe20000001808 */
[----:B------:R-:W-:Y:S03]  /*7a40*/  IMAD.U32 R56, RZ, RZ, UR21 ;  /* 0x00000015ff387e24 */ /* 0x000fe6000f8e00ff */
        /* <DEDUP_REMOVED lines=9> */
[----:B--2---:R-:W-:Y:S01]  /*7ae0*/  @P1 IADD3 R20, P2, R54, UR12, RZ ;  /* 0x0000000c36141c10 */ /* 0x004fe2000ff5e0ff */
[----:B------:R-:W-:Y:S01]  /*7af0*/  IMAD.U32 R32, RZ, RZ, UR23 ;  /* 0x00000017ff207e24 */ /* 0x000fe2000f8e00ff */
[----:B------:R-:W-:Y:S01]  /*7b00*/  @UP3 UIADD3 UR12, UP1, UR12, -0x200, URZ ;  /* 0xfffffe000c0c3890 */ /* 0x000fe2000ff3e03f */
[----:B------:R-:W-:Y:S01]  /*7b10*/  IMAD.U32 R24, RZ, RZ, UR29 ;  /* 0x0000001dff187e24 */ /* 0x000fe2000f8e00ff */
[----:B---3--:R-:W-:Y:S01]  /*7b20*/  @P1 IADD3.X R21, R53, UR11, RZ, P2, !PT ;  /* 0x0000000b35151c10 */ /* 0x008fe200097fe4ff */
[----:B------:R-:W-:Y:S01]  /*7b30*/  IMAD.U32 R25, RZ, RZ, UR28 ;  /* 0x0000001cff197e24 */ /* 0x000fe2000f8e00ff */
[----:B------:R-:W-:Y:S02]  /*7b40*/  @UP3 UIADD3.X UR11, UR11, -0x1, URZ, UP1, !UPT ;  /* 0xffffffff0b0b3890 */ /* 0x000fe40008ffe43f */
[----:B------:R-:W-:Y:S01]  /*7b50*/  IMAD.U32 R27, RZ, RZ, UR27 ;  /* 0x0000001bff1b7e24 */ /* 0x000fe2000f8e00ff */
[----:B------:R1:W5:Y:S01]  /*7b60*/  @P1 LDG.E R249, [R20.64] ;  /* 0x0000000614f91981 */ /* 0x000362000c1e1900 */
[----:B------:R-:W-:Y:S02]  /*7b70*/  IMAD.U32 R31, RZ, RZ, UR26 ;  /* 0x0000001aff1f7e24 */ /* 0x000fe4000f8e00ff */
[----:B------:R-:W-:Y:S01]  /*7b80*/  IMAD.U32 R30, RZ, RZ, UR22 ;  /* 0x00000016ff1e7e24 */ /* 0x000fe2000f8e00ff */
[----:B------:R1:W5:Y:S01]  /*7b90*/  @P1 LDG.E R250, [R20.64+0x20] ;  /* 0x0000200614fa1981 */ /* 0x000362000c1e1900 */
[----:B------:R-:W-:Y:S02]  /*7ba0*/  IMAD.U32 R33, RZ, RZ, UR18 ;  /* 0x00000012ff217e24 */ /* 0x000fe4000f8e00ff */
[----:B------:R-:W-:Y:S01]  /*7bb0*/  IMAD.U32 R26, RZ, RZ, UR20 ;  /* 0x00000014ff1a7e24 */ /* 0x000fe2000f8e00ff */
[----:B------:R1:W5:Y:S01]  /*7bc0*/  @P1 LDG.E R247, [R20.64+0x100] ;  /* 0x0001000614f71981 */ /* 0x000362000c1e1900 */
[----:B------:R-:W-:Y:S02]  /*7bd0*/  IMAD.U32 R54, RZ, RZ, UR19 ;  /* 0x00000013ff367e24 */ /* 0x000fe4000f8e00ff */
[----:B------:R-:W-:Y:S01]  /*7be0*/  IMAD.U32 R53, RZ, RZ, UR18 ;  /* 0x00000012ff357e24 */ /* 0x000fe2000f8e00ff */
[----:B------:R1:W5:Y:S02]  /*7bf0*/  @P1 LDG.E R248, [R20.64+0x120] ;  /* 0x0001200614f81981 */ /* 0x000364000c1e1900 */
        /* <DEDUP_REMOVED lines=185> */
.L_x_121:
        /* <DEDUP_REMOVED lines=10> */
[----:B------:R-:W-:Y:S02]  /*8830*/  ULDC.64 UR12, c[0x0][0x390] ;  /* 0x0000e400000c7ab9 */ /* 0x000fe40000000a00 */
[----:B------:R-:W-:-:S02]  /*8840*/  UIMAD UR9, UR33, UR5, UR9 ;  /* 0x00000005210972a4 */ /* 0x000fc4000f8e0209 */
[----:B------:R-:W-:-:S04]  /*8850*/  UIMAD UR5, UR11, UR12, URZ ;  /* 0x0000000c0b0572a4 */ /* 0x000fc8000f8e023f */
[----:B------:R-:W-:Y:S02]  /*8860*/  UIMAD UR13, UR46, UR13, UR5 ;  /* 0x0000000d2e0d72a4 */ /* 0x000fe4000f8e0205 */
[----:B------:R-:W-:-:S04]  /*8870*/  UIMAD.WIDE.U32 UR4, UR33, UR4, URZ ;  /* 0x00000004210472a5 */ /* 0x000fc8000f8e003f */
[----:B------:R-:W-:-:S04]  /*8880*/  UIADD3 UR5, UR5, UR9, URZ ;  /* 0x0000000905057290 */ /* 0x000fc8000fffe03f */
[----:B------:R-:W-:-:S04]  /*8890*/  UIMAD.WIDE.U32 UR4, UR46, UR12, UR4 ;  /* 0x0000000c2e0472a5 */ /* 0x000fc8000f8e0004 */
[----:B------:R-:W-:-:S03]  /*88a0*/  UIADD3 UR11, UR5, UR13, URZ ;  /* 0x0000000d050b7290 */ /* 0x000fc6000fffe03f */
[----:B------:R-:W-:Y:S02]  /*88b0*/  UMOV UR9, UR4 ;  /* 0x0000000400097c82 */ /* 0x000fe40008000000 */
.L_x_122:
[----:B------:R-:W-:Y:S01]  /*88c0*/  BAR.SYNC.DEFER_BLOCKING 0x0 ;  /* 0x0000000000007b1d */ /* 0x000fe20000010000 */
[----:B------:R-:W-:Y:S01]  /*88d0*/  USHF.L.U32 UR4, UR10, 0x7, URZ ;  /* 0x000000070a047899 */ /* 0x000fe2000800063f */
[--C-:B-1----:R-:W-:Y:S01]  /*88e0*/  SHF.R.S32.HI R5, RZ, 0x1f, R228.reuse ;  /* 0x0000001fff057819 */ /* 0x102fe200000114e4 */
[----:B------:R-:W-:Y:S01]  /*88f0*/  IMAD.MOV.U32 R4, RZ, RZ, R228 ;  /* 0x000000ffff047224 */ /* 0x000fe200078e00e4 */
[----:B------:R-:W-:Y:S01]  /*8900*/  UIMAD UR8, UR10, -0x80, UR8 ;  /* 0xffffff800a0878a4 */ /* 0x000fe2000f8e0208 */
[----:B------:R-:W-:Y:S01]  /*8910*/  ISETP.GE.AND P1, PT, R228, c[0x0][0x220], PT ;  /* 0x00008800e4007a0c */ /* 0x000fe20003f26270 */
[----:B------:R-:W1:Y:S01]  /*8920*/  S2R R14, SR_TID.X ;  /* 0x00000000000e7919 */ /* 0x000e620000002100 */
[----:B------:R-:W-:Y:S01]  /*8930*/  USHF.R.S32.HI UR5, URZ, 0x1f, UR4 ;  /* 0x0000001f3f057899 */ /* 0x000fe20008011404 */
[----:B------:R-:W-:Y:S01]  /*8940*/  IMAD.U32 R12, RZ, RZ, UR4 ;  /* 0x00000004ff0c7e24 */ /* 0x000fe2000f8e00ff */
[----:B------:R-:W-:Y:S01]  /*8950*/  ULDC.64 UR12, c[0x0][0x3a0] ;  /* 0x0000e800000c7ab9 */ /* 0x000fe20000000a00 */
[----:B------:R-:W2:Y:S01]  /*8960*/  S2R R15, SR_TID.X ;  /* 0x00000000000f7919 */ /* 0x000ea20000002100 */
[----:B------:R-:W-:Y:S01]  /*8970*/  UIMAD UR12, UR5, UR12, URZ ;  /* 0x0000000c050c72a4 */ /* 0x000fe2000f8e023f */
[----:B------:R-:W-:Y:S01]  /*8980*/  IMAD.WIDE.U32 R6, R12, c[0x0][0x3a0], R4 ;  /* 0x0000e8000c067a25 */ /* 0x000fe200078e0004 */
[----:B------:R-:W-:Y:S01]  /*8990*/  USHF.R.S32.HI UR16, URZ, 0x1f, UR51 ;  /* 0x0000001f3f107899 */ /* 0x000fe20008011433 */
[----:B------:R-:W-:Y:S01]  /*89a0*/  BSSY B0, `(.L_x_123) ;  /* 0x000001e000007945 */ /* 0x000fe20003800000 */
[----:B------:R-:W-:-:S02]  /*89b0*/  UIMAD UR12, UR4, UR13, UR12 ;  /* 0x0000000d040c72a4 */ /* 0x000fc4000f8e020c */
[----:B------:R-:W-:-:S04]  /*89c0*/  IADD3 R6, P0, R6, UR14, RZ ;  /* 0x0000000e06067c10 */ /* 0x000fc8000ff1e0ff */
[----:B------:R-:W-:Y:S01]  /*89d0*/  IMAD.U32 R0, RZ, RZ, UR12 ;  /* 0x0000000cff007e24 */ /* 0x000fe2000f8e00ff */
[----:B------:R-:W-:Y:S01]  /*89e0*/  ULDC.64 UR12, c[0x0][0x3b8] ;  /* 0x0000ee00000c7ab9 */ /* 0x000fe20000000a00 */
[----:B------:R3:W4:Y:S01]  /*89f0*/  LDS.128 R16, [R52+0x7000] ;  /* 0x0070000034107984 */ /* 0x0007220000000c00 */
[----:B------:R-:W-:Y:S02]  /*8a00*/  UIMAD UR12, UR16, UR12, URZ ;  /* 0x0000000c100c72a4 */ /* 0x000fe4000f8e023f */
[----:B------:R-:W-:Y:S01]  /*8a10*/  IADD3.X R7, R7, UR15, R0, P0, !PT ;  /* 0x0000000f07077c10 */ /* 0x000fe200087fe400 */
[----:B------:R-:W-:Y:S01]  /*8a20*/  IMAD.U32 R0, RZ, RZ, UR51 ;  /* 0x00000033ff007e24 */ /* 0x000fe2000f8e00ff */
[----:B------:R3:W3:Y:S01]  /*8a30*/  LDS.128 R20, [R52+0x8000] ;  /* 0x0080000034147984 */ /* 0x0006e20000000c00 */
[----:B------:R-:W-:Y:S01]  /*8a40*/  UIMAD UR12, UR51, UR13, UR12 ;  /* 0x0000000d330c72a4 */ /* 0x000fe2000f8e020c */
[----:B-1----:R-:W-:Y:S01]  /*8a50*/  SHF.R.S32.HI R14, RZ, 0x1f, R14 ;  /* 0x0000001fff0e7819 */ /* 0x002fe2000001140e */
[----:B------:R-:W-:Y:S01]  /*8a60*/  IMAD.WIDE.U32 R6, R0, c[0x0][0x3b8], R6 ;  /* 0x0000ee0000067a25 */ /* 0x000fe200078e0006 */
[----:B------:R1:W1:Y:S02]  /*8a70*/  LDS.128 R24, [R52+0x9000] ;  /* 0x0090000034187984 */ /* 0x0002640000000c00 */
[----:B--2---:R-:W-:-:S02]  /*8a80*/  LEA.HI R14, R14, R15, RZ, 0x2 ;  /* 0x0000000f0e0e7211 */ /* 0x004fc400078f10ff */
[----:B------:R-:W-:Y:S02]  /*8a90*/  IADD3 R3, R7, UR12, RZ ;  /* 0x0000000c07037c10 */ /* 0x000fe4000fffe0ff */
[----:B------:R-:W-:-:S04]  /*8aa0*/  SHF.R.S32.HI R14, RZ, 0x2, R14 ;  /* 0x00000002ff0e7819 */ /* 0x000fc8000001140e */
[----:B------:R-:W-:Y:S02]  /*8ab0*/  ISETP.GE.OR P2, PT, R14, UR8, P1 ;  /* 0x000000080e007c0c */ /* 0x000fe40008f46670 */
[----:B------:R-:W-:-:S11]  /*8ac0*/  SHF.R.S32.HI R13, RZ, 0x1f, R14 ;  /* 0x0000001fff0d7819 */ /* 0x000fd6000001140e */
[----:B------:R-:W-:Y:S05]  /*8ad0*/  @P2 BRA `(.L_x_124) ;  /* 0x000000a000002947 */ /* 0x000fea0003800000 */
[----:B-1-3--:R-:W1:Y:S01]  /*8ae0*/  LDS.128 R52, [R52+0x6000] ;  /* 0x0060000034347984 */ /* 0x00ae620000000c00 */
        /* <DEDUP_REMOVED lines=9> */
.L_x_124:
[----:B------:R-:W-:Y:S05]  /*8b80*/  BSYNC B0 ;  /* 0x0000000000007941 */ /* 0x000fea0003800000 */
.L_x_123:
        /* <DEDUP_REMOVED lines=13> */
[----:B----4-:R1:W-:Y:S02]  /*8c60*/  STG.E.128 [R6.64], R16 ;  /* 0x0000001006007986 */ /* 0x0103e4000c101d06 */
.L_x_126:
[----:B------:R-:W-:Y:S05]  /*8c70*/  BSYNC B0 ;  /* 0x0000000000007941 */ /* 0x000fea0003800000 */
.L_x_125:
        /* <DEDUP_REMOVED lines=25> */
.L_x_128:
[----:B------:R-:W-:Y:S05]  /*8e10*/  BSYNC B0 ;  /* 0x0000000000007941 */ /* 0x000fea0003800000 */
.L_x_127:
        /* <DEDUP_REMOVED lines=10> */
[----:B------:R1:W-:Y:S02]  /*8ec0*/  STG.E.128 [R4.64], R24 ;  /* 0x0000001804007986 */ /* 0x0003e4000c101d06 */
.L_x_101:
[----:B------:R-:W-:Y:S05]  /*8ed0*/  BSYNC B1 ;  /* 0x0000000000017941 */ /* 0x000fea0003800000 */
.L_x_87:
        /* <DEDUP_REMOVED lines=11> */
.L_x_129:
[----:B------:R-:W-:Y:S05]  /*8f90*/  EXIT ;  /* 0x000000000000794d */ /* 0x000fea0003800000 */
.L_x_131:
        /* <DEDUP_REMOVED lines=14> */
.L_x_687:


//--------------------- .text._ZN5flash27flash_bwd_convert_dq_kernelI23Flash_bwd_kernel_traitsILi32ELi128ELi128ELi8ELi4ELi4ELi4ELb1ELb0EN7cutlass6half_tE19Flash_kernel_traitsILi32ELi128ELi128ELi8ES3_EEEEvNS_16Flash_bwd_paramsEi --------------------------
	.section	.text._ZN5flash27flash_bwd_convert_dq_kernelI23Flash_bwd_kernel_traitsILi32ELi128ELi128ELi8ELi4ELi4ELi4ELb1ELb0EN7cutlass6half_tE19Flash_kernel_traitsILi32ELi128ELi128ELi8ES3_EEEEvNS_16Flash_bwd_paramsEi,"ax",@progbits
	.sectioninfo	@"SHI_REGISTERS=48"
	.align	128
        .global         _ZN5flash27flash_bwd_convert_dq_kernelI23Flash_bwd_kernel_traitsILi32ELi128ELi128ELi8ELi4ELi4ELi4ELb1ELb0EN7cutlass6half_tE19Flash_kernel_traitsILi32ELi128ELi128ELi8ES3_EEEEvNS_16Flash_bwd_paramsEi
        .type           _ZN5flash27flash_bwd_convert_dq_kernelI23Flash_bwd_kernel_traitsILi32ELi128ELi128ELi8ELi4ELi4ELi4ELb1ELb0EN7cutlass6half_tE19Flash_kernel_traitsILi32ELi128ELi128ELi8ES3_EEEEvNS_16Flash_bwd_paramsEi,@function
        .size           _ZN5flash27flash_bwd_convert_dq_kernelI23Flash_bwd_kernel_traitsILi32ELi128ELi128ELi8ELi4ELi4ELi4ELb1ELb0EN7cutlass6half_tE19Flash_kernel_traitsILi32ELi128ELi128ELi8ES3_EEEEvNS_16Flash_bwd_paramsEi,(.L_x_688 - _ZN5flash27flash_bwd_convert_dq_kernelI23Flash_bwd_kernel_traitsILi32ELi128ELi128ELi8ELi4ELi4ELi4ELb1ELb0EN7cutlass6half_tE19Flash_kernel_traitsILi32ELi128ELi128ELi8ES3_EEEEvNS_16Flash_bwd_paramsEi)
        .other          _ZN5flash27flash_bwd_convert_dq_kernelI23Flash_bwd_kernel_traitsILi32ELi128ELi128ELi8ELi4ELi4ELi4ELb1ELb0EN7cutlass6half_tE19Flash_kernel_traitsILi32ELi128ELi128ELi8ES3_EEEEvNS_16Flash_bwd_paramsEi,@"STO_CUDA_ENTRY STV_DEFAULT"
_ZN5flash27flash_bwd_convert_dq_kernelI23Flash_bwd_kernel_traitsILi32ELi128ELi128ELi8ELi4ELi4ELi4ELb1ELb0EN7cutlass6half_tE19Flash_kernel_traitsILi32ELi128ELi128ELi8ES3_EEEEvNS_16Flash_bwd_paramsEi:
.text._ZN5flash27flash_bwd_convert_dq_kernelI23Flash_bwd_kernel_traitsILi32ELi128ELi128ELi8ELi4ELi4ELi4ELb1ELb0EN7cutlass6half_tE19Flash_kernel_traitsILi32ELi128ELi128ELi8ES3_EEEEvNS_16Flash_bwd_paramsEi:
[----:B------:R-:W-:Y:S02]  /*0000*/  MOV R1, c[0x0][0x28] ;  /* 0x00000a0000017a02 */ /* 0x000fe40000000f00 */
[----:B------:R-:W0:Y:S01]  /*0010*/  S2R R9, SR_CTAID.Y ;  /* 0x0000000000097919 */ /* 0x000e220000002600 */
[----:B------:R-:W-:Y:S01]  /*0020*/  ISETP.NE.U32.AND P0, PT, RZ, c[0x0][0x240], PT ;  /* 0x00009000ff007a0c */ /* 0x000fe20003f05070 */
[----:B------:R-:W-:Y:S01]  /*0030*/  HFMA2.MMA R4, -RZ, RZ, 0, 2.384185791015625e-07 ;  /* 0x00000004ff047435 */ /* 0x000fe200000001ff */
[----:B------:R-:W-:Y:S01]  /*0040*/  MOV R13, 0xffffffff ;  /* 0xffffffff000d7802 */ /* 0x000fe20000000f00 */
[----:B------:R-:W-:Y:S01]  /*0050*/  ULDC.64 UR4, c[0x0][0x118] ;  /* 0x0000460000047ab9 */ /* 0x000fe20000000a00 */
[----:B------:R-:W-:-:S07]  /*0060*/  ISETP.NE.AND.EX P0, PT, RZ, c[0x0][0x244], PT, P0 ;  /* 0x00009100ff007a0c */ /* 0x000fce0003f05300 */
[----:B0-----:R-:W-:-:S06]  /*0070*/  IMAD.WIDE R4, R9, R4, c[0x0][0x240] ;  /* 0x0000900009047625 */ /* 0x001fcc00078e0204 */
[----:B------:R-:W2:Y:S04]  /*0080*/  @P0 LDG.E R13, [R4.64] ;  /* 0x00000004040d0981 */ /* 0x000ea8000c1e1900 */
[----:B------:R-:W2:Y:S04]  /*0090*/  @P0 LDG.E R2, [R4.64+0x4] ;  /* 0x0000040404020981 */ /* 0x000ea8000c1e1900 */
[----:B------:R-:W0:Y:S01]  /*00a0*/  S2R R0, SR_CTAID.X ;  /* 0x0000000000007919 */ /* 0x000e220000002500 */
[----:B--2---:R-:W-:Y:S02]  /*00b0*/  @P0 IADD3 R3, R2, -R13, RZ ;  /* 0x8000000d02030210 */ /* 0x004fe40007ffe0ff */
[----:B0-----:R-:W-:-:S02]  /*00c0*/  SHF.L.U32 R2, R0, 0x7, RZ ;  /* 0x0000000700027819 */ /* 0x001fc400000006ff */
[----:B------:R-:W-:-:S04]  /*00d0*/  @!P0 MOV R3, c[0x0][0x214] ;  /* 0x0000850000038a02 */ /* 0x000fc80000000f00 */
[----:B------:R-:W-:-:S13]  /*00e0*/  ISETP.GT.AND P1, PT, R3, R2, PT ;  /* 0x000000020300720c */ /* 0x000fda0003f24270 */
[----:B------:R-:W-:Y:S05]  /*00f0*/  @!P1 EXIT ;  /* 0x000000000000994d */ /* 0x000fea0003800000 */
[----:B------:R-:W-:Y:S01]  /*0100*/  ISETP.NE.AND P1, PT, R13, -0x1, PT ;  /* 0xffffffff0d00780c */ /* 0x000fe20003f25270 */
[----:B------:R-:W0:Y:S01]  /*0110*/  S2R R7, SR_TID.X ;  /* 0x0000000000077919 */ /* 0x000e220000002100 */
[----:B------:R-:W-:Y:S01]  /*0120*/  MOV R16, c[0x0][0x1c0] ;  /* 0x0000700000107a02 */ /* 0x000fe20000000f00 */
[----:B------:R-:W-:Y:S01]  /*0130*/  IMAD.WIDE R20, R9, c[0x0][0x224], RZ ;  /* 0x0000890009147a25 */ /* 0x000fe200078e02ff */
[----:B------:R-:W-:Y:S01]  /*0140*/  MOV R22, c[0x0][0x22c] ;  /* 0x00008b0000167a02 */ /* 0x000fe20000000f00 */
[----:B------:R-:W-:Y:S01]  /*0150*/  CS2R R34, SRZ ;  /* 0x0000000000227805 */ /* 0x000fe2000001ff00 */
[----:B------:R-:W-:Y:S01]  /*0160*/  SHF.R.S32.HI R5, RZ, 0x1f, R16 ;  /* 0x0000001fff057819 */ /* 0x000fe20000011410 */
[----:B------:R-:W-:Y:S01]  /*0170*/  IMAD R8, R21, c[0x0][0x1c0], RZ ;  /* 0x0000700015087a24 */ /* 0x000fe200078e02ff */
[----:B------:R-:W-:Y:S01]  /*0180*/  MOV R23, RZ ;  /* 0x000000ff00177202 */ /* 0x000fe20000000f00 */
[----:B------:R-:W-:Y:S01]  /*0190*/  IMAD.WIDE R14, R9, 0x80, RZ ;  /* 0x00000080090e7825 */ /* 0x000fe200078e02ff */
[----:B------:R-:W-:Y:S01]  /*01a0*/  CS2R R32, SRZ ;  /* 0x0000000000207805 */ /* 0x000fe2000001ff00 */
[----:B------:R-:W-:Y:S01]  /*01b0*/  CS2R R30, SRZ ;  /* 0x00000000001e7805 */ /* 0x000fe2000001ff00 */
[----:B------:R-:W-:Y:S01]  /*01c0*/  CS2R R36, SRZ ;  /* 0x0000000000247805 */ /* 0x000fe2000001ff00 */
[----:B------:R-:W-:Y:S01]  /*01d0*/  @P1 IMAD.WIDE.U32 R10, R13, c[0x0][0x398], RZ ;  /* 0x0000e6000d0a1a25 */ /* 0x000fe200078e00ff */
[----:B------:R-:W-:Y:S01]  /*01e0*/  SEL R19, R14, RZ, P0 ;  /* 0x000000ff0e137207 */ /* 0x000fe20000000000 */
[----:B------:R-:W-:Y:S01]  /*01f0*/  CS2R R38, SRZ ;  /* 0x0000000000267805 */ /* 0x000fe2000001ff00 */
[----:B------:R-:W-:Y:S01]  /*0200*/  SEL R14, R15, RZ, P0 ;  /* 0x000000ff0f0e7207 */ /* 0x000fe20000000000 */
[----:B------:R-:W-:Y:S01]  /*0210*/  @P1 IMAD R4, R13, c[0x0][0x39c], R11 ;  /* 0x0000e7000d041a24 */ /* 0x000fe200078e020b */
[----:B------:R-:W-:Y:S01]  /*0220*/  @P1 MOV R6, R10 ;  /* 0x0000000a00061202 */ /* 0x000fe20000000f00 */
[C---:B------:R-:W-:Y:S01]  /*0230*/  IMAD R11, R20.reuse, R5, R8 ;  /* 0x00000005140b7224 */ /* 0x040fe200078e0208 */
[----:B------:R-:W-:Y:S01]  /*0240*/  @!P1 MOV R13, 0xffffffff ;  /* 0xffffffff000d9802 */ /* 0x000fe20000000f00 */
[----:B------:R-:W-:Y:S01]  /*0250*/  IMAD.WIDE.U32 R20, R20, c[0x0][0x1c0], RZ ;  /* 0x0000700014147a25 */ /* 0x000fe200078e00ff */
[----:B------:R-:W1:Y:S01]  /*0260*/  S2R R5, SR_CTAID.Z ;  /* 0x0000000000057919 */ /* 0x000e620000002700 */
[----:B------:R-:W-:-:S02]  /*0270*/  SHF.R.S32.HI R15, RZ, 0x1f, R22 ;  /* 0x0000001fff0f7819 */ /* 0x000fc40000011416 */
[----:B0-----:R-:W-:Y:S02]  /*0280*/  SHF.R.S32.HI R8, RZ, 0x1f, R7 ;  /* 0x0000001fff087819 */ /* 0x001fe40000011407 */
[----:B------:R-:W-:Y:S01]  /*0290*/  IADD3 R12, R21, R11, RZ ;  /* 0x0000000b150c7210 */ /* 0x000fe20007ffe0ff */
[----:B------:R-:W-:Y:S01]  /*02a0*/  IMAD.WIDE R10, R16, c[0x0][0x22c], RZ ;  /* 0x00008b00100a7a25 */ /* 0x000fe200078e02ff */
[----:B------:R-:W-:Y:S02]  /*02b0*/  LEA.HI R25, R8, R7, RZ, 0x5 ;  /* 0x0000000708197211 */ /* 0x000fe400078f28ff */
[----:B------:R-:W-:Y:S01]  /*02c0*/  MOV R40, RZ ;  /* 0x000000ff00287202 */ /* 0x000fe20000000f00 */
[----:B------:R-:W-:Y:S01]  /*02d0*/  IMAD R18, R12, c[0x0][0x22c], RZ ;  /* 0x00008b000c127a24 */ /* 0x000fe200078e02ff */
[--C-:B------:R-:W-:Y:S01]  /*02e0*/  SHF.R.S32.HI R27, RZ, 0x5, R25.reuse ;  /* 0x00000005ff1b7819 */ /* 0x100fe20000011419 */
[----:B------:R-:W-:Y:S01]  /*02f0*/  IMAD R21, R11, R13, RZ ;  /* 0x0000000d0b157224 */ /* 0x000fe200078e02ff */
[----:B------:R-:W-:Y:S01]  /*0300*/  SHF.R.S32.HI R26, RZ, 0x1f, R25 ;  /* 0x0000001fff1a7819 */ /* 0x000fe20000011419 */
[----:B------:R-:W-:-:S03]  /*0310*/  IMAD.WIDE.U32 R16, R20, c[0x0][0x22c], RZ ;  /* 0x00008b0014107a25 */ /* 0x000fc600078e00ff */
[----:B------:R-:W-:Y:S01]  /*0320*/  LEA.HI R26, R26, R27, RZ, 0x2 ;  /* 0x0000001b1a1a7211 */ /* 0x000fe200078f10ff */
[----:B------:R-:W-:Y:S01]  /*0330*/  IMAD R15, R15, R20, R18 ;  /* 0x000000140f0f7224 */ /* 0x000fe200078e0212 */
[----:B------:R-:W-:Y:S01]  /*0340*/  LEA.HI R20, R8, R7, RZ, 0x3 ;  /* 0x0000000708147211 */ /* 0x000fe200078f18ff */
[----:B------:R-:W-:Y:S01]  /*0350*/  IMAD.WIDE.U32 R12, R10, R13, RZ ;  /* 0x0000000d0a0c7225 */ /* 0x000fe200078e00ff */
[----:B------:R-:W-:Y:S02]  /*0360*/  LOP3.LUT R26, R26, 0x7ffffc, RZ, 0xc0, !PT ;  /* 0x007ffffc1a1a7812 */ /* 0x000fe400078ec0ff */
[----:B------:R-:W-:Y:S01]  /*0370*/  IADD3 R15, R17, R15, RZ ;  /* 0x0000000f110f7210 */ /* 0x000fe20007ffe0ff */
[----:B------:R-:W-:Y:S01]  /*0380*/  IMAD R21, R10, R23, R21 ;  /* 0x000000170a157224 */ /* 0x000fe200078e0215 */
[CC--:B------:R-:W-:Y:S02]  /*0390*/  LEA.HI R23, R8.reuse, R7.reuse, RZ, 0x2 ;  /* 0x0000000708177211 */ /* 0x0c0fe400078f10ff */
[----:B------:R-:W-:Y:S01]  /*03a0*/  LEA.HI R17, R8, R7, RZ, 0x7 ;  /* 0x0000000708117211 */ /* 0x000fe200078f38ff */
[----:B------:R-:W-:Y:S01]  /*03b0*/  @P1 IMAD.IADD R15, R13, 0x1, R21 ;  /* 0x000000010d0f1824 */ /* 0x000fe200078e0215 */
[--C-:B------:R-:W-:Y:S01]  /*03c0*/  SHF.R.S32.HI R13, RZ, 0x1f, R23.reuse ;  /* 0x0000001fff0d7819 */ /* 0x100fe20000011417 */
[----:B-1----:R-:W-:Y:S01]  /*03d0*/  IMAD R21, R5, c[0x0][0x22c], RZ ;  /* 0x00008b0005157a24 */ /* 0x002fe200078e02ff */
[----:B------:R-:W-:-:S02]  /*03e0*/  SHF.R.S32.HI R8, RZ, 0x2, R23 ;  /* 0x00000002ff087819 */ /* 0x000fc40000011417 */
[----:B------:R-:W-:Y:S02]  /*03f0*/  SEL R18, R16, R12, !P1 ;  /* 0x0000000c10127207 */ /* 0x000fe40004800000 */
[----:B------:R-:W-:Y:S02]  /*0400*/  LEA.HI R24, R13, R8, RZ, 0x3 ;  /* 0x000000080d187211 */ /* 0x000fe400078f18ff */
[----:B------:R-:W-:Y:S02]  /*0410*/  LOP3.LUT R16, R23, 0xfffffffc, RZ, 0xc0, !PT ;  /* 0xfffffffc17107812 */ /* 0x000fe400078ec0ff */
[----:B------:R-:W-:Y:S02]  /*0420*/  LOP3.LUT R12, R25, 0xffffffe0, RZ, 0xc0, !PT ;  /* 0xffffffe0190c7812 */ /* 0x000fe400078ec0ff */
[----:B------:R-:W-:Y:S02]  /*0430*/  IADD3 R13, P0, R2, R19, RZ ;  /* 0x00000013020d7210 */ /* 0x000fe40007f1e0ff */
[----:B------:R-:W-:-:S02]  /*0440*/  LOP3.LUT R19, R24, 0xfffffff8, RZ, 0xc0, !PT ;  /* 0xfffffff818137812 */ /* 0x000fc400078ec0ff */
[-C--:B------:R-:W-:Y:S02]  /*0450*/  IADD3 R16, -R16, R7.reuse, RZ ;  /* 0x0000000710107210 */ /* 0x080fe40007ffe1ff */
[----:B------:R-:W-:Y:S01]  /*0460*/  IADD3 R28, -R12, R7, RZ ;  /* 0x000000070c1c7210 */ /* 0x000fe20007ffe1ff */
[----:B------:R-:W-:Y:S01]  /*0470*/  IMAD R12, R22, c[0x0][0x1c0], RZ ;  /* 0x00007000160c7a24 */ /* 0x000fe200078e02ff */
[----:B------:R-:W-:Y:S02]  /*0480*/  SHF.R.S32.HI R7, RZ, 0x1f, R2 ;  /* 0x0000001fff077819 */ /* 0x000fe40000011402 */
[----:B------:R-:W-:Y:S02]  /*0490*/  LEA.HI R24, R23, R8, RZ, 0x1 ;  /* 0x0000000817187211 */ /* 0x000fe400078f08ff */
[----:B------:R-:W-:Y:S02]  /*04a0*/  IADD3 R23, R8, -R19, RZ ;  /* 0x8000001308177210 */ /* 0x000fe40007ffe0ff */
[----:B------:R-:W-:-:S02]  /*04b0*/  IADD3.X R29, R7, R14, RZ, P0, !PT ;  /* 0x0000000e071d7210 */ /* 0x000fc400007fe4ff */
[----:B------:R-:W-:Y:S02]  /*04c0*/  LOP3.LUT R19, R24, 0x7fffffe, RZ, 0xc0, !PT ;  /* 0x07fffffe18137812 */ /* 0x000fe400078ec0ff */
[----:B------:R-:W-:Y:S01]  /*04d0*/  IADD3 R14, P0, R21, R18, RZ ;  /* 0x00000012150e7210 */ /* 0x000fe20007f1e0ff */
[----:B------:R-:W-:Y:S01]  /*04e0*/  IMAD R29, R29, R10, RZ ;  /* 0x0000000a1d1d7224 */ /* 0x000fe200078e02ff */
[----:B------:R-:W-:Y:S02]  /*04f0*/  LEA.HI R24, R23, R23, RZ, 0x1 ;  /* 0x0000001717187211 */ /* 0x000fe400078f08ff */
[----:B------:R-:W-:Y:S02]  /*0500*/  IADD3 R25, R27, -R26, RZ ;  /* 0x8000001a1b197210 */ /* 0x000fe40007ffe0ff */
[----:B------:R-:W-:Y:S02]  /*0510*/  LOP3.LUT R26, R24, 0x7fffffe, RZ, 0xc0, !PT ;  /* 0x07fffffe181a7812 */ /* 0x000fe400078ec0ff */
[----:B------:R-:W-:-:S02]  /*0520*/  LEA.HI.X.SX32 R15, R21, R15, 0x1, P0 ;  /* 0x0000000f150f7211 */ /* 0x000fc400000f0eff */
[----:B------:R-:W-:Y:S02]  /*0530*/  @!P1 SHF.R.S32.HI R22, RZ, 0x1f, R9 ;  /* 0x0000001fff169819 */ /* 0x000fe40000011409 */
[----:B------:R-:W-:Y:S01]  /*0540*/  IADD3 R21, R23, -R26, RZ ;  /* 0x8000001a17157210 */ /* 0x000fe20007ffe0ff */
[-C--:B------:R-:W-:Y:S01]  /*0550*/  IMAD R23, R11, R13.reuse, R29 ;  /* 0x0000000d0b177224 */ /* 0x080fe200078e021d */
[----:B------:R-:W-:Y:S01]  /*0560*/  SHF.R.S32.HI R20, RZ, 0x3, R20 ;  /* 0x00000003ff147819 */ /* 0x000fe20000011414 */
[----:B------:R-:W-:Y:S01]  /*0570*/  IMAD.WIDE.U32 R14, R10, R13, R14 ;  /* 0x0000000d0a0e7225 */ /* 0x000fe200078e000e */
[----:B------:R-:W-:Y:S02]  /*0580*/  SHF.R.S32.HI R13, RZ, 0x1, R24 ;  /* 0x00000001ff0d7819 */ /* 0x000fe40000011418 */
[----:B------:R-:W-:Y:S01]  /*0590*/  SHF.L.U32 R10, R20, 0x6, RZ ;  /* 0x00000006140a7819 */ /* 0x000fe200000006ff */
[----:B------:R-:W-:Y:S01]  /*05a0*/  @!P1 IMAD R22, R22, c[0x0][0x380], RZ ;  /* 0x0000e00016169a24 */ /* 0x000fe200078e02ff */
[----:B------:R-:W-:-:S02]  /*05b0*/  SHF.L.U32 R20, R13, 0x6, RZ ;  /* 0x000000060d147819 */ /* 0x000fc400000006ff */
[----:B------:R-:W-:Y:S01]  /*05c0*/  LEA R24, R25, R16, 0x8 ;  /* 0x0000001019187211 */ /* 0x000fe200078e40ff */
[C---:B------:R-:W-:Y:S01]  /*05d0*/  @!P1 IMAD R29, R9.reuse, c[0x0][0x384], R22 ;  /* 0x0000e100091d9a24 */ /* 0x040fe200078e0216 */
[----:B------:R-:W-:Y:S01]  /*05e0*/  IADD3 R18, R8, -R19, RZ ;  /* 0x8000001308127210 */ /* 0x000fe20007ffe0ff */
[----:B------:R-:W-:Y:S01]  /*05f0*/  IMAD R19, R12, R27, R28 ;  /* 0x0000001b0c137224 */ /* 0x000fe200078e021c */
[----:B------:R-:W-:Y:S01]  /*0600*/  LOP3.LUT R25, R10, 0xc0, RZ, 0xc0, !PT ;  /* 0x000000c00a197812 */ /* 0x000fe200078ec0ff */
[----:B------:R-:W-:Y:S01]  /*0610*/  @!P1 IMAD.WIDE.U32 R10, R9, c[0x0][0x380], RZ ;  /* 0x0000e000090a9a25 */ /* 0x000fe200078e00ff */
[----:B------:R-:W-:Y:S02]  /*0620*/  SHF.L.U32 R16, R16, 0x3, RZ ;  /* 0x0000000310107819 */ /* 0x000fe400000006ff */
[----:B------:R-:W-:Y:S01]  /*0630*/  SHF.R.U32.HI R9, RZ, 0x4, R17 ;  /* 0x00000004ff097819 */ /* 0x000fe20000011611 */
[----:B------:R-:W-:Y:S01]  /*0640*/  @!P1 IMAD.MOV.U32 R6, RZ, RZ, R10 ;  /* 0x000000ffff069224 */ /* 0x000fe200078e000a */
[----:B------:R-:W-:-:S02]  /*0650*/  LOP3.LUT R20, R20, 0xc0, RZ, 0xc0, !PT ;  /* 0x000000c014147812 */ /* 0x000fc400078ec0ff */
[----:B------:R-:W-:Y:S02]  /*0660*/  LEA R18, R27, R18, 0x3 ;  /* 0x000000121b127211 */ /* 0x000fe400078e18ff */
[----:B------:R-:W-:Y:S02]  /*0670*/  LOP3.LUT R22, R25, 0x18, R16, 0xf8, !PT ;  /* 0x0000001819167812 */ /* 0x000fe400078ef810 */
[----:B------:R-:W-:Y:S02]  /*0680*/  SHF.R.U32.HI R25, RZ, 0x3, R25 ;  /* 0x00000003ff197819 */ /* 0x000fe40000011619 */
[----:B------:R-:W-:Y:S02]  /*0690*/  SHF.R.S32.HI R26, RZ, 0x1f, R19 ;  /* 0x0000001fff1a7819 */ /* 0x000fe40000011413 */
[----:B------:R-:W-:Y:S02]  /*06a0*/  LOP3.LUT R9, R20, 0x8, R9, 0xf8, !PT ;  /* 0x0000000814097812 */ /* 0x000fe400078ef809 */
[----:B------:R-:W-:-:S02]  /*06b0*/  IADD3 R27, P0, R19, R14, RZ ;  /* 0x0000000e131b7210 */ /* 0x000fc40007f1e0ff */
[----:B------:R-:W-:Y:S02]  /*06c0*/  SHF.R.U32.HI R20, RZ, 0x3, R20 ;  /* 0x00000003ff147819 */ /* 0x000fe40000011614 */
[----:B------:R-:W-:Y:S02]  /*06d0*/  LOP3.LUT R25, R22, R25, RZ, 0x3c, !PT ;  /* 0x0000001916197212 */ /* 0x000fe400078e3cff */
[----:B------:R-:W-:Y:S02]  /*06e0*/  IADD3.X R26, R26, R15, R23, P0, !PT ;  /* 0x0000000f1a1a7210 */ /* 0x000fe400007fe417 */
[----:B------:R-:W-:Y:S02]  /*06f0*/  LOP3.LUT R9, R9, R20, RZ, 0x3c, !PT ;  /* 0x0000001409097212 */ /* 0x000fe400078e3cff */
[----:B------:R-:W-:Y:S02]  /*0700*/  LEA R19, P0, R27, c[0x0][0x350], 0x2 ;  /* 0x0000d4001b137a11 */ /* 0x000fe400078010ff */
[----:B------:R-:W-:-:S02]  /*0710*/  MOV R20, c[0x0][0x3e0] ;  /* 0x0000f80000147a02 */ /* 0x000fc40000000f00 */
[----:B------:R-:W-:Y:S02]  /*0720*/  LEA R14, R18, R25, 0x5 ;  /* 0x00000019120e7211 */ /* 0x000fe400078e28ff */
[----:B------:R-:W-:Y:S02]  /*0730*/  LEA.HI.X R18, R27, c[0x0][0x354], R26, 0x2, P0 ;  /* 0x0000d5001b127a11 */ /* 0x000fe400000f141a */
[----:B------:R-:W-:Y:S02]  /*0740*/  ISETP.GE.AND P0, PT, R20, 0x1, PT ;  /* 0x000000011400780c */ /* 0x000fe40003f06270 */
[----:B------:R-:W-:Y:S02]  /*0750*/  LEA R24, R21, R24, 0x4 ;  /* 0x0000001815187211 */ /* 0x000fe400078e20ff */
[----:B------:R-:W-:Y:S02]  /*0760*/  @!P1 IADD3 R4, R11, R29, RZ ;  /* 0x0000001d0b049210 */ /* 0x000fe40007ffe0ff */
[----:B------:R-:W-:Y:S01]  /*0770*/  LEA R15, R24, R9, 0x1 ;  /* 0x00000009180f7211 */ /* 0x000fe200078e08ff */
[----:B------:R-:W-:Y:S01]  /*0780*/  CS2R R28, SRZ ;  /* 0x00000000001c7805 */ /* 0x000fe2000001ff00 */
[----:B------:R-:W-:-:S02]  /*0790*/  MOV R27, RZ ;  /* 0x000000ff001b7202 */ /* 0x000fc40000000f00 */
[----:B------:R-:W-:Y:S02]  /*07a0*/  MOV R25, RZ ;  /* 0x000000ff00197202 */ /* 0x000fe40000000f00 */
[----:B------:R-:W-:Y:S02]  /*07b0*/  MOV R11, RZ ;  /* 0x000000ff000b7202 */ /* 0x000fe40000000f00 */
[----:B------:R-:W-:Y:S02]  /*07c0*/  SHF.R.S32.HI R9, RZ, 0x1f, R5 ;  /* 0x0000001fff097819 */ /* 0x000fe40000011405 */
[----:B------:R-:W-:Y:S01]  /*07d0*/  SHF.R.S32.HI R10, RZ, 0x1f, R8 ;  /* 0x0000001fff0a7819 */ /* 0x000fe20000011408 */
[----:B------:R-:W-:Y:S05]  /*07e0*/  @!P0 BRA `(.L_x_132) ;  /* 0x00000b6000008947 */ /* 0x000fea0003800000 */
[----:B------:R-:W-:Y:S01]  /*07f0*/  ISETP.NE.AND P1, PT, R20, 0x1, PT ;  /* 0x000000011400780c */ /* 0x000fe20003f25270 */
[----:B------:R-:W-:Y:S01]  /*0800*/  HFMA2.MMA R21, -RZ, RZ, 0, 5.9604644775390625e-08 ;  /* 0x00000001ff157435 */ /* 0x000fe200000001ff */
[----:B------:R-:W-:Y:S01]  /*0810*/  MOV R24, R19 ;  /* 0x0000001300187202 */ /* 0x000fe20000000f00 */
[----:B------:R-:W-:Y:S01]  /*0820*/  IMAD.MOV.U32 R34, RZ, RZ, RZ ;  /* 0x000000ffff227224 */ /* 0x000fe200078e00ff */
[----:B------:R-:W-:-:S07]  /*0830*/  MOV R19, R18 ;  /* 0x0000001200137202 */ /* 0x000fce0000000f00 */
[----:B------:R-:W-:Y:S02]  /*0840*/  LOP3.LUT P0, RZ, R21, c[0x0][0x3e0], RZ, 0xc0, !PT ;  /* 0x0000f80015ff7a12 */ /* 0x000fe4000780c0ff */
[----:B------:R-:W-:Y:S01]  /*0850*/  SHF.L.U32 R21, R12, 0x3, RZ ;  /* 0x000000030c157819 */ /* 0x000fe200000006ff */
[----:B------:R-:W-:Y:S07]  /*0860*/  @!P1 BRA `(.L_x_133) ;  /* 0x000007c000009947 */ /* 0x000fee0003800000 */
[----:B------:R-:W-:Y:S01]  /*0870*/  MOV R22, c[0x0][0x3d8] ;  /* 0x0000f60000167a02 */ /* 0x000fe20000000f00 */
[----:B------:R-:W-:Y:S01]  /*0880*/  CS2R R34, SRZ ;  /* 0x0000000000227805 */ /* 0x000fe2000001ff00 */
[----:B------:R-:W-:Y:S01]  /*0890*/  MOV R11, 0x1 ;  /* 0x00000001000b7802 */ /* 0x000fe20000000f00 */
[----:B------:R-:W-:Y:S01]  /*08a0*/  CS2R R32, SRZ ;  /* 0x0000000000207805 */ /* 0x000fe2000001ff00 */
[----:B------:R-:W-:Y:S01]  /*08b0*/  LOP3.LUT R18, R20, 0x1, RZ, 0xc0, !PT ;  /* 0x0000000114127812 */ /* 0x000fe200078ec0ff */
[----:B------:R-:W-:Y:S01]  /*08c0*/  CS2R R30, SRZ ;  /* 0x00000000001e7805 */ /* 0x000fe2000001ff00 */
[----:B------:R-:W-:Y:S01]  /*08d0*/  SHF.R.S32.HI R26, RZ, 0x1f, R21 ;  /* 0x0000001fff1a7819 */ /* 0x000fe20000011415 */
[----:B------:R-:W-:Y:S01]  /*08e0*/  CS2R R28, SRZ ;  /* 0x00000000001c7805 */ /* 0x000fe2000001ff00 */
[C---:B------:R-:W-:Y:S01]  /*08f0*/  SHF.L.U64.HI R20, R22.reuse, R11, c[0x0][0x3dc] ;  /* 0x0000f70016147619 */ /* 0x040fe2000001020b */
[----:B------:R-:W-:Y:S01]  /*0900*/  CS2R R36, SRZ ;  /* 0x0000000000247805 */ /* 0x000fe2000001ff00 */
[----:B------:R-:W-:Y:S01]  /*0910*/  SHF.L.U32 R23, R22, 0x1, RZ ;  /* 0x0000000116177819 */ /* 0x000fe200000006ff */
[----:B------:R-:W-:Y:S01]  /*0920*/  CS2R R38, SRZ ;  /* 0x0000000000267805 */ /* 0x000fe2000001ff00 */
[----:B------:R-:W-:-:S02]  /*0930*/  MOV R27, RZ ;  /* 0x000000ff001b7202 */ /* 0x000fc40000000f00 */
[----:B------:R-:W-:Y:S02]  /*0940*/  MOV R25, RZ ;  /* 0x000000ff00197202 */ /* 0x000fe40000000f00 */
[----:B------:R-:W-:Y:S02]  /*0950*/  MOV R40, RZ ;  /* 0x000000ff00287202 */ /* 0x000fe40000000f00 */
[----:B------:R-:W-:Y:S02]  /*0960*/  MOV R11, RZ ;  /* 0x000000ff000b7202 */ /* 0x000fe40000000f00 */
[----:B------:R-:W-:Y:S02]  /*0970*/  IADD3 R18, -R18, c[0x0][0x3e0], RZ ;  /* 0x0000f80012127a10 */ /* 0x000fe40007ffe1ff */
[----:B------:R-:W-:Y:S02]  /*0980*/  SHF.L.U64.HI R26, R21, 0x2, R26 ;  /* 0x00000002151a7819 */ /* 0x000fe4000001021a */
[----:B------:R-:W-:-:S02]  /*0990*/  SHF.L.U64.HI R20, R23, 0x2, R20 ;  /* 0x0000000217147819 */ /* 0x000fc40000010214 */
.L_x_134:
[----:B------:R-:W-:-:S04]  /*09a0*/  LEA R42, P1, R21, R24, 0x2 ;  /* 0x00000018152a7211 */ /* 0x000fc800078210ff */
[----:B------:R-:W-:-:S05]  /*09b0*/  IADD3.X R43, R19, R26, RZ, P1, !PT ;  /* 0x0000001a132b7210 */ /* 0x000fca0000ffe4ff */
[----:B------:R0:W2:Y:S02]  /*09c0*/  LDG.E R41, [R42.64] ;  /* 0x000000042a297981 */ /* 0x0000a4000c1e1900 */
[----:B0-----:R-:W-:-:S05]  /*09d0*/  IMAD.WIDE R42, R12, 0x20, R42 ;  /* 0x000000200c2a7825 */ /* 0x001fca00078e022a */
[----:B------:R0:W3:Y:S02]  /*09e0*/  LDG.E R44, [R42.64] ;  /* 0x000000042a2c7981 */ /* 0x0000e4000c1e1900 */
[----:B0-----:R-:W-:-:S04]  /*09f0*/  IMAD.WIDE R42, R12, 0x20, R42 ;  /* 0x000000200c2a7825 */ /* 0x001fc800078e022a */
[----:B--2---:R-:W-:Y:S02]  /*0a00*/  FADD.FTZ R40, R41, R40 ;  /* 0x0000002829287221 */ /* 0x004fe40000010000 */
[----:B------:R0:W2:Y:S01]  /*0a10*/  LDG.E R41, [R42.64] ;  /* 0x000000042a297981 */ /* 0x0000a2000c1e1900 */
[----:B---3--:R-:W-:Y:S02]  /*0a20*/  FADD.FTZ R39, R44, R39 ;  /* 0x000000272c277221 */ /* 0x008fe40000010000 */
[----:B------:R-:W-:-:S05]  /*0a30*/  IMAD.WIDE R44, R12, 0x20, R42 ;  /* 0x000000200c2c7825 */ /* 0x000fca00078e022a */
[----:B0-----:R0:W3:Y:S02]  /*0a40*/  LDG.E R42, [R44.64] ;  /* 0x000000042c2a7981 */ /* 0x0010e4000c1e1900 */
[----:B0-----:R-:W-:-:S04]  /*0a50*/  IMAD.WIDE R44, R12, 0x20, R44 ;  /* 0x000000200c2c7825 */ /* 0x001fc800078e022c */
[----:B--2---:R-:W-:Y:S02]  /*0a60*/  FADD.FTZ R38, R41, R38 ;  /* 0x0000002629267221 */ /* 0x004fe40000010000 */
[----:B------:R0:W2:Y:S02]  /*0a70*/  LDG.E R41, [R44.64] ;  /* 0x000000042c297981 */ /* 0x0000a4000c1e1900 */
[----:B0-----:R-:W-:-:S04]  /*0a80*/  IMAD.WIDE R44, R12, 0x20, R44 ;  /* 0x000000200c2c7825 */ /* 0x001fc800078e022c */
[----:B---3--:R-:W-:Y:S02]  /*0a90*/  FADD.FTZ R37, R42, R37 ;  /* 0x000000252a257221 */ /* 0x008fe40000010000 */
        /* <DEDUP_REMOVED lines=27> */
[----:B------:R0:W2:Y:S02]  /*0c50*/  LDG.E R41, [R44.64] ;  /* 0x000000042c297981 */ /* 0x0000a4000c1e1900 */
[----:B0-----:R-:W-:Y:S02]  /*0c60*/  MOV R44, R24 ;  /* 0x00000018002c7202 */ /* 0x001fe40000000f00 */
[----:B------:R-:W-:-:S05]  /*0c70*/  MOV R45, R19 ;  /* 0x00000013002d7202 */ /* 0x000fca0000000f00 */
[----:B------:R-:W4:Y:S01]  /*0c80*/  LDG.E R44, [R44.64] ;  /* 0x000000042c2c7981 */ /* 0x000f22000c1e1900 */
[----:B---3--:R-:W-:Y:S01]  /*0c90*/  FADD.FTZ R33, R42, R33 ;  /* 0x000000212a217221 */ /* 0x008fe20000010000 */
[----:B------:R-:W-:Y:S01]  /*0ca0*/  LEA R42, P1, R22, R24, 0x2 ;  /* 0x00000018162a7211 */ /* 0x000fe200078210ff */
[----:B--2---:R-:W-:Y:S02]  /*0cb0*/  FADD.FTZ R34, R41, R34 ;  /* 0x0000002229227221 */ /* 0x004fe40000010000 */
[----:B------:R-:W-:-:S05]  /*0cc0*/  IMAD.MOV.U32 R41, RZ, RZ, c[0x0][0x3dc] ;  /* 0x0000f700ff297624 */ /* 0x000fca00078e00ff */
[----:B------:R-:W-:Y:S01]  /*0cd0*/  LEA.HI.X R43, R22, R19, R41, 0x2, P1 ;  /* 0x00000013162b7211 */ /* 0x000fe200008f1429 */
[----:B----4-:R-:W-:-:S04]  /*0ce0*/  FADD.FTZ R11, R44, R11 ;  /* 0x0000000b2c0b7221 */ /* 0x010fc80000010000 */
[----:B------:R0:W2:Y:S02]  /*0cf0*/  LDG.E R44, [R42.64] ;  /* 0x000000042a2c7981 */ /* 0x0000a4000c1e1900 */
[----:B0-----:R-:W-:-:S05]  /*0d00*/  IMAD.WIDE R42, R21, 0x4, R42 ;  /* 0x00000004152a7825 */ /* 0x001fca00078e022a */
[----:B------:R0:W3:Y:S01]  /*0d10*/  LDG.E R41, [R42.64] ;  /* 0x000000042a297981 */ /* 0x0000e2000c1e1900 */
[----:B--2---:R-:W-:Y:S02]  /*0d20*/  FADD.FTZ R11, R11, R44 ;  /* 0x0000002c0b0b7221 */ /* 0x004fe40000010000 */
[----:B------:R-:W-:-:S05]  /*0d30*/  IMAD.WIDE R44, R21, 0x4, R42 ;  /* 0x00000004152c7825 */ /* 0x000fca00078e022a */
[----:B0-----:R0:W2:Y:S02]  /*0d40*/  LDG.E R42, [R44.64] ;  /* 0x000000042c2a7981 */ /* 0x0010a4000c1e1900 */
[----:B0-----:R-:W-:-:S04]  /*0d50*/  IMAD.WIDE R44, R21, 0x4, R44 ;  /* 0x00000004152c7825 */ /* 0x001fc800078e022c */
[----:B---3--:R-:W-:Y:S02]  /*0d60*/  FADD.FTZ R40, R40, R41 ;  /* 0x0000002928287221 */ /* 0x008fe40000010000 */
[----:B------:R0:W3:Y:S02]  /*0d70*/  LDG.E R41, [R44.64] ;  /* 0x000000042c297981 */ /* 0x0000e4000c1e1900 */
[----:B0-----:R-:W-:-:S04]  /*0d80*/  IMAD.WIDE R44, R21, 0x4, R44 ;  /* 0x00000004152c7825 */ /* 0x001fc800078e022c */
[----:B--2---:R-:W-:Y:S02]  /*0d90*/  FADD.FTZ R39, R39, R42 ;  /* 0x0000002a27277221 */ /* 0x004fe40000010000 */
[----:B------:R0:W2:Y:S02]  /*0da0*/  LDG.E R42, [R44.64] ;  /* 0x000000042c2a7981 */ /* 0x0000a4000c1e1900 */
[----:B0-----:R-:W-:-:S04]  /*0db0*/  IMAD.WIDE R44, R21, 0x4, R44 ;  /* 0x00000004152c7825 */ /* 0x001fc800078e022c */
[----:B---3--:R-:W-:Y:S02]  /*0dc0*/  FADD.FTZ R38, R38, R41 ;  /* 0x0000002926267221 */ /* 0x008fe40000010000 */
[----:B------:R-:W3:Y:S01]  /*0dd0*/  LDG.E R41, [R44.64] ;  /* 0x000000042c297981 */ /* 0x000ee2000c1e1900 */
[----:B--2---:R-:W-:Y:S02]  /*0de0*/  FADD.FTZ R37, R37, R42 ;  /* 0x0000002a25257221 */ /* 0x004fe40000010000 */
[----:B------:R-:W-:-:S04]  /*0df0*/  IMAD.WIDE R42, R21, 0x4, R44 ;  /* 0x00000004152a7825 */ /* 0x000fc800078e022c */
[----:B---3--:R-:W-:Y:S02]  /*0e00*/  FADD.FTZ R36, R36, R41 ;  /* 0x0000002924247221 */ /* 0x008fe40000010000 */
[----:B------:R0:W2:Y:S02]  /*0e10*/  LDG.E R41, [R42.64] ;  /* 0x000000042a297981 */ /* 0x0000a4000c1e1900 */
[----:B0-----:R-:W-:-:S05]  /*0e20*/  IMAD.WIDE R42, R21, 0x4, R42 ;  /* 0x00000004152a7825 */ /* 0x001fca00078e022a */
[----:B------:R0:W3:Y:S02]  /*0e30*/  LDG.E R44, [R42.64] ;  /* 0x000000042a2c7981 */ /* 0x0000e4000c1e1900 */
[----:B0-----:R-:W-:-:S04]  /*0e40*/  IMAD.WIDE R42, R21, 0x4, R42 ;  /* 0x00000004152a7825 */ /* 0x001fc800078e022a */
[----:B---3--:R-:W-:Y:S02]  /*0e50*/  FADD.FTZ R25, R25, R44 ;  /* 0x0000002c19197221 */ /* 0x008fe40000010000 */
[----:B------:R0:W3:Y:S01]  /*0e60*/  LDG.E R44, [R42.64] ;  /* 0x000000042a2c7981 */ /* 0x0000e2000c1e1900 */
[----:B--2---:R-:W-:Y:S02]  /*0e70*/  FADD.FTZ R35, R35, R41 ;  /* 0x0000002923237221 */ /* 0x004fe40000010000 */
[----:B0-----:R-:W-:-:S05]  /*0e80*/  IMAD.WIDE R42, R21, 0x4, R42 ;  /* 0x00000004152a7825 */ /* 0x001fca00078e022a */
        /* <DEDUP_REMOVED lines=14> */
[----:B------:R-:W-:-:S06]  /*0f70*/  IMAD.WIDE R42, R21, 0x4, R44 ;  /* 0x00000004152a7825 */ /* 0x000fcc00078e022c */
[----:B0-----:R-:W-:Y:S02]  /*0f80*/  IMAD.WIDE R44, R21, 0x4, R42 ;  /* 0x00000004152c7825 */ /* 0x001fe400078e022a */
[----:B------:R-:W3:Y:S02]  /*0f90*/  LDG.E R42, [R42.64] ;  /* 0x000000042a2a7981 */ /* 0x000ee4000c1e1900 */
[----:B--2---:R-:W-:Y:S02]  /*0fa0*/  FADD.FTZ R32, R32, R41 ;  /* 0x0000002920207221 */ /* 0x004fe40000010000 */
[----:B------:R-:W2:Y:S01]  /*0fb0*/  LDG.E R41, [R44.64] ;  /* 0x000000042c297981 */ /* 0x000ea2000c1e1900 */
[----:B------:R-:W-:-:S04]  /*0fc0*/  IADD3 R18, R18, -0x2, RZ ;  /* 0xfffffffe12127810 */ /* 0x000fc80007ffe0ff */
[----:B------:R-:W-:Y:S02]  /*0fd0*/  ISETP.NE.AND P1, PT, R18, RZ, PT ;  /* 0x000000ff1200720c */ /* 0x000fe40003f25270 */
[----:B------:R-:W-:-:S04]  /*0fe0*/  LEA R24, P2, R23, R24, 0x2 ;  /* 0x0000001817187211 */ /* 0x000fc800078410ff */
[----:B------:R-:W-:Y:S01]  /*0ff0*/  IADD3.X R19, R19, R20, RZ, P2, !PT ;  /* 0x0000001413137210 */ /* 0x000fe200017fe4ff */
[----:B---3--:R-:W-:Y:S02]  /*1000*/  FADD.FTZ R33, R33, R42 ;  /* 0x0000002a21217221 */ /* 0x008fe40000010000 */
[----:B--2---:R-:W-:-:S04]  /*1010*/  FADD.FTZ R34, R34, R41 ;  /* 0x0000002922227221 */ /* 0x004fc80000010000 */
[----:B------:R-:W-:Y:S05]  /*1020*/  @P1 BRA `(.L_x_134) ;  /* 0xfffff97000001947 */ /* 0x000fea000383ffff */
.L_x_133:
[----:B------:R-:W-:Y:S02]  /*1030*/  MOV R22, R24 ;  /* 0x0000001800167202 */ /* 0x000fe40000000f00 */
[----:B------:R-:W-:Y:S01]  /*1040*/  MOV R23, R19 ;  /* 0x0000001300177202 */ /* 0x000fe20000000f00 */
[----:B------:R-:W-:Y:S05]  /*1050*/  @!P0 BRA `(.L_x_132) ;  /* 0x000002f000008947 */ /* 0x000fea0003800000 */
[----:B------:R0:W2:Y:S01]  /*1060*/  LDG.E R20, [R22.64] ;  /* 0x0000000416147981 */ /* 0x0000a2000c1e1900 */
[----:B------:R-:W-:-:S05]  /*1070*/  IMAD.WIDE R42, R21, 0x4, R22 ;  /* 0x00000004152a7825 */ /* 0x000fca00078e0216 */
[----:B0-----:R0:W3:Y:S02]  /*1080*/  LDG.E R23, [R42.64] ;  /* 0x000000042a177981 */ /* 0x0010e4000c1e1900 */
[----:B0-----:R-:W-:-:S05]  /*1090*/  IMAD.WIDE R42, R12, 0x20, R42 ;  /* 0x000000200c2a7825 */ /* 0x001fca00078e022a */
[----:B------:R0:W4:Y:S01]  /*10a0*/  LDG.E R26, [R42.64] ;  /* 0x000000042a1a7981 */ /* 0x000122000c1e1900 */
[----:B------:R-:W-:-:S05]  /*10b0*/  IMAD.WIDE R18, R12, 0x20, R42 ;  /* 0x000000200c127825 */ /* 0x000fca00078e022a */
[----:B------:R1:W5:Y:S01]  /*10c0*/  LDG.E R41, [R18.64] ;  /* 0x0000000412297981 */ /* 0x000362000c1e1900 */
[----:B------:R-:W-:-:S05]  /*10d0*/  IMAD.WIDE R44, R12, 0x20, R18 ;  /* 0x000000200c2c7825 */ /* 0x000fca00078e0212 */
[----:B-1----:R1:W5:Y:S02]  /*10e0*/  LDG.E R18, [R44.64] ;  /* 0x000000042c127981 */ /* 0x002364000c1e1900 */
[----:B-1----:R-:W-:-:S05]  /*10f0*/  IMAD.WIDE R44, R12, 0x20, R44 ;  /* 0x000000200c2c7825 */ /* 0x002fca00078e022c */
[----:B------:R1:W5:Y:S01]  /*1100*/  LDG.E R19, [R44.64] ;  /* 0x000000042c137981 */ /* 0x000362000c1e1900 */
[----:B0-----:R-:W-:-:S05]  /*1110*/  IMAD.WIDE R42, R12, 0x20, R44 ;  /* 0x000000200c2a7825 */ /* 0x001fca00078e022c */
[----:B------:R0:W5:Y:S01]  /*1120*/  LDG.E R24, [R42.64] ;  /* 0x000000042a187981 */ /* 0x000162000c1e1900 */
[----:B-1----:R-:W-:-:S06]  /*1130*/  IMAD.WIDE R44, R12, 0x20, R42 ;  /* 0x000000200c2c7825 */ /* 0x002fcc00078e022a */
[C---:B0-----:R-:W-:Y:S02]  /*1140*/  IMAD.WIDE R42, R12.reuse, 0x20, R44 ;  /* 0x000000200c2a7825 */ /* 0x041fe400078e022c */
[----:B------:R0:W5:Y:S02]  /*1150*/  LDG.E R44, [R44.64] ;  /* 0x000000042c2c7981 */ /* 0x000164000c1e1900 */
[----:B--2---:R-:W-:Y:S02]  /*1160*/  FADD.FTZ R11, R11, R20 ;  /* 0x000000140b0b7221 */ /* 0x004fe40000010000 */
[----:B------:R-:W-:Y:S02]  /*1170*/  IMAD.WIDE R20, R12, 0x20, R42 ;  /* 0x000000200c147825 */ /* 0x000fe400078e022a */
[----:B------:R1:W2:Y:S02]  /*1180*/  LDG.E R42, [R42.64] ;  /* 0x000000042a2a7981 */ /* 0x0002a4000c1e1900 */
[----:B---3--:R-:W-:-:S02]  /*1190*/  FADD.FTZ R40, R40, R23 ;  /* 0x0000001728287221 */ /* 0x008fc40000010000 */
[C---:B------:R-:W-:Y:S01]  /*11a0*/  IMAD.WIDE R22, R12.reuse, 0x20, R20 ;  /* 0x000000200c167825 */ /* 0x040fe200078e0214 */
[----:B-1----:R1:W3:Y:S05]  /*11b0*/  LDG.E R43, [R20.64] ;  /* 0x00000004142b7981 */ /* 0x0022ea000c1e1900 */
[----:B-1----:R-:W-:-:S04]  /*11c0*/  IMAD.WIDE R20, R12, 0x20, R22 ;  /* 0x000000200c147825 */ /* 0x002fc800078e0216 */
[----:B----4-:R-:W-:Y:S02]  /*11d0*/  FADD.FTZ R39, R39, R26 ;  /* 0x0000001a27277221 */ /* 0x010fe40000010000 */
[----:B------:R1:W4:Y:S01]  /*11e0*/  LDG.E R26, [R22.64] ;  /* 0x00000004161a7981 */ /* 0x000322000c1e1900 */
[----:B-----5:R-:W-:-:S03]  /*11f0*/  FADD.FTZ R38, R38, R41 ;  /* 0x0000002926267221 */ /* 0x020fc60000010000 */
[----:B------:R5:W4:Y:S01]  /*1200*/  LDG.E R41, [R20.64] ;  /* 0x0000000414297981 */ /* 0x000b22000c1e1900 */
[----:B-1----:R-:W-:-:S06]  /*1210*/  IMAD.WIDE R22, R12, 0x20, R20 ;  /* 0x000000200c167825 */ /* 0x002fcc00078e0214 */
[----:B-----5:R-:W-:Y:S02]  /*1220*/  IMAD.WIDE R20, R12, 0x20, R22 ;  /* 0x000000200c147825 */ /* 0x020fe400078e0216 */
[----:B------:R-:W5:Y:S02]  /*1230*/  LDG.E R22, [R22.64] ;  /* 0x0000000416167981 */ /* 0x000f64000c1e1900 */
[----:B------:R-:W-:Y:S02]  /*1240*/  FADD.FTZ R37, R37, R18 ;  /* 0x0000001225257221 */ /* 0x000fe40000010000 */
[----:B0-----:R0:W5:Y:S01]  /*1250*/  LDG.E R45, [R20.64] ;  /* 0x00000004142d7981 */ /* 0x001162000c1e1900 */
[----:B------:R-:W-:Y:S02]  /*1260*/  FADD.FTZ R36, R36, R19 ;  /* 0x0000001324247221 */ /* 0x000fe40000010000 */
[----:B------:R-:W-:-:S06]  /*1270*/  IMAD.WIDE R18, R12, 0x20, R20 ;  /* 0x000000200c127825 */ /* 0x000fcc00078e0214 */
[----:B0-----:R-:W-:Y:S02]  /*1280*/  IMAD.WIDE R20, R12, 0x20, R18 ;  /* 0x000000200c147825 */ /* 0x001fe400078e0212 */
[----:B------:R-:W5:Y:S04]  /*1290*/  LDG.E R18, [R18.64] ;  /* 0x0000000412127981 */ /* 0x000f68000c1e1900 */
[----:B------:R-:W5:Y:S01]  /*12a0*/  LDG.E R12, [R20.64] ;  /* 0x00000004140c7981 */ /* 0x000f62000c1e1900 */
[----:B------:R-:W-:Y:S02]  /*12b0*/  FADD.FTZ R35, R35, R24 ;  /* 0x0000001823237221 */ /* 0x000fe40000010000 */
[----:B------:R-:W-:Y:S02]  /*12c0*/  FADD.FTZ R25, R25, R44 ;  /* 0x0000002c19197221 */ /* 0x000fe40000010000 */
[----:B--2---:R-:W-:-:S02]  /*12d0*/  FADD.FTZ R27, R27, R42 ;  /* 0x0000002a1b1b7221 */ /* 0x004fc40000010000 */
[----:B---3--:R-:W-:Y:S02]  /*12e0*/  FADD.FTZ R28, R28, R43 ;  /* 0x0000002b1c1c7221 */ /* 0x008fe40000010000 */
[----:B----4-:R-:W-:Y:S02]  /*12f0*/  FADD.FTZ R29, R29, R26 ;  /* 0x0000001a1d1d7221 */ /* 0x010fe40000010000 */
[----:B------:R-:W-:Y:S02]  /*1300*/  FADD.FTZ R30, R30, R41 ;  /* 0x000000291e1e7221 */ /* 0x000fe40000010000 */
[----:B-----5:R-:W-:Y:S02]  /*1310*/  FADD.FTZ R31, R31, R22 ;  /* 0x000000161f1f7221 */ /* 0x020fe40000010000 */
[----:B------:R-:W-:Y:S02]  /*1320*/  FADD.FTZ R32, R32, R45 ;  /* 0x0000002d20207221 */ /* 0x000fe40000010000 */
[----:B------:R-:W-:-:S02]  /*1330*/  FADD.FTZ R33, R33, R18 ;  /* 0x0000001221217221 */ /* 0x000fc40000010000 */
[----:B------:R-:W-:Y:S02]  /*1340*/  FADD.FTZ R34, R34, R12 ;  /* 0x0000000c22227221 */ /* 0x000fe40000010000 */
.L_x_132:
[----:B------:R-:W-:Y:S01]  /*1350*/  LOP3.LUT P0, RZ, R13, 0x2, RZ, 0xc0, !PT ;  /* 0x000000020dff7812 */ /* 0x000fe2000780c0ff */
[----:B------:R-:W-:Y:S01]  /*1360*/  FMUL.FTZ R11, R11, c[0x0][0x2e0] ;  /* 0x0000b8000b0b7a20 */ /* 0x000fe20000410000 */
[----:B------:R-:W-:Y:S01]  /*1370*/  SHF.L.U32 R20, R15, 0x1, RZ ;  /* 0x000000010f147819 */ /* 0x000fe200000006ff */
[----:B------:R-:W-:Y:S01]  /*1380*/  FMUL.FTZ R40, R40, c[0x0][0x2e0] ;  /* 0x0000b80028287a20 */ /* 0x000fe20000410000 */
[----:B------:R-:W-:Y:S01]  /*1390*/  SHF.L.U32 R23, R14, 0x1, RZ ;  /* 0x000000010e177819 */ /* 0x000fe200000006ff */
[----:B------:R-:W-:Y:S01]  /*13a0*/  FMUL.FTZ R39, R39, c[0x0][0x2e0] ;  /* 0x0000b80027277a20 */ /* 0x000fe20000410000 */
[----:B------:R-:W-:Y:S01]  /*13b0*/  IADD3 R22, R20, 0x20, RZ ;  /* 0x0000002014167810 */ /* 0x000fe20007ffe0ff */
[----:B------:R-:W-:Y:S01]  /*13c0*/  FMUL.FTZ R38, R38, c[0x0][0x2e0] ;  /* 0x0000b80026267a20 */ /* 0x000fe20000410000 */
[----:B------:R-:W-:Y:S01]  /*13d0*/  F2FP.PACK_AB R11, R40, R11 ;  /* 0x0000000b280b723e */ /* 0x000fe200000000ff */
[----:B------:R-:W-:Y:S01]  /*13e0*/  FMUL.FTZ R27, R27, c[0x0][0x2e0] ;  /* 0x0000b8001b1b7a20 */ /* 0x000fe20000410000 */
[--C-:B------:R-:W-:Y:S01]  /*13f0*/  SHF.R.S32.HI R17, RZ, 0x1f, R16.reuse ;  /* 0x0000001fff117819 */ /* 0x100fe20000011410 */
[----:B------:R-:W-:Y:S01]  /*1400*/  FMUL.FTZ R28, R28, c[0x0][0x2e0] ;  /* 0x0000b8001c1c7a20 */ /* 0x000fe20000410000 */
[----:B------:R-:W-:Y:S01]  /*1410*/  F2FP.PACK_AB R38, R38, R39 ;  /* 0x000000272626723e */ /* 0x000fe200000000ff */
[----:B------:R-:W-:Y:S01]  /*1420*/  FMUL.FTZ R29, R29, c[0x0][0x2e0] ;  /* 0x0000b8001d1d7a20 */ /* 0x000fe20000410000 */
[----:B------:R-:W-:Y:S01]  /*1430*/  @P0 IADD3 R22, R20, -0x20, RZ ;  /* 0xffffffe014160810 */ /* 0x000fe20007ffe0ff */
[----:B------:R-:W-:Y:S01]  /*1440*/  FMUL.FTZ R30, R30, c[0x0][0x2e0] ;  /* 0x0000b8001e1e7a20 */ /* 0x000fe20000410000 */
[----:B------:R-:W-:Y:S01]  /*1450*/  F2FP.PACK_AB R27, R28, R27 ;  /* 0x0000001b1c1b723e */ /* 0x000fe200000000ff */
[----:B------:R-:W-:Y:S01]  /*1460*/  FMUL.FTZ R37, R37, c[0x0][0x2e0] ;  /* 0x0000b80025257a20 */ /* 0x000fe20000410000 */
[----:B------:R-:W-:Y:S01]  /*1470*/  STS [R20], R11 ;  /* 0x0000000b14007388 */ /* 0x000fe20000000800 */
[----:B------:R-:W-:Y:S01]  /*1480*/  FMUL.FTZ R36, R36, c[0x0][0x2e0] ;  /* 0x0000b80024247a20 */ /* 0x000fe20000410000 */
[----:B------:R-:W-:Y:S01]  /*1490*/  F2FP.PACK_AB R29, R30, R29 ;  /* 0x0000001d1e1d723e */ /* 0x000fe200000000ff */
[----:B------:R-:W-:Y:S01]  /*14a0*/  FMUL.FTZ R35, R35, c[0x0][0x2e0] ;  /* 0x0000b80023237a20 */ /* 0x000fe20000410000 */
[----:B------:R-:W-:Y:S01]  /*14b0*/  STS [R20+0x200], R38 ;  /* 0x0002002614007388 */ /* 0x000fe20000000800 */
        /* <DEDUP_REMOVED lines=10> */
[----:B------:R-:W-:Y:S01]  /*1560*/  IMAD R7, R7, c[0x0][0x398], RZ ;  /* 0x0000e60007077a24 */ /* 0x000fe200078e02ff */
[----:B------:R-:W-:Y:S01]  /*1570*/  STS [R20+0x1000], R36 ;  /* 0x0010002414007388 */ /* 0x000fe20000000800 */
[----:B------:R-:W-:Y:S01]  /*1580*/  IMAD.WIDE.U32 R18, R2, c[0x0][0x398], R16 ;  /* 0x0000e60002127a25 */ /* 0x000fe200078e0010 */
[----:B------:R-:W-:Y:S01]  /*1590*/  F2FP.PACK_AB R33, R34, R33 ;  /* 0x000000212221723e */ /* 0x000fe200000000ff */
[----:B------:R-:W-:Y:S01]  /*15a0*/  BSSY B0, `(.L_x_135) ;  /* 0x000001c000007945 */ /* 0x000fe20003800000 */
[----:B------:R0:W-:Y:S01]  /*15b0*/  STS [R20+0x1200], R35 ;  /* 0x0012002314007388 */ /* 0x0001e20000000800 */
[----:B------:R-:W-:Y:S01]  /*15c0*/  IMAD R7, R2, c[0x0][0x39c], R7 ;  /* 0x0000e70002077a24 */ /* 0x000fe200078e0207 */
[----:B------:R-:W-:Y:S01]  /*15d0*/  IADD3 R6, P1, R6, R18, RZ ;  /* 0x0000001206067210 */ /* 0x000fe20007f3e0ff */
[----:B------:R-:W-:Y:S01]  /*15e0*/  IMAD R3, R0, -0x80, R3 ;  /* 0xffffff8000037824 */ /* 0x000fe200078e0203 */
[----:B------:R1:W-:Y:S01]  /*15f0*/  STS [R22+0x1000], R31 ;  /* 0x0010001f16007388 */ /* 0x0003e20000000800 */
[----:B------:R-:W-:Y:S01]  /*1600*/  ISETP.GE.AND P0, PT, R16, c[0x0][0x220], PT ;  /* 0x0000880010007a0c */ /* 0x000fe20003f06270 */
[----:B------:R-:W-:Y:S01]  /*1610*/  IMAD R2, R9, c[0x0][0x3b0], RZ ;  /* 0x0000ec0009027a24 */ /* 0x000fe200078e02ff */
[----:B------:R-:W-:Y:S01]  /*1620*/  IADD3 R0, R8, 0x40, RZ ;  /* 0x0000004008007810 */ /* 0x000fe20007ffe0ff */
[----:B------:R1:W-:Y:S01]  /*1630*/  STS [R22+0x1200], R33 ;  /* 0x0012002116007388 */ /* 0x0003e20000000800 */
[----:B------:R-:W-:Y:S01]  /*1640*/  IADD3.X R7, R4, R19, R7, P1, !PT ;  /* 0x0000001304077210 */ /* 0x000fe20000ffe407 */
[----:B------:R-:W-:-:S02]  /*1650*/  IMAD R17, R5, c[0x0][0x3b4], R2 ;  /* 0x0000ed0005117a24 */ /* 0x000fc400078e0202 */
[----:B------:R-:W-:Y:S01]  /*1660*/  BAR.SYNC.DEFER_BLOCKING 0x0 ;  /* 0x0000000000007b1d */ /* 0x000fe20000010000 */
[-C--:B------:R-:W-:Y:S01]  /*1670*/  ISETP.GE.OR P1, PT, R0, R3.reuse, P0 ;  /* 0x000000030000720c */ /* 0x080fe20000726670 */
[----:B0-----:R-:W-:Y:S01]  /*1680*/  IMAD.WIDE.U32 R20, R5, c[0x0][0x3b0], R6 ;  /* 0x0000ec0005147a25 */ /* 0x001fe200078e0006 */
[----:B------:R-:W-:-:S04]  /*1690*/  ISETP.GE.OR P0, PT, R8, R3, P0 ;  /* 0x000000030800720c */ /* 0x000fc80000706670 */
[----:B------:R-:W-:Y:S01]  /*16a0*/  IADD3 R17, R21, R17, RZ ;  /* 0x0000001115117210 */ /* 0x000fe20007ffe0ff */
[----:B------:R1:W0:Y:S08]  /*16b0*/  LDS.128 R12, [R23+0x1000] ;  /* 0x00100000170c7984 */ /* 0x0002300000000c00 */
[----:B------:R-:W-:Y:S05]  /*16c0*/  @P0 BRA `(.L_x_136) ;  /* 0x0000009000000947 */ /* 0x000fea0003800000 */
[----:B------:R-:W2:Y:S01]  /*16d0*/  LDS.128 R4, [R23] ;  /* 0x0000000017047984 */ /* 0x000ea20000000c00 */
[----:B------:R-:W-:Y:S01]  /*16e0*/  MOV R16, R20 ;  /* 0x0000001400107202 */ /* 0x000fe20000000f00 */
[----:B------:R-:W-:-:S04]  /*16f0*/  IMAD R9, R10, c[0x0][0x398], RZ ;  /* 0x0000e6000a097a24 */ /* 0x000fc800078e02ff */
[----:B------:R-:W-:-:S04]  /*1700*/  IMAD.WIDE.U32 R2, R8, c[0x0][0x398], R16 ;  /* 0x0000e60008027a25 */ /* 0x000fc800078e0010 */
[----:B------:R-:W-:Y:S01]  /*1710*/  IMAD R9, R8, c[0x0][0x39c], R9 ;  /* 0x0000e70008097a24 */ /* 0x000fe200078e0209 */
[----:B------:R-:W-:-:S04]  /*1720*/  LEA R18, P0, R2, c[0x0][0x338], 0x1 ;  /* 0x0000ce0002127a11 */ /* 0x000fc800078008ff */
[----:B------:R-:W-:-:S04]  /*1730*/  IADD3 R3, R3, R9, RZ ;  /* 0x0000000903037210 */ /* 0x000fc80007ffe0ff */
[----:B------:R-:W-:-:S05]  /*1740*/  LEA.HI.X R19, R2, c[0x0][0x33c], R3, 0x1, P0 ;  /* 0x0000cf0002137a11 */ /* 0x000fca00000f0c03 */
[----:B--2---:R2:W-:Y:S02]  /*1750*/  STG.E.128 [R18.64], R4 ;  /* 0x0000000412007986 */ /* 0x0045e4000c101d04 */
.L_x_136:
[----:B------:R-:W-:Y:S05]  /*1760*/  BSYNC B0 ;  /* 0x0000000000007941 */ /* 0x000fea0003800000 */
.L_x_135:
[----:B------:R-:W-:Y:S05]  /*1770*/  @P1 EXIT ;  /* 0x000000000000194d */ /* 0x000fea0003800000 */
[----:B--2---:R-:W-:Y:S02]  /*1780*/  IADD3 R5, P0, R8, 0x40, RZ ;  /* 0x0000004008057810 */ /* 0x004fe40007f1e0ff */
[----:B------:R-:W-:Y:S02]  /*1790*/  MOV R2, R20 ;  /* 0x0000001400027202 */ /* 0x000fe40000000f00 */
[----:B------:R-:W-:Y:S02]  /*17a0*/  IADD3.X R10, RZ, R10, RZ, P0, !PT ;  /* 0x0000000aff0a7210 */ /* 0x000fe400007fe4ff */
[----:B------:R-:W-:-:S03]  /*17b0*/  MOV R3, R17 ;  /* 0x0000001100037202 */ /* 0x000fc60000000f00 */
[----:B------:R-:W-:Y:S02]  /*17c0*/  IMAD R10, R10, c[0x0][0x398], RZ ;  /* 0x0000e6000a0a7a24 */ /* 0x000fe400078e02ff */
[----:B------:R-:W-:-:S04]  /*17d0*/  IMAD.WIDE.U32 R2, R5, c[0x0][0x398], R2 ;  /* 0x0000e60005027a25 */ /* 0x000fc800078e0002 */
[----:B------:R-:W-:Y:S01]  /*17e0*/  IMAD R5, R5, c[0x0][0x39c], R10 ;  /* 0x0000e70005057a24 */ /* 0x000fe200078e020a */
[----:B------:R-:W-:-:S04]  /*17f0*/  LEA R4, P0, R2, c[0x0][0x338], 0x1 ;  /* 0x0000ce0002047a11 */ /* 0x000fc800078008ff */
[----:B------:R-:W-:-:S04]  /*1800*/  IADD3 R3, R3, R5, RZ ;  /* 0x0000000503037210 */ /* 0x000fc80007ffe0ff */
[----:B------:R-:W-:-:S05]  /*1810*/  LEA.HI.X R5, R2, c[0x0][0x33c], R3, 0x1, P0 ;  /* 0x0000cf0002057a11 */ /* 0x000fca00000f0c03 */
[----:B0-----:R-:W-:Y:S01]  /*1820*/  STG.E.128 [R4.64], R12 ;  /* 0x0000000c04007986 */ /* 0x001fe2000c101d04 */
[----:B------:R-:W-:Y:S05]  /*1830*/  EXIT ;  /* 0x000000000000794d */ /* 0x000fea0003800000 */
.L_x_137:
        /* <DEDUP_REMOVED lines=12> */
.L_x_688:


//--------------------- .text._ZN5flash44flash_bwd_dq_dk_dv_loop_seqk_parallel_kernelI23Flash_bwd_kernel_traitsILi32ELi128ELi128ELi8ELi4ELi4ELi4ELb1ELb0EN7cutlass6half_tE19Flash_kernel_traitsILi32ELi128ELi128ELi8ES3_EELb1ELb1ELb0ELb0ELb0ELb0ELb0EEEvNS_16Flash_bwd_paramsE --------------------------
	.section	.text._ZN5flash44flash_bwd_dq_dk_dv_loop_seqk_parallel_kernelI23Flash_bwd_kernel_traitsILi32ELi128ELi128ELi8ELi4ELi4ELi4ELb1ELb0EN7cutlass6half_tE19Flash_kernel_traitsILi32ELi128ELi128ELi8ES3_EELb1ELb1ELb0ELb0ELb0ELb0ELb0EEEvNS_16Flash_bwd_paramsE,"ax",@progbits
	.sectioninfo	@"SHI_REGISTERS=255"
	.align	128
        .global         _ZN5flash44flash_bwd_dq_dk_dv_loop_seqk_parallel_kernelI23Flash_bwd_kernel_traitsILi32ELi128ELi128ELi8ELi4ELi4ELi4ELb1ELb0EN7cutlass6half_tE19Flash_kernel_traitsILi32ELi128ELi128ELi8ES3_EELb1ELb1ELb0ELb0ELb0ELb0ELb0EEEvNS_16Flash_bwd_paramsE
        .type           _ZN5flash44flash_bwd_dq_dk_dv_loop_seqk_parallel_kernelI23Flash_bwd_kernel_traitsILi32ELi128ELi128ELi8ELi4ELi4ELi4ELb1ELb0EN7cutlass6half_tE19Flash_kernel_traitsILi32ELi128ELi128ELi8ES3_EELb1ELb1ELb0ELb0ELb0ELb0ELb0EEEvNS_16Flash_bwd_paramsE,@function
        .size           _ZN5flash44flash_bwd_dq_dk_dv_loop_seqk_parallel_kernelI23Flash_bwd_kernel_traitsILi32ELi128ELi128ELi8ELi4ELi4ELi4ELb1ELb0EN7cutlass6half_tE19Flash_kernel_traitsILi32ELi128ELi128ELi8ES3_EELb1ELb1ELb0ELb0ELb0ELb0ELb0EEEvNS_16Flash_bwd_paramsE,(.L_x_689 - _ZN5flash44flash_bwd_dq_dk_dv_loop_seqk_parallel_kernelI23Flash_bwd_kernel_traitsILi32ELi128ELi128ELi8ELi4ELi4ELi4ELb1ELb0EN7cutlass6half_tE19Flash_kernel_traitsILi32ELi128ELi128ELi8ES3_EELb1ELb1ELb0ELb0ELb0ELb0ELb0EEEvNS_16Flash_bwd_paramsE)
        .other          _ZN5flash44flash_bwd_dq_dk_dv_loop_seqk_parallel_kernelI23Flash_bwd_kernel_traitsILi32ELi128ELi128ELi8ELi4ELi4ELi4ELb1ELb0EN7cutlass6half_tE19Flash_kernel_traitsILi32ELi128ELi128ELi8ES3_EELb1ELb1ELb0ELb0ELb0ELb0ELb0EEEvNS_16Flash_bwd_paramsE,@"STO_CUDA_ENTRY STV_DEFAULT"
_ZN5flash44flash_bwd_dq_dk_dv_loop_seqk_parallel_kernelI23Flash_bwd_kernel_traitsILi32ELi128ELi128ELi8ELi4ELi4ELi4ELb1ELb0EN7cutlass6half_tE19Flash_kernel_traitsILi32ELi128ELi128ELi8ES3_EELb1ELb1ELb0ELb0ELb0ELb0ELb0EEEvNS_16Flash_bwd_paramsE:
.text._ZN5flash44flash_bwd_dq_dk_dv_loop_seqk_parallel_kernelI23Flash_bwd_kernel_traitsILi32ELi128ELi128ELi8ELi4ELi4ELi4ELb1ELb0EN7cutlass6half_tE19Flash_kernel_traitsILi32ELi128ELi128ELi8ES3_EELb1ELb1ELb0ELb0ELb0ELb0ELb0EEEvNS_16Flash_bwd_paramsE:
        /* <DEDUP_REMOVED lines=23> */
[----:B------:R-:W-:Y:S01]  /*0170*/  IMAD.U32 R12, RZ, RZ, UR4 ;  /* 0x00000004ff0c7e24 */ /* 0x000fe2000f8e00ff */
[----:B------:R-:W-:Y:S02]  /*0180*/  ULDC UR7, c[0x0][0x1c0] ;  /* 0x0000700000077ab9 */ /* 0x000fe40000000800 */
[----:B------:R-:W-:Y:S02]  /*0190*/  ULDC UR52, c[0x0][0x1c0] ;  /* 0x0000700000347ab9 */ /* 0x000fe40000000800 */
[----:B------:R4:W-:Y:S01]  /*01a0*/  STL [R1+0x3c], R12 ;  /* 0x00003c0c01007387 */ /* 0x0009e20000100800 */
[----:B------:R-:W-:Y:S02]  /*01b0*/  ULDC UR10, c[0x0][0x1c0] ;  /* 0x00007000000a7ab9 */ /* 0x000fe40000000800 */
[----:B------:R-:W-:Y:S01]  /*01c0*/  UIMAD.WIDE UR52, UR60, UR52, URZ ;  /* 0x000000343c3472a5 */ /* 0x000fe2000f8e023f */
[----:B-1----:R-:W-:Y:S01]  /*01d0*/  SHF.R.S32.HI R6, RZ, 0x1f, R11 ;  /* 0x0000001fff067819 */ /* 0x002fe2000001140b */
[----:B--2---:R-:W-:-:S02]  /*01e0*/  UIMAD UR17, UR54, UR60, URZ ;  /* 0x0000003c361172a4 */ /* 0x004fc4000f8e023f */
[----:B------:R-:W-:Y:S01]  /*01f0*/  ULOP3.LUT UR4, UR54, UR11, URZ, 0x3c, !UPT ;  /* 0x0000000b36047292 */ /* 0x000fe2000f8e3c3f */
[CC--:B------:R-:W-:Y:S01]  /*0200*/  LEA.HI R7, R6.reuse, R11.reuse, RZ, 0x2 ;  /* 0x0000000b06077211 */ /* 0x0c0fe200078f10ff */
[----:B------:R-:W-:Y:S01]  /*0210*/  UIMAD UR60, UR60, UR10, URZ ;  /* 0x0000000a3c3c72a4 */ /* 0x000fe2000f8e023f */
[CC--:B------:R-:W-:Y:S01]  /*0220*/  LEA.HI R5, R6.reuse, R11.reuse, RZ, 0x5 ;  /* 0x0000000b06057211 */ /* 0x0c0fe200078f28ff */
[----:B------:R-:W-:Y:S01]  /*0230*/  ULDC.U8 UR9, c[0x0][0x3d0] ;  /* 0x0000f40000097ab9 */ /* 0x000fe20000000000 */
[--C-:B------:R-:W-:Y:S01]  /*0240*/  SHF.R.S32.HI R0, RZ, 0x2, R7.reuse ;  /* 0x00000002ff007819 */ /* 0x100fe20000011407 */
[----:B---3--:R-:W-:Y:S01]  /*0250*/  UIMAD UR5, UR49, UR7, UR54 ;  /* 0x00000007310572a4 */ /* 0x008fe2000f8e0236 */
[----:B------:R-:W-:Y:S01]  /*0260*/  SHF.R.S32.HI R2, RZ, 0x1f, R7 ;  /* 0x0000001fff027819 */ /* 0x000fe20000011407 */
[----:B------:R-:W-:Y:S01]  /*0270*/  USHF.R.S32.HI UR7, URZ, 0x1f, UR54 ;  /* 0x0000001f3f077899 */ /* 0x000fe20008011436 */
[CC--:B------:R-:W-:Y:S01]  /*0280*/  LEA.HI R252, R6.reuse, R11.reuse, RZ, 0x7 ;  /* 0x0000000b06fc7211 */ /* 0x0c0fe200078f38ff */
[----:B------:R-:W-:Y:S01]  /*0290*/  USHF.L.U32 UR10, UR49, 0x7, URZ ;  /* 0x00000007310a7899 */ /* 0x000fe2000800063f */
[-C--:B------:R-:W-:Y:S01]  /*02a0*/  LEA.HI R145, R6, R11.reuse, RZ, 0x3 ;  /* 0x0000000b06917211 */ /* 0x080fe200078f18ff */
[----:B------:R-:W-:Y:S01]  /*02b0*/  ULDC.U8 UR8, c[0x0][0x328] ;  /* 0x0000ca0000087ab9 */ /* 0x000fe20000000000 */
[-C--:B------:R-:W-:Y:S01]  /*02c0*/  LEA.HI R2, R2, R0.reuse, RZ, 0x3 ;  /* 0x0000000002027211 */ /* 0x080fe200078f18ff */
[----:B------:R-:W-:Y:S01]  /*02d0*/  ULDC UR18, c[0x0][0x224] ;  /* 0x0000890000127ab9 */ /* 0x000fe20000000800 */
[----:B------:R-:W-:Y:S01]  /*02e0*/  LEA.HI R6, R6, R11, RZ, 0x4 ;  /* 0x0000000b06067211 */ /* 0x000fe200078f20ff */
[----:B------:R-:W-:Y:S01]  /*02f0*/  UISETP.NE.AND UP6, UPT, UR9, URZ, UPT ;  /* 0x0000003f0900728c */ /* 0x000fe2000bfc5270 */
[----:B------:R-:W-:Y:S01]  /*0300*/  LOP3.LUT R3, R7, 0xfffffffc, RZ, 0xc0, !PT ;  /* 0xfffffffc07037812 */ /* 0x000fe200078ec0ff */
[----:B------:R-:W-:Y:S01]  /*0310*/  UISETP.NE.AND UP5, UPT, UR8, URZ, UPT ;  /* 0x0000003f0800728c */ /* 0x000fe2000bfa5270 */
[----:B------:R-:W-:Y:S01]  /*0320*/  LOP3.LUT R4, R5, 0xffffffe0, RZ, 0xc0, !PT ;  /* 0xffffffe005047812 */ /* 0x000fe200078ec0ff */
[----:B------:R-:W-:Y:S01]  /*0330*/  UIMAD.WIDE.U32 UR8, UR49, UR18, URZ ;  /* 0x00000012310872a5 */ /* 0x000fe2000f8e003f */
[----:B------:R-:W-:Y:S01]  /*0340*/  LEA.HI R7, R7, R0, RZ, 0x1 ;  /* 0x0000000007077211 */ /* 0x000fe200078f08ff */
[C---:B------:R-:W-:Y:S01]  /*0350*/  IMAD.IADD R13, R11.reuse, 0x1, -R3 ;  /* 0x000000010b0d7824 */ /* 0x040fe200078e0a03 */
[----:B------:R-:W-:Y:S01]  /*0360*/  LOP3.LUT R2, R2, 0xfffffff8, RZ, 0xc0, !PT ;  /* 0xfffffff802027812 */ /* 0x000fe200078ec0ff */
[----:B------:R-:W-:Y:S01]  /*0370*/  IMAD.IADD R4, R11, 0x1, -R4 ;  /* 0x000000010b047824 */ /* 0x000fe200078e0a04 */
[----:B------:R-:W-:Y:S01]  /*0380*/  LOP3.LUT R8, R6, 0xfffffff0, RZ, 0xc0, !PT ;  /* 0xfffffff006087812 */ /* 0x000fe200078ec0ff */
[----:B------:R-:W-:Y:S01]  /*0390*/  IMAD.SHL.U32 R244, R13, 0x8, RZ ;  /* 0x000000080df47824 */ /* 0x000fe200078e00ff */
[----:B------:R-:W-:Y:S01]  /*03a0*/  LOP3.LUT R9, R145, 0xfffffff8, RZ, 0xc0, !PT ;  /* 0xfffffff891097812 */ /* 0x000fe200078ec0ff */
[----:B------:R-:W-:Y:S01]  /*03b0*/  ULDC UR14, c[0x0][0x214] ;  /* 0x00008500000e7ab9 */ /* 0x000fe20000000800 */
[----:B------:R-:W-:Y:S01]  /*03c0*/  LOP3.LUT R3, R7, 0x7fffffe, RZ, 0xc0, !PT ;  /* 0x07fffffe07037812 */ /* 0x000fe200078ec0ff */
[C---:B------:R-:W-:Y:S01]  /*03d0*/  IMAD.IADD R7, R0.reuse, 0x1, -R2 ;  /* 0x0000000100077824 */ /* 0x040fe200078e0a02 */
[----:B------:R-:W-:Y:S01]  /*03e0*/  SHF.R.S32.HI R2, RZ, 0x4, R6 ;  /* 0x00000004ff027819 */ /* 0x000fe20000011406 */
[C---:B------:R-:W-:Y:S01]  /*03f0*/  IMAD.IADD R8, R11.reuse, 0x1, -R8 ;  /* 0x000000010b087824 */ /* 0x040fe200078e0a08 */
[----:B------:R-:W-:Y:S01]  /*0400*/  SHF.R.S32.HI R10, RZ, 0x1f, R4 ;  /* 0x0000001fff0a7819 */ /* 0x000fe20000011404 */
[----:B------:R-:W-:Y:S01]  /*0410*/  IMAD.IADD R11, R11, 0x1, -R9 ;  /* 0x000000010b0b7824 */ /* 0x000fe200078e0a09 */
[----:B------:R-:W-:Y:S01]  /*0420*/  SHF.R.S32.HI R252, RZ, 0x7, R252 ;  /* 0x00000007fffc7819 */ /* 0x000fe200000114fc */
[----:B------:R-:W-:Y:S01]  /*0430*/  IMAD.IADD R9, R0, 0x1, -R3 ;  /* 0x0000000100097824 */ /* 0x000fe200078e0a03 */
[--C-:B------:R-:W-:Y:S01]  /*0440*/  SHF.R.S32.HI R0, RZ, 0x5, R5.reuse ;  /* 0x00000005ff007819 */ /* 0x100fe20000011405 */
[----:B------:R-:W-:Y:S01]  /*0450*/  ULDC UR16, c[0x0][0x224] ;  /* 0x0000890000107ab9 */ /* 0x000fe20000000800 */
[----:B------:R-:W-:Y:S01]  /*0460*/  SHF.R.S32.HI R3, RZ, 0x1f, R5 ;  /* 0x0000001fff037819 */ /* 0x000fe20000011405 */
[----:B------:R-:W-:Y:S01]  /*0470*/  @UP5 UIMAD UR11, UR49, UR14, URZ ;  /* 0x0000000e310b52a4 */ /* 0x000fe2000f8e023f */
[----:B------:R-:W-:Y:S01]  /*0480*/  LEA.HI R5, R6, R2, RZ, 0x1 ;  /* 0x0000000206057211 */ /* 0x000fe200078f08ff */
[----:B------:R-:W-:Y:S01]  /*0490*/  IMAD.U32 R6, RZ, RZ, UR7 ;  /* 0x00000007ff067e24 */ /* 0x000fe2000f8e00ff */
[----:B------:R-:W-:Y:S01]  /*04a0*/  LEA.HI R243, R10, R4, RZ, 0x2 ;  /* 0x000000040af37211 */ /* 0x000fe200078f10ff */
[----:B------:R-:W-:Y:S01]  /*04b0*/  USHF.R.S32.HI UR7, URZ, 0x1f, UR49 ;  /* 0x0000001f3f077899 */ /* 0x000fe20008011431 */
[----:B------:R-:W-:Y:S01]  /*04c0*/  LEA.HI R4, R3, R0, RZ, 0x2 ;  /* 0x0000000003047211 */ /* 0x000fe200078f10ff */
[----:B------:R-:W-:Y:S01]  /*04d0*/  IMAD.SHL.U32 R6, R13, 0x2, RZ ;  /* 0x000000020d067824 */ /* 0x000fe200078e00ff */
[----:B------:R-:W-:Y:S01]  /*04e0*/  LOP3.LUT R3, R5, 0xfffffffe, RZ, 0xc0, !PT ;  /* 0xfffffffe05037812 */ /* 0x000fe200078ec0ff */
[----:B------:R-:W-:Y:S01]  /*04f0*/  USHF.R.S32.HI UR6, URZ, 0x1f, UR18 ;  /* 0x0000001f3f067899 */ /* 0x000fe20008011412 */
[----:B------:R-:W-:Y:S01]  /*0500*/  SHF.R.S32.HI R5, RZ, 0x3, R145 ;  /* 0x00000003ff057819 */ /* 0x000fe20000011491 */
[----:B------:R-:W-:Y:S01]  /*0510*/  ULDC UR13, c[0x0][0x1c0] ;  /* 0x00007000000d7ab9 */ /* 0x000fe20000000800 */
[----:B------:R-:W-:Y:S01]  /*0520*/  LOP3.LUT R4, R4, 0xfffffffc, RZ, 0xc0, !PT ;  /* 0xfffffffc04047812 */ /* 0x000fe200078ec0ff */
[----:B----4-:R-:W-:Y:S01]  /*0530*/  IMAD.IADD R12, R2, 0x1, -R3 ;  /* 0x00000001020c7824 */ /* 0x010fe200078e0a03 */
[----:B------:R-:W-:Y:S01]  /*0540*/  SHF.R.S32.HI R10, RZ, 0x1f, R8 ;  /* 0x0000001fff0a7819 */ /* 0x000fe20000011408 */
[----:B------:R-:W-:Y:S01]  /*0550*/  IMAD.SHL.U32 R2, R5, 0x40, RZ ;  /* 0x0000004005027824 */ /* 0x000fe200078e00ff */
[----:B------:R-:W-:Y:S01]  /*0560*/  LOP3.LUT P5, RZ, R7, 0x2, RZ, 0xc0, !PT ;  /* 0x0000000207ff7812 */ /* 0x000fe200078ac0ff */
[----:B------:R-:W-:Y:S01]  /*0570*/  IMAD.IADD R18, R0, 0x1, -R4 ;  /* 0x0000000100127824 */ /* 0x000fe200078e0a04 */
[----:B------:R-:W-:Y:S01]  /*0580*/  LEA.HI R10, R10, R8, RZ, 0x3 ;  /* 0x000000080a0a7211 */ /* 0x000fe200078f18ff */
[----:B------:R-:W-:Y:S01]  /*0590*/  IMAD R5, R0, 0x8, R9 ;  /* 0x0000000800057824 */ /* 0x000fe200078e0209 */
[----:B------:R-:W-:Y:S01]  /*05a0*/  LOP3.LUT R0, R2, 0xc0, RZ, 0xc0, !PT ;  /* 0x000000c002007812 */ /* 0x000fe200078ec0ff */
[----:B------:R-:W-:Y:S01]  /*05b0*/  IMAD R233, R252, 0x2000, R6 ;  /* 0x00002000fce97824 */ /* 0x000fe200078e0206 */
[----:B------:R-:W-:Y:S01]  /*05c0*/  LEA.HI R9, R11, R11, RZ, 0x1 ;  /* 0x0000000b0b097211 */ /* 0x000fe200078f08ff */
[----:B------:R-:W-:Y:S01]  /*05d0*/  STL [R1+0x8], R18 ;  /* 0x0000081201007387 */ /* 0x000fe20000100800 */
[----:B------:R-:W-:Y:S01]  /*05e0*/  SHF.R.U32.HI R4, RZ, 0x3, R0 ;  /* 0x00000003ff047819 */ /* 0x000fe20000011600 */
[----:B------:R-:W-:Y:S01]  /*05f0*/  ULDC UR15, c[0x0][0x1c0] ;  /* 0x00007000000f7ab9 */ /* 0x000fe20000000800 */
[----:B------:R-:W-:Y:S01]  /*0600*/  LOP3.LUT R3, R0, 0x18, R244, 0xf8, !PT ;  /* 0x0000001800037812 */ /* 0x000fe200078ef8f4 */
[----:B------:R-:W-:Y:S01]  /*0610*/  IMAD R0, R252, 0x8, R12 ;  /* 0x00000008fc007824 */ /* 0x000fe200078e020c */
[----:B------:R-:W-:Y:S01]  /*0620*/  LOP3.LUT R2, R9, 0x7fffffe, RZ, 0xc0, !PT ;  /* 0x07fffffe09027812 */ /* 0x000fe200078ec0ff */
[----:B------:R-:W-:Y:S01]  /*0630*/  USHF.L.U32 UR61, UR60, 0x7, URZ ;  /* 0x000000073c3d7899 */ /* 0x000fe2000800063f */
[----:B------:R-:W-:Y:S01]  /*0640*/  LOP3.LUT R3, R3, R4, RZ, 0x3c, !PT ;  /* 0x0000000403037212 */ /* 0x000fe200078e3cff */
[----:B------:R-:W-:Y:S01]  /*0650*/  IMAD.U32 R4, RZ, RZ, UR17 ;  /* 0x00000011ff047e24 */ /* 0x000fe2000f8e00ff */
[----:B------:R-:W-:Y:S01]  /*0660*/  LOP3.LUT P4, RZ, R7, 0x4, RZ, 0xc0, !PT ;  /* 0x0000000407ff7812 */ /* 0x000fe2000788c0ff */
[----:B------:R-:W-:Y:S01]  /*0670*/  IMAD.IADD R2, R11, 0x1, -R2 ;  /* 0x000000010b027824 */ /* 0x000fe200078e0a02 */
[----:B------:R-:W-:Y:S01]  /*0680*/  SEL R230, R153, 0xffffffe0, !P5 ;  /* 0xffffffe099e67807 */ /* 0x000fe20006800000 */
[----:B------:R-:W-:Y:S01]  /*0690*/  UIMAD.WIDE.U32 UR58, UR52, UR8, URZ ;  /* 0x00000008343a72a5 */ /* 0x000fe2000f8e003f */
[----:B------:R1:W-:Y:S01]  /*06a0*/  STL [R1+0x18], R4 ;  /* 0x0000180401007387 */ /* 0x0003e20000100800 */
[----:B------:R-:W-:Y:S01]  /*06b0*/  IMAD R17, R0, 0x8, R2 ;  /* 0x0000000800117824 */ /* 0x000fe200078e0202 */
[----:B------:R-:W-:Y:S01]  /*06c0*/  LEA.HI R0, R8, R8, RZ, 0x1 ;  /* 0x0000000808007211 */ /* 0x000fe200078f08ff */
[----:B------:R-:W-:Y:S01]  /*06d0*/  IMAD.U32 R2, R5, 0x20, R3 ;  /* 0x0000002005027824 */ /* 0x000fe200078e0003 */
[----:B------:R-:W-:Y:S01]  /*06e0*/  USHF.L.U32 UR34, UR60, 0x3, URZ ;  /* 0x000000033c227899 */ /* 0x000fe2000800063f */
[----:B------:R-:W-:Y:S01]  /*06f0*/  IMAD.U32 R5, RZ, RZ, UR9 ;  /* 0x00000009ff057e24 */ /* 0x000fe2000f8e00ff */
[----:B------:R-:W-:Y:S01]  /*0700*/  SHF.R.S32.HI R3, RZ, 0x1, R0 ;  /* 0x00000001ff037819 */ /* 0x000fe20000011400 */
[----:B------:R-:W-:-:S02]  /*0710*/  USHF.L.U32 UR33, UR60, 0x4, URZ ;  /* 0x000000043c217899 */ /* 0x000fc4000800063f */
[----:B------:R-:W-:Y:S02]  /*0720*/  UIMAD UR32, UR60, 0x18, URZ ;  /* 0x000000183c2078a4 */ /* 0x000fe4000f8e023f */
[----:B------:R-:W-:Y:S02]  /*0730*/  USHF.L.U32 UR31, UR60, 0x5, URZ ;  /* 0x000000053c1f7899 */ /* 0x000fe4000800063f */
[----:B------:R-:W-:Y:S02]  /*0740*/  UIMAD UR30, UR60, 0x28, URZ ;  /* 0x000000283c1e78a4 */ /* 0x000fe4000f8e023f */
[----:B------:R-:W-:Y:S02]  /*0750*/  UIMAD UR29, UR60, 0x30, URZ ;  /* 0x000000303c1d78a4 */ /* 0x000fe4000f8e023f */
[----:B------:R-:W-:Y:S02]  /*0760*/  UIMAD UR28, UR60, 0x38, URZ ;  /* 0x000000383c1c78a4 */ /* 0x000fe4000f8e023f */
[----:B------:R-:W-:-:S02]  /*0770*/  USHF.L.U32 UR27, UR60, 0x6, URZ ;  /* 0x000000063c1b7899 */ /* 0x000fc4000800063f */
[----:B------:R-:W-:Y:S02]  /*0780*/  UIMAD UR26, UR60, 0x48, URZ ;  /* 0x000000483c1a78a4 */ /* 0x000fe4000f8e023f */
[----:B------:R-:W-:Y:S01]  /*0790*/  UIMAD UR25, UR60, 0x50, URZ ;  /* 0x000000503c1978a4 */ /* 0x000fe2000f8e023f */
[----:B-1----:R-:W-:Y:S01]  /*07a0*/  IMAD.U32 R4, RZ, RZ, UR4 ;  /* 0x00000004ff047e24 */ /* 0x002fe2000f8e00ff */
[----:B------:R-:W-:Y:S02]  /*07b0*/  UIMAD UR4, UR49, UR13, UR54 ;  /* 0x0000000d310472a4 */ /* 0x000fe4000f8e0236 */
[----:B------:R-:W-:Y:S02]  /*07c0*/  UIMAD UR24, UR60, 0x58, URZ ;  /* 0x000000583c1878a4 */ /* 0x000fe4000f8e023f */
[----:B------:R1:W-:Y:S01]  /*07d0*/  STL [R1+0x38], R4 ;  /* 0x0000380401007387 */ /* 0x0003e20000100800 */
[----:B------:R-:W-:Y:S02]  /*07e0*/  USHF.L.U32 UR4, UR4, 0x5, URZ ;  /* 0x0000000504047899 */ /* 0x000fe4000800063f */
[----:B------:R-:W-:Y:S01]  /*07f0*/  UIMAD UR23, UR60, 0x60, URZ ;  /* 0x000000603c1778a4 */ /* 0x000fe2000f8e023f */
[----:B------:R2:W-:Y:S01]  /*0800*/  STL [R1+0x4], R2 ;  /* 0x0000040201007387 */ /* 0x0005e20000100800 */
[----:B------:R-:W-:-:S02]  /*0810*/  UIMAD UR22, UR60, 0x68, URZ ;  /* 0x000000683c1678a4 */ /* 0x000fc4000f8e023f */
[----:B------:R-:W-:Y:S02]  /*0820*/  UIMAD UR21, UR60, 0x70, URZ ;  /* 0x000000703c1578a4 */ /* 0x000fe4000f8e023f */
[----:B------:R-:W-:Y:S02]  /*0830*/  UIMAD UR20, UR60, 0x78, URZ ;  /* 0x000000783c1478a4 */ /* 0x000fe4000f8e023f */
[----:B------:R-:W-:Y:S02]  /*0840*/  UIADD3 UR19, -UR61, URZ, URZ ;  /* 0x0000003f3d137290 */ /* 0x000fe4000fffe13f */
[----:B------:R-:W-:Y:S01]  /*0850*/  UMOV UR57, 0xffffe000 ;  /* 0xffffe00000397882 */ /* 0x000fe20000000000 */
[----:B-1----:R-:W-:Y:S02]  /*0860*/  LOP3.LUT R4, R0, 0x7fffffe, RZ, 0xc0, !PT ;  /* 0x07fffffe00047812 */ /* 0x002fe400078ec0ff */
[----:B------:R-:W-:Y:S02]  /*0870*/  SHF.R.S32.HI R0, RZ, 0x1f, R0 ;  /* 0x0000001fff007819 */ /* 0x000fe40000011400 */
[----:B--2---:R-:W-:Y:S01]  /*0880*/  LOP3.LUT R2, R10, 0xfffffff8, RZ, 0xc0, !PT ;  /* 0xfffffff80a027812 */ /* 0x004fe200078ec0ff */
[----:B------:R-:W-:Y:S01]  /*0890*/  IMAD.IADD R16, R8, 0x1, -R4 ;  /* 0x0000000108107824 */ /* 0x000fe200078e0a04 */
[----:B------:R-:W-:Y:S01]  /*08a0*/  LEA.HI R0, R0, R3, RZ, 0x2 ;  /* 0x0000000300007211 */ /* 0x000fe200078f10ff */
[----:B------:R-:W-:-:S02]  /*08b0*/  IMAD.U32 R4, RZ, RZ, UR8 ;  /* 0x00000008ff047e24 */ /* 0x000fc4000f8e00ff */
[----:B------:R-:W-:Y:S01]  /*08c0*/  IMAD.IADD R15, R8, 0x1, -R2 ;  /* 0x00000001080f7824 */ /* 0x000fe200078e0a02 */
[----:B------:R-:W-:Y:S01]  /*08d0*/  LOP3.LUT R0, R0, 0xfffffffc, RZ, 0xc0, !PT ;  /* 0xfffffffc00007812 */ /* 0x000fe200078ec0ff */
[C---:B------:R-:W-:Y:S01]  /*08e0*/  IMAD.SHL.U32 R4, R7.reuse, 0x40, RZ ;  /* 0x0000004007047824 */ /* 0x040fe200078e00ff */
[----:B------:R-:W-:-:S03]  /*08f0*/  LOP3.LUT R2, R7, 0x1, RZ, 0xc0, !PT ;  /* 0x0000000107027812 */ /* 0x000fc600078ec0ff */
[----:B------:R-:W-:Y:S01]  /*0900*/  IMAD.IADD R14, R3, 0x1, -R0 ;  /* 0x00000001030e7824 */ /* 0x000fe200078e0a00 */
[----:B------:R-:W-:Y:S01]  /*0910*/  ISETP.NE.U32.AND P6, PT, R2, 0x1, PT ;  /* 0x000000010200780c */ /* 0x000fe20003fc5070 */
[----:B------:R-:W-:Y:S01]  /*0920*/  IMAD.U32 R0, RZ, RZ, UR7 ;  /* 0x00000007ff007e24 */ /* 0x000fe2000f8e00ff */
[----:B------:R-:W-:Y:S01]  /*0930*/  SHF.R.S32.HI R0, RZ, 0x1, R9 ;  /* 0x00000001ff007819 */ /* 0x000fe20000011409 */
[----:B------:R-:W-:Y:S01]  /*0940*/  IMAD.U32 R2, RZ, RZ, UR10 ;  /* 0x0000000aff027e24 */ /* 0x000fe2000f8e00ff */
[----:B------:R-:W-:Y:S01]  /*0950*/  LEA.HI R9, R7, R7, RZ, 0x1 ;  /* 0x0000000707097211 */ /* 0x000fe200078f08ff */
[----:B------:R-:W-:Y:S01]  /*0960*/  IMAD.SHL.U32 R2, R11, 0x40, RZ ;  /* 0x000000400b027824 */ /* 0x000fe200078e00ff */
[C---:B------:R-:W-:Y:S01]  /*0970*/  LOP3.LUT P0, RZ, R0.reuse, 0x2, RZ, 0xc0, !PT ;  /* 0x0000000200ff7812 */ /* 0x040fe2000780c0ff */
[----:B------:R-:W-:Y:S01]  /*0980*/  IMAD.SHL.U32 R11, R0, 0x40, RZ ;  /* 0x00000040000b7824 */ /* 0x000fe200078e00ff */
[----:B------:R-:W-:Y:S01]  /*0990*/  USHF.R.S32.HI UR10, URZ, 0x1f, UR54 ;  /* 0x0000001f3f0a7899 */ /* 0x000fe20008011436 */
[----:B------:R-:W-:Y:S01]  /*09a0*/  IMAD.SHL.U32 R0, R18, 0x10, RZ ;  /* 0x0000001012007824 */ /* 0x000fe200078e00ff */
[----:B------:R-:W-:Y:S01]  /*09b0*/  LOP3.LUT R8, R2, 0x1c0, RZ, 0xc0, !PT ;  /* 0x000001c002087812 */ /* 0x000fe200078ec0ff */
[----:B------:R-:W-:Y:S01]  /*09c0*/  @!UP5 UIMAD UR7, UR49, UR15, UR54 ;  /* 0x0000000f3107d2a4 */ /* 0x000fe2000f8e0236 */
[----:B------:R-:W-:-:S02]  /*09d0*/  LOP3.LUT R2, R9, 0x3fffffe, RZ, 0xc0, !PT ;  /* 0x03fffffe09027812 */ /* 0x000fc400078ec0ff */
[----:B------:R-:W-:Y:S01]  /*09e0*/  LEA.HI.SX32 R243, R243, R0, 0x1e ;  /* 0x00000000f3f37211 */ /* 0x000fe200078ff2ff */
[----:B------:R-:W-:Y:S01]  /*09f0*/  IMAD.U32 R3, RZ, RZ, UR10 ;  /* 0x0000000aff037e24 */ /* 0x000fe2000f8e00ff */
[----:B------:R-:W-:Y:S01]  /*0a00*/  LOP3.LUT R5, R8, 0x30, R0, 0xf8, !PT ;  /* 0x0000003008057812 */ /* 0x000fe200078ef800 */
[----:B------:R-:W-:Y:S01]  /*0a10*/  IMAD.IADD R13, R7, 0x1, -R2 ;  /* 0x00000001070d7824 */ /* 0x000fe200078e0a02 */
[----:B------:R-:W-:Y:S01]  /*0a20*/  LOP3.LUT R0, R11, 0xc0, RZ, 0xc0, !PT ;  /* 0x000000c00b007812 */ /* 0x000fe200078ec0ff */
[----:B------:R-:W-:Y:S01]  /*0a30*/  UIMAD UR10, UR5, UR16, URZ ;  /* 0x00000010050a72a4 */ /* 0x000fe2000f8e023f */
[--C-:B------:R-:W-:Y:S01]  /*0a40*/  LOP3.LUT R5, R5, 0x8, R145.reuse, 0xf8, !PT ;  /* 0x0000000805057812 */ /* 0x100fe200078ef891 */
[----:B------:R-:W-:Y:S01]  /*0a50*/  IMAD.SHL.U32 R2, R18, 0x400, RZ ;  /* 0x0000040012027824 */ /* 0x000fe200078e00ff */
[----:B------:R-:W-:Y:S01]  /*0a60*/  LOP3.LUT R145, R0, 0x8, R145, 0xf8, !PT ;  /* 0x0000000800917812 */ /* 0x000fe200078ef891 */
[----:B------:R-:W-:Y:S01]  /*0a70*/  UIMAD UR5, UR6, UR49, URZ ;  /* 0x00000031060572a4 */ /* 0x000fe2000f8e023f */
[----:B------:R-:W-:Y:S01]  /*0a80*/  SHF.R.S32.HI R3, RZ, 0x3, R10 ;  /* 0x00000003ff037819 */ /* 0x000fe2000001140a */
[----:B------:R-:W-:Y:S01]  /*0a90*/  @!UP5 UIMAD UR6, UR7, UR14, URZ ;  /* 0x0000000e0706d2a4 */ /* 0x000fe2000f8e023f */
[----:B------:R-:W-:-:S02]  /*0aa0*/  SHF.R.U32.HI R0, RZ, 0x3, R0 ;  /* 0x00000003ff007819 */ /* 0x000fc40000011600 */
[----:B------:R-:W-:Y:S01]  /*0ab0*/  LOP3.LUT R4, R4, 0x1c0, RZ, 0xc0, !PT ;  /* 0x000001c004047812 */ /* 0x000fe200078ec0ff */
[----:B------:R-:W-:Y:S01]  /*0ac0*/  IMAD R16, R3, 0x8, R16 ;  /* 0x0000000803107824 */ /* 0x000fe200078e0210 */
[----:B------:R-:W-:Y:S01]  /*0ad0*/  LOP3.LUT R145, R145, R0, RZ, 0x3c, !PT ;  /* 0x0000000091917212 */ /* 0x000fe200078e3cff */
[--C-:B------:R-:W-:Y:S01]  /*0ae0*/  IMAD R147, R3, 0x200, R2.reuse ;  /* 0x0000020003937824 */ /* 0x100fe200078e0202 */
[----:B------:R-:W-:Y:S01]  /*0af0*/  LEA.HI R4, R4, R4, RZ, 0x1d ;  /* 0x0000000404047211 */ /* 0x000fe200078fe8ff */
[----:B------:R-:W-:Y:S01]  /*0b00*/  IMAD.U32 R0, RZ, RZ, UR11 ;  /* 0x0000000bff007e24 */ /* 0x000fe2000f8e00ff */
[----:B------:R-:W-:Y:S01]  /*0b10*/  SEL R229, R229, 0x10, !P6 ;  /* 0x00000010e5e57807 */ /* 0x000fe20007000000 */
[----:B------:R-:W-:Y:S01]  /*0b20*/  IMAD.U32 R3, RZ, RZ, UR10 ;  /* 0x0000000aff037e24 */ /* 0x000fe2000f8e00ff */
[----:B------:R-:W-:Y:S01]  /*0b30*/  IADD3 R233, R4, R233, R2 ;  /* 0x000000e904e97210 */ /* 0x000fe20007ffe002 */
[----:B------:R-:W-:Y:S01]  /*0b40*/  IMAD.SHL.U32 R4, R12, 0x10, RZ ;  /* 0x000000100c047824 */ /* 0x000fe200078e00ff */
[----:B------:R1:W-:Y:S01]  /*0b50*/  STL [R1+0x34], R0 ;  /* 0x0000340001007387 */ /* 0x0003e20000100800 */
[----:B------:R-:W-:Y:S01]  /*0b60*/  SHF.R.U32.HI R2, RZ, 0x3, R8 ;  /* 0x00000003ff027819 */ /* 0x000fe20000011608 */
[----:B------:R-:W-:Y:S01]  /*0b70*/  IMAD.U32 R145, R17, 0x20, R145 ;  /* 0x0000002011917824 */ /* 0x000fe200078e0091 */
[----:B------:R-:W-:Y:S01]  /*0b80*/  SEL R146, R153, 0xffffffe0, !P0 ;  /* 0xffffffe099927807 */ /* 0x000fe20004000000 */
[----:B------:R2:W-:Y:S01]  /*0b90*/  STL [R1+0x30], R3 ;  /* 0x0000300301007387 */ /* 0x0005e20000100800 */
[----:B------:R-:W-:Y:S01]  /*0ba0*/  LOP3.LUT R5, R5, R2, RZ, 0x3c, !PT ;  /* 0x0000000205057212 */ /* 0x000fe200078e3cff */
[----:B------:R-:W-:-:S02]  /*0bb0*/  IMAD.SHL.U32 R233, R233, 0x2, RZ ;  /* 0x00000002e9e97824 */ /* 0x000fc400078e00ff */
[----:B------:R-:W-:Y:S02]  /*0bc0*/  IMAD.SHL.U32 R145, R145, 0x2, RZ ;  /* 0x0000000291917824 */ /* 0x000fe400078e00ff */
[C---:B------:R-:W-:Y:S01]  /*0bd0*/  IMAD.IADD R234, R233.reuse, 0x1, R229 ;  /* 0x00000001e9ea7824 */ /* 0x040fe200078e02e5 */
[C---:B------:R-:W-:Y:S01]  /*0be0*/  IADD3 R228, R233.reuse, 0x40, RZ ;  /* 0x00000040e9e47810 */ /* 0x040fe20007ffe0ff */
[C-C-:B------:R-:W-:Y:S01]  /*0bf0*/  IMAD.IADD R235, R233.reuse, 0x1, R230.reuse ;  /* 0x00000001e9eb7824 */ /* 0x140fe200078e02e6 */
[----:B------:R-:W-:Y:S01]  /*0c00*/  @P4 IADD3 R228, R233, -0x40, RZ ;  /* 0xffffffc0e9e44810 */ /* 0x000fe20007ffe0ff */
[----:B------:R-:W-:Y:S02]  /*0c10*/  IMAD.IADD R232, R234, 0x1, R230 ;  /* 0x00000001eae87824 */ /* 0x000fe400078e02e6 */
[----:B------:R-:W-:Y:S02]  /*0c20*/  IMAD.IADD R146, R145, 0x1, R146 ;  /* 0x0000000191927824 */ /* 0x000fe400078e0292 */
[----:B------:R-:W-:-:S02]  /*0c30*/  IMAD.IADD R229, R229, 0x1, R228 ;  /* 0x00000001e5e57824 */ /* 0x000fc400078e02e4 */
[C---:B------:R-:W-:Y:S02]  /*0c40*/  IMAD.IADD R231, R230.reuse, 0x1, R228 ;  /* 0x00000001e6e77824 */ /* 0x040fe400078e02e4 */
[----:B------:R-:W-:Y:S02]  /*0c50*/  IMAD.IADD R230, R230, 0x1, R229 ;  /* 0x00000001e6e67824 */ /* 0x000fe400078e02e5 */
[----:B-1----:R-:W-:Y:S02]  /*0c60*/  IMAD R0, R18, 0x200, R6 ;  /* 0x0000020012007824 */ /* 0x002fe400078e0206 */
[----:B--2---:R-:W-:Y:S01]  /*0c70*/  IMAD.U32 R3, RZ, RZ, UR5 ;  /* 0x00000005ff037e24 */ /* 0x004fe2000f8e00ff */
[----:B------:R-:W-:Y:S01]  /*0c80*/  UIMAD UR5, UR53, UR8, URZ ;  /* 0x00000008350572a4 */ /* 0x000fe2000f8e023f */
[----:B------:R-:W-:Y:S02]  /*0c90*/  IMAD R13, R13, 0x20, R0 ;  /* 0x000000200d0d7824 */ /* 0x000fe400078e0200 */
[----:B------:R-:W-:Y:S01]  /*0ca0*/  IMAD.U32 R0, RZ, RZ, UR4 ;  /* 0x00000004ff007e24 */ /* 0x000fe2000f8e00ff */
[----:B------:R-:W-:Y:S01]  /*0cb0*/  STL [R1+0x14], R3 ;  /* 0x0000140301007387 */ /* 0x000fe20000100800 */
[----:B------:R-:W-:Y:S01]  /*0cc0*/  USHF.R.S32.HI UR4, URZ, 0x1f, UR4 ;  /* 0x0000001f3f047899 */ /* 0x000fe20008011404 */
[----:B------:R-:W-:Y:S01]  /*0cd0*/  IMAD.U32 R2, RZ, RZ, UR5 ;  /* 0x00000005ff027e24 */ /* 0x000fe2000f8e00ff */
[----:B------:R-:W-:Y:S01]  /*0ce0*/  USHF.R.S32.HI UR5, URZ, 0x1f, UR17 ;  /* 0x0000001f3f057899 */ /* 0x000fe20008011411 */
[----:B------:R1:W-:Y:S04]  /*0cf0*/  STL [R1+0x2c], R0 ;  /* 0x00002c0001007387 */ /* 0x0003e80000100800 */
[----:B------:R2:W-:Y:S01]  /*0d00*/  STL [R1+0x28], R2 ;  /* 0x0000280201007387 */ /* 0x0005e20000100800 */
[----:B-1----:R-:W-:Y:S01]  /*0d10*/  SHF.R.S32.HI R0, RZ, 0x1, R9 ;  /* 0x00000001ff007819 */ /* 0x002fe20000011409 */
[----:B--2---:R-:W-:-:S03]  /*0d20*/  IMAD.U32 R2, RZ, RZ, UR5 ;  /* 0x00000005ff027e24 */ /* 0x004fc6000f8e00ff */
[C---:B------:R-:W-:Y:S01]  /*0d30*/  LOP3.LUT P3, RZ, R0.reuse, 0x2, RZ, 0xc0, !PT ;  /* 0x0000000200ff7812 */ /* 0x040fe2000786c0ff */
[----:B------:R-:W-:Y:S01]  /*0d40*/  IMAD.SHL.U32 R0, R0, 0x40, RZ ;  /* 0x0000004000007824 */ /* 0x000fe200078e00ff */
[----:B------:R-:W-:Y:S01]  /*0d50*/  USHF.R.S32.HI UR5, URZ, 0x1f, UR61 ;  /* 0x0000001f3f057899 */ /* 0x000fe2000801143d */
[----:B------:R1:W-:Y:S01]  /*0d60*/  STL [R1+0x24], R2 ;  /* 0x0000240201007387 */ /* 0x0003e20000100800 */
[----:B------:R-:W-:Y:S02]  /*0d70*/  R2P PR, R15, 0x6 ;  /* 0x000000060f007804 */ /* 0x000fe40000000000 */
[----:B------:R-:W-:Y:S02]  /*0d80*/  LOP3.LUT R0, R0, 0xc0, RZ, 0xc0, !PT ;  /* 0x000000c000007812 */ /* 0x000fe400078ec0ff */
[----:B------:R-:W-:Y:S02]  /*0d90*/  LOP3.LUT P0, RZ, R14, 0x2, RZ, 0xc0, !PT ;  /* 0x000000020eff7812 */ /* 0x000fe4000780c0ff */
[----:B------:R-:W-:-:S02]  /*0da0*/  SHF.R.U32.HI R3, RZ, 0x3, R0 ;  /* 0x00000003ff037819 */ /* 0x000fc40000011600 */
[----:B------:R-:W-:Y:S02]  /*0db0*/  SEL R148, R148, 0xffffffc0, !P2 ;  /* 0xffffffc094947807 */ /* 0x000fe40005000000 */
[----:B------:R-:W-:Y:S01]  /*0dc0*/  SEL R153, R153, 0xffffffe0, !P0 ;  /* 0xffffffe099997807 */ /* 0x000fe20004000000 */
[----:B-1----:R-:W-:-:S05]  /*0dd0*/  IMAD.SHL.U32 R2, R252, 0x8, RZ ;  /* 0x00000008fc027824 */ /* 0x002fca00078e00ff */
        /* <DEDUP_REMOVED lines=23> */
[----:B------:R-:W-:Y:S02]  /*0f50*/  IMAD.U32 R0, RZ, RZ, UR5 ;  /* 0x00000005ff007e24 */ /* 0x000fe4000f8e00ff */
[----:B------:R-:W-:Y:S01]  /*0f60*/  IMAD.U32 R0, RZ, RZ, UR4 ;  /* 0x00000004ff007e24 */ /* 0x000fe2000f8e00ff */
[----:B------:R1:W-:Y:S01]  /*0f70*/  STL [R1+0x20], R2 ;  /* 0x0000200201007387 */ /* 0x0003e20000100800 */
[C---:B------:R-:W-:Y:S01]  /*0f80*/  IADD3 R154, R147.reuse, 0x20, RZ ;  /* 0x00000020939a7810 */ /* 0x040fe20007ffe0ff */
[C---:B------:R-:W-:Y:S01]  /*0f90*/  IMAD.IADD R149, R147.reuse, 0x1, R148 ;  /* 0x0000000193957824 */ /* 0x040fe200078e0294 */
[----:B------:R-:W-:Y:S01]  /*0fa0*/  @P1 IADD3 R154, R147, -0x20, RZ ;  /* 0xffffffe0939a1810 */ /* 0x000fe20007ffe0ff */
[----:B------:R2:W-:Y:S01]  /*0fb0*/  STL [R1+0x1c], R0 ;  /* 0x00001c0001007387 */ /* 0x0005e20000100800 */
[----:B------:R-:W-:-:S02]  /*0fc0*/  IMAD.IADD R158, R158, 0x1, R5 ;  /* 0x000000019e9e7824 */ /* 0x000fc400078e0205 */
[----:B------:R-:W-:Y:S01]  /*0fd0*/  IADD3 R157, R154, 0x2000, RZ ;  /* 0x000020009a9d7810 */ /* 0x000fe20007ffe0ff */
[----:B------:R3:W-:Y:S01]  /*0fe0*/  STL [R1+0xc], R4 ;  /* 0x00000c0401007387 */ /* 0x0007e20000100800 */
[----:B------:R-:W-:Y:S01]  /*0ff0*/  IMAD.IADD R148, R148, 0x1, R154 ;  /* 0x0000000194947824 */ /* 0x000fe200078e029a */
[C---:B------:R-:W-:Y:S02]  /*1000*/  IADD3 R156, R154.reuse, 0x4000, RZ ;  /* 0x000040009a9c7810 */ /* 0x040fe40007ffe0ff */
[----:B------:R-:W-:Y:S01]  /*1010*/  IADD3 R155, R154, 0x6000, RZ ;  /* 0x000060009a9b7810 */ /* 0x000fe20007ffe0ff */
[----:B-1----:R-:W-:Y:S01]  /*1020*/  IMAD.SHL.U32 R2, R3, 0x2, RZ ;  /* 0x0000000203027824 */ /* 0x002fe200078e00ff */
[C---:B--2---:R-:W-:Y:S02]  /*1030*/  IADD3 R0, R4.reuse, 0x20, RZ ;  /* 0x0000002004007810 */ /* 0x044fe40007ffe0ff */
[----:B------:R-:W-:-:S05]  /*1040*/  @P3 IADD3 R0, R4, -0x20, RZ ;  /* 0xffffffe004003810 */ /* 0x000fca0007ffe0ff */
[----:B------:R3:W-:Y:S02]  /*1050*/  STL [R1+0x10], R0 ;  /* 0x0000100001007387 */ /* 0x0007e40000100800 */
.L_x_182:
        /* <DEDUP_REMOVED lines=17> */
[----:B------:R-:W2:Y:S01]  /*1170*/  @P0 LDG.E R8, [R8.64] ;  /* 0x0000002408080981 */ /* 0x000ea2000c1e1900 */
        /* <DEDUP_REMOVED lines=10> */
[----:B---3--:R-:W-:Y:S02]  /*1220*/  MOV R4, UR6 ;  /* 0x0000000600047c02 */ /* 0x008fe40008000f00 */
[----:B------:R-:W-:Y:S02]  /*1230*/  PLOP3.LUT P1, PT, PT, PT, UP2, 0x80, 0x0 ;  /* 0x000000000000781c */ /* 0x000fe40003f2f028 */
[----:B------:R1:W3:Y:S01]  /*1240*/  @P2 LDG.E R3, [R6.64] ;  /* 0x0000002406032981 */ /* 0x0002e2000c1e1900 */
[----:B------:R-:W-:-:S10]  /*1250*/  MOV R5, UR7 ;  /* 0x0000000700057c02 */ /* 0x000fd40008000f00 */
[----:B----4-:R-:W4:Y:S04]  /*1260*/  @!P1 LDG.E R0, [R4.64] ;  /* 0x0000002404009981 */ /* 0x010f28000c1e1900 */
[----:B-1---5:R-:W5:Y:S01]  /*1270*/  @P2 LDG.E R6, [R6.64+0x4] ;  /* 0x0000042406062981 */ /* 0x022f62000c1e1900 */
[----:B------:R-:W-:Y:S02]  /*1280*/  UMOV UR4, 0xffffffff ;  /* 0xffffffff00047882 */ /* 0x000fe40000000000 */
[----:B------:R-:W-:Y:S02]  /*1290*/  UMOV UR35, URZ ;  /* 0x0000003f00237c82 */ /* 0x000fe40008000000 */
[----:B------:R-:W-:Y:S02]  /*12a0*/  UMOV UR40, 0xffffffff ;  /* 0xffffffff00287882 */ /* 0x000fe40000000000 */
[----:B------:R-:W-:Y:S01]  /*12b0*/  ULDC UR6, c[0x0][0x218] ;  /* 0x0000860000067ab9 */ /* 0x000fe20000000800 */
[----:B--2---:R1:W2:Y:S01]  /*12c0*/  @P0 R2UR UR35, R8 ;  /* 0x00000000082303c2 */ /* 0x0042a200000e0000 */
[----:B------:R-:W-:-:S07]  /*12d0*/  ISETP.NE.U32.AND P0, PT, RZ, c[0x0][0x248], PT ;  /* 0x00009200ff007a0c */ /* 0x000fce0003f05070 */
[----:B---3--:R-:W3:Y:S01]  /*12e0*/  @P2 R2UR UR4, R3 ;  /* 0x00000000030423c2 */ /* 0x008ee200000e0000 */
[----:B------:R-:W-:-:S07]  /*12f0*/  ISETP.NE.AND.EX P0, PT, RZ, c[0x0][0x24c], PT, P0 ;  /* 0x00009300ff007a0c */ /* 0x000fce0003f05300 */
[----:B-----5:R-:W3:Y:S08]  /*1300*/  @P2 R2UR UR17, R6 ;  /* 0x00000000061123c2 */ /* 0x020ef000000e0000 */
[----:B----4-:R1:W4:Y:S01]  /*1310*/  @!P1 R2UR UR40, R0 ;  /* 0x00000000002893c2 */ /* 0x01032200000e0000 */
[----:B---3--:R-:W-:-:S07]  /*1320*/  @UP1 UIADD3 UR17, UR17, -UR4, URZ ;  /* 0x8000000411111290 */ /* 0x008fce000fffe03f */
        /* <DEDUP_REMOVED lines=9> */
.L_x_138:
        /* <DEDUP_REMOVED lines=59> */
.L_x_140:
        /* <DEDUP_REMOVED lines=18> */
.L_x_141:
[----:B------:R-:W2:Y:S01]  /*1890*/  LDL R0, [R1+0x28] ;  /* 0x0000280001007983 */ /* 0x000ea20000100800 */
[----:B------:R-:W-:-:S03]  /*18a0*/  ULDC.64 UR14, c[0x0][0x370] ;  /* 0x0000dc00000e7ab9 */ /* 0x000fc60000000a00 */
[----:B------:R-:W3:Y:S04]  /*18b0*/  LDL R3, [R1+0x14] ;  /* 0x0000140001037983 */ /* 0x000ee80000100800 */
[----:B------:R-:W2:Y:S01]  /*18c0*/  LDL R4, [R1+0x38] ;  /* 0x0000380001047983 */ /* 0x000ea20000100800 */
[----:B------:R-:W-:-:S04]  /*18d0*/  @UP2 UIMAD.WIDE.U32 UR8, UR4, UR14, URZ ;  /* 0x0000000e040822a5 */ /* 0x000fc8000f8e003f */
[----:B------:R-:W-:-:S03]  /*18e0*/  @UP2 UIMAD UR44, UR4, UR15, UR9 ;  /* 0x0000000f042c22a4 */ /* 0x000fc6000f8e0209 */
[----:B------:R-:W-:Y:S02]  /*18f0*/  @UP2 UMOV UR41, UR8 ;  /* 0x0000000800292c82 */ /* 0x000fe40008000000 */
[----:B------:R-:W-:Y:S02]  /*1900*/  ULDC.64 UR8, c[0x0][0x368] ;  /* 0x0000da0000087ab9 */ /* 0x000fe40000000a00 */
[----:B------:R-:W-:Y:S02]  /*1910*/  @!UP2 UIMAD UR7, UR56, UR8, URZ ;  /* 0x000000083807a2a4 */ /* 0x000fe4000f8e023f */
[----:B------:R-:W-:Y:S02]  /*1920*/  ULDC UR13, c[0x0][0x224] ;  /* 0x00008900000d7ab9 */ /* 0x000fe40000000800 */
[----:B------:R-:W-:Y:S02]  /*1930*/  @!UP2 UIMAD UR7, UR49, UR9, UR7 ;  /* 0x000000093107a2a4 */ /* 0x000fe4000f8e0207 */
[----:B------:R-:W-:-:S02]  /*1940*/  @!UP2 UIMAD.WIDE.U32 UR8, UR49, UR8, URZ ;  /* 0x000000083108a2a5 */ /* 0x000fc4000f8e003f */
[----:B------:R-:W-:Y:S02]  /*1950*/  UIMAD.WIDE.U32 UR38, UR49, UR13, URZ ;  /* 0x0000000d312672a5 */ /* 0x000fe4000f8e003f */
[----:B------:R-:W-:Y:S02]  /*1960*/  @!UP2 UIADD3 UR44, UR9, UR7, URZ ;  /* 0x00000007092ca290 */ /* 0x000fe4000fffe03f */
[----:B------:R-:W-:Y:S02]  /*1970*/  ULDC.64 UR14, c[0x0][0x3d8] ;  /* 0x0000f600000e7ab9 */ /* 0x000fe40000000a00 */
[----:B------:R-:W-:Y:S02]  /*1980*/  @!UP2 UMOV UR41, UR8 ;  /* 0x000000080029ac82 */ /* 0x000fe40008000000 */
[----:B------:R-:W-:Y:S01]  /*1990*/  UIMAD.WIDE.U32 UR8, UR52, UR4, URZ ;  /* 0x00000004340872a5 */ /* 0x000fe2000f8e003f */
[----:B------:R-:W-:-:S03]  /*19a0*/  IABS R6, c[0x0][0x1c8] ;  /* 0x0000720000067a13 */ /* 0x000fc60000000000 */
[----:B------:R-:W-:Y:S01]  /*19b0*/  USEL UR18, UR58, UR8, !UP2 ;  /* 0x000000083a127287 */ /* 0x000fe2000d000000 */
[----:B--2---:R1:W2:Y:S08]  /*19c0*/  R2UR UR11, R0 ;  /* 0x00000000000b73c2 */ /* 0x0042b000000e0000 */
[----:B---3--:R3:W5:Y:S01]  /*19d0*/  R2UR UR16, R3 ;  /* 0x00000000031073c2 */ /* 0x00876200000e0000 */
[----:B-1----:R-:W4:Y:S04]  /*19e0*/  LDL R0, [R1+0x20] ;  /* 0x0000200001007983 */ /* 0x002f280000100800 */
[----:B---3--:R-:W3:Y:S01]  /*19f0*/  LDL R3, [R1+0x34] ;  /* 0x0000340001037983 */ /* 0x008ee20000100800 */
[----:B-----5:R-:W-:-:S04]  /*1a00*/  UIMAD UR7, UR56, UR13, UR16 ;  /* 0x0000000d380772a4 */ /* 0x020fc8000f8e0210 */
[----:B------:R-:W-:-:S04]  /*1a10*/  UIADD3 UR7, UR39, UR7, URZ ;  /* 0x0000000727077290 */ /* 0x000fc8000fffe03f */
[----:B--2---:R-:W-:Y:S01]  /*1a20*/  UIMAD UR7, UR52, UR7, UR11 ;  /* 0x00000007340772a4 */ /* 0x004fe2000f8e020b */
[----:B------:R-:W1:Y:S03]  /*1a30*/  S2UR UR11, SR_CTAID.X ;  /* 0x00000000000b79c3 */ /* 0x000e660000002500 */
[----:B------:R-:W-:Y:S02]  /*1a40*/  UIADD3 UR16, UR59, UR7, URZ ;  /* 0x000000073b107290 */ /* 0x000fe4000fffe03f */
[----:B------:R-:W-:-:S04]  /*1a50*/  UIMAD UR7, UR53, UR4, URZ ;  /* 0x00000004350772a4 */ /* 0x000fc8000f8e023f */
[----:B------:R-:W-:Y:S02]  /*1a60*/  @UP2 UIADD3 UR16, UR9, UR7, URZ ;  /* 0x0000000709102290 */ /* 0x000fe4000fffe03f */
[----:B-1----:R-:W-:-:S04]  /*1a70*/  UIMAD.WIDE.U32 UR8, UR11, UR14, URZ ;  /* 0x0000000e0b0872a5 */ /* 0x002fc8000f8e003f */
[----:B------:R-:W-:Y:S01]  /*1a80*/  UIMAD UR15, UR11, UR15, UR9 ;  /* 0x0000000f0b0f72a4 */ /* 0x000fe2000f8e0209 */
[----:B------:R1:W2:Y:S02]  /*1a90*/  R2UR UR11, R4 ;  /* 0x00000000040b73c2 */ /* 0x0002a400000e0000 */
[----:B-1----:R-:W1:Y:S08]  /*1aa0*/  I2F.RP R4, R6 ;  /* 0x0000000600047306 */ /* 0x002e700000209400 */
[----:B-1----:R-:W1:Y:S02]  /*1ab0*/  MUFU.RCP R4, R4 ;  /* 0x0000000400047308 */ /* 0x002e640000001000 */
[----:B-1----:R-:W-:-:S06]  /*1ac0*/  IADD3 R4, R4, 0xffffffe, RZ ;  /* 0x0ffffffe04047810 */ /* 0x002fcc0007ffe0ff */
[----:B------:R1:W5:Y:S02]  /*1ad0*/  F2I.FTZ.U32.TRUNC.NTZ R5, R4 ;  /* 0x0000000400057305 */ /* 0x000364000021f000 */
[----:B-1----:R-:W-:Y:S01]  /*1ae0*/  IMAD.MOV.U32 R4, RZ, RZ, RZ ;  /* 0x000000ffff047224 */ /* 0x002fe200078e00ff */
[----:B------:R-:W-:Y:S02]  /*1af0*/  USHF.L.U32 UR13, UR49, 0x7, URZ ;  /* 0x00000007310d7899 */ /* 0x000fe4000800063f */
[----:B------:R-:W-:Y:S02]  /*1b00*/  USEL UR14, UR8, URZ, UP6 ;  /* 0x0000003f080e7287 */ /* 0x000fe4000b000000 */
[----:B------:R-:W-:Y:S02]  /*1b10*/  USHF.L.U64.HI UR7, UR49, 0x7, UR56 ;  /* 0x0000000731077899 */ /* 0x000fe40008010238 */
[----:B------:R-:W-:Y:S02]  /*1b20*/  USEL UR8, UR13, URZ, UP1 ;  /* 0x0000003f0d087287 */ /* 0x000fe40008800000 */
[----:B------:R-:W-:-:S02]  /*1b30*/  USEL UR7, UR7, URZ, UP1 ;  /* 0x0000003f07077287 */ /* 0x000fc40008800000 */
[----:B------:R-:W-:Y:S01]  /*1b40*/  UIADD3 UR8, UP1, UR6, UR8, URZ ;  /* 0x0000000806087290 */ /* 0x000fe2000ff3e03f */
[----:B------:R-:W-:-:S03]  /*1b50*/  ISETP.NE.AND P2, PT, RZ, c[0x0][0x1c8], PT ;  /* 0x00007200ff007a0c */ /* 0x000fc60003f45270 */
[----:B------:R-:W-:Y:S02]  /*1b60*/  UIADD3.X UR9, UR45, UR7, URZ, UP1, !UPT ;  /* 0x000000072d097290 */ /* 0x000fe40008ffe43f */
[----:B------:R-:W-:-:S04]  /*1b70*/  UIMAD UR7, UR53, UR8, URZ ;  /* 0x00000008350772a4 */ /* 0x000fc8000f8e023f */
[----:B------:R-:W-:Y:S02]  /*1b80*/  UIMAD UR13, UR52, UR9, UR7 ;  /* 0x00000009340d72a4 */ /* 0x000fe4000f8e0207 */
[----:B------:R-:W-:Y:S02]  /*1b90*/  UIMAD.WIDE.U32 UR8, UR52, UR8, URZ ;  /* 0x00000008340872a5 */ /* 0x000fe4000f8e003f */
[----:B------:R-:W-:Y:S02]  /*1ba0*/  USEL UR15, UR15, URZ, UP6 ;  /* 0x0000003f0f0f7287 */ /* 0x000fe4000b000000 */
[----:B------:R-:W-:Y:S01]  /*1bb0*/  UIADD3 UR13, UR9, UR13, URZ ;  /* 0x0000000d090d7290 */ /* 0x000fe2000fffe03f */
[----:B----4-:R5:W1:Y:S08]  /*1bc0*/  R2UR UR38, R0 ;  /* 0x00000000002673c2 */ /* 0x010a7000000e0000 */
[----:B---3--:R3:W4:Y:S01]  /*1bd0*/  R2UR UR39, R3 ;  /* 0x00000000032773c2 */ /* 0x00872200000e0000 */
[----:B-----5:R-:W-:-:S04]  /*1be0*/  IMAD.MOV R0, RZ, RZ, -R5 ;  /* 0x000000ffff007224 */ /* 0x020fc800078e0a05 */
[----:B------:R-:W-:Y:S01]  /*1bf0*/  IMAD R0, R0, R6, RZ ;  /* 0x0000000600007224 */ /* 0x000fe200078e02ff */
[----:B---3--:R-:W-:-:S03]  /*1c00*/  IABS R3, UR54 ;  /* 0x0000003600037c13 */ /* 0x008fc60008000000 */
        /* <DEDUP_REMOVED lines=9> */
[----:B--2---:R-:W-:Y:S01]  /*1ca0*/  ISETP.LE.AND P1, PT, RZ, UR11, PT ;  /* 0x0000000bff007c0c */ /* 0x004fe2000bf23270 */
[----:B----4-:R-:W-:-:S10]  /*1cb0*/  @UP5 USEL UR7, UR39, UR4, !UP2 ;  /* 0x0000000427075287 */ /* 0x010fd4000d000000 */
[----:B------:R-:W-:Y:S01]  /*1cc0*/  @P3 IADD3 R4, R4, 0x1, RZ ;  /* 0x0000000104043810 */ /* 0x000fe20007ffe0ff */
[----:B------:R-:W-:-:S04]  /*1cd0*/  ULDC UR11, c[0x0][0x234] ;  /* 0x00008d00000b7ab9 */ /* 0x000fc80000000800 */
[----:B------:R-:W-:Y:S01]  /*1ce0*/  @!P1 IMAD.MOV R4, RZ, RZ, -R4 ;  /* 0x000000ffff049224 */ /* 0x000fe200078e0a04 */
[----:B------:R-:W-:Y:S01]  /*1cf0*/  PLOP3.LUT P1, PT, PT, PT, UP5, 0x80, 0x0 ;  /* 0x000000000000781c */ /* 0x000fe20003f2f058 */
[----:B------:R-:W-:Y:S01]  /*1d00*/  @UP5 UIMAD UR11, UR54, UR11, UR7 ;  /* 0x0000000b360b52a4 */ /* 0x000fe2000f8e0207 */
[----:B------:R-:W-:Y:S01]  /*1d10*/  @!P2 LOP3.LUT R4, RZ, c[0x0][0x1c8], RZ, 0x33, !PT ;  /* 0x00007200ff04aa12 */ /* 0x000fe200078e33ff */
[----:B------:R-:W-:-:S05]  /*1d20*/  USHF.R.S32.HI UR7, URZ, 0x1f, UR5 ;  /* 0x0000001f3f077899 */ /* 0x000fca0008011405 */
        /* <DEDUP_REMOVED lines=10> */
.L_x_142:
[----:B------:R-:W2:Y:S02]  /*1dd0*/  LDL R0, [R1+0x30] ;  /* 0x0000300001007983 */ /* 0x000ea40000100800 */
[----:B--2---:R1:W2:Y:S01]  /*1de0*/  R2UR UR4, R0 ;  /* 0x00000000000473c2 */ /* 0x0042a200000e0000 */
[----:B------:R-:W-:-:S07]  /*1df0*/  DEPBAR.LE SB1, 0x0, {2} ;  /* 0x000090040000791a */ /* 0x000fce0000000000 */
.L_x_143:
[----:B------:R-:W2:Y:S04]  /*1e00*/  LDL R3, [R1+0x18] ;  /* 0x0000180001037983 */ /* 0x000ea80000100800 */
[----:B------:R-:W3:Y:S01]  /*1e10*/  LDL R0, [R1+0x24] ;  /* 0x0000240001007983 */ /* 0x000ee20000100800 */
[----:B------:R-:W-:Y:S01]  /*1e20*/  USHF.R.S32.HI UR38, URZ, 0x1f, UR61 ;  /* 0x0000001f3f267899 */ /* 0x000fe2000801143d */
[----:B------:R-:W-:Y:S01]  /*1e30*/  IMAD.U32 R11, RZ, RZ, UR21 ;  /* 0x00000015ff0b7e24 */ /* 0x000fe2000f8e00ff */
[----:B------:R-:W-:Y:S01]  /*1e40*/  USHF.R.S32.HI UR21, URZ, 0x1f, UR54 ;  /* 0x0000001f3f157899 */ /* 0x000fe20008011436 */
[----:B------:R-:W1:Y:S01]  /*1e50*/  S2R R12, SR_TID.X ;  /* 0x00000000000c7919 */ /* 0x000e620000002100 */
[----:B------:R-:W-:Y:S01]  /*1e60*/  SHF.R.S32.HI R245, RZ, 0x1f, R244 ;  /* 0x0000001ffff57819 */ /* 0x000fe200000114f4 */
[----:B------:R-:W-:Y:S01]  /*1e70*/  IMAD.U32 R10, RZ, RZ, UR20 ;  /* 0x00000014ff0a7e24 */ /* 0x000fe2000f8e00ff */
[----:B------:R-:W-:Y:S01]  /*1e80*/  UIADD3 UR11, UR6, UR11, URZ ;  /* 0x0000000b060b7290 */ /* 0x000fe2000fffe03f */
[----:B------:R-:W-:Y:S01]  /*1e90*/  BSSY B1, `(.L_x_139) ;  /* 0x0000862000017945 */ /* 0x000fe20003800000 */
[----:B-1----:R-:W-:Y:S01]  /*1ea0*/  SHF.R.S32.HI R13, RZ, 0x1f, R12 ;  /* 0x0000001fff0d7819 */ /* 0x002fe2000001140c */
[----:B--2---:R1:W2:Y:S08]  /*1eb0*/  R2UR UR46, R3 ;  /* 0x00000000032e73c2 */ /* 0x0042b000000e0000 */
[----:B---3--:R-:W3:Y:S01]  /*1ec0*/  R2UR UR39, R0 ;  /* 0x00000000002773c2 */ /* 0x008ee200000e0000 */
[----:B-1----:R-:W-:Y:S01]  /*1ed0*/  LEA.HI R3, R13, R12, RZ, 0x2 ;  /* 0x0000000c0d037211 */ /* 0x002fe200078f10ff */
[----:B--2---:R-:W-:-:S03]  /*1ee0*/  UIADD3 UR8, UP4, UP3, UR8, UR61, UR46 ;  /* 0x0000003d08087290 */ /* 0x004fc6000fb9e02e */
[----:B------:R-:W-:Y:S01]  /*1ef0*/  SHF.R.S32.HI R3, RZ, 0x2, R3 ;  /* 0x00000002ff037819 */ /* 0x000fe20000011403 */
[----:B------:R-:W-:-:S03]  /*1f00*/  UIADD3 UR46, UP2, UP1, UR14, UR8, UR18 ;  /* 0x000000080e2e7290 */ /* 0x000fc6000f95e012 */
[----:B------:R-:W-:Y:S01]  /*1f10*/  SHF.R.S32.HI R16, RZ, 0x1f, R3 ;  /* 0x0000001fff107819 */ /* 0x000fe20000011403 */
[----:B---3--:R-:W-:Y:S01]  /*1f20*/  UIADD3.X UR8, UR13, UR38, UR39, UP4, UP3 ;  /* 0x000000260d087290 */ /* 0x008fe2000a7e6427 */
[----:B------:R-:W-:Y:S01]  /*1f30*/  IADD3 R0, P1, R3, UR6, RZ ;  /* 0x0000000603007c10 */ /* 0x000fe2000ff3e0ff */
[----:B------:R-:W-:Y:S02]  /*1f40*/  ULDC UR18, c[0x0][0x2e8] ;  /* 0x0000ba0000127ab9 */ /* 0x000fe40000000800 */
[----:B------:R-:W-:Y:S01]  /*1f50*/  UIADD3.X UR39, UR15, UR8, UR16, UP2, UP1 ;  /* 0x000000080f277290 */ /* 0x000fe200097e2410 */
[----:B------:R-:W-:Y:S01]  /*1f60*/  IADD3.X R5, R16, UR45, RZ, P1, !PT ;  /* 0x0000002d10057c10 */ /* 0x000fe20008ffe4ff */
[----:B------:R-:W-:Y:S01]  /*1f70*/  IMAD.WIDE.U32 R6, R0, c[0x0][0x190], R244 ;  /* 0x0000640000067a25 */ /* 0x000fe200078e00f4 */
[----:B------:R-:W-:Y:S02]  /*1f80*/  ULDC.64 UR8, c[0x0][0x1a8] ;  /* 0x00006a0000087ab9 */ /* 0x000fe40000000a00 */
[----:B------:R-:W-:Y:S01]  /*1f90*/  UIMAD UR8, UR21, UR8, URZ ;  /* 0x00000008150872a4 */ /* 0x000fe2000f8e023f */
[----:B------:R-:W-:Y:S01]  /*1fa0*/  IMAD R5, R5, c[0x0][0x190], RZ ;  /* 0x0000640005057a24 */ /* 0x000fe200078e02ff */
[----:B------:R-:W-:-:S02]  /*1fb0*/  IADD3 R8, P1, R6, UR55, RZ ;  /* 0x0000003706087c10 */ /* 0x000fc4000ff3e0ff */
[----:B------:R-:W-:Y:S01]  /*1fc0*/  UIMAD UR38, UR54, UR9, UR8 ;  /* 0x00000009362672a4 */ /* 0x000fe2000f8e0208 */
[----:B------:R-:W-:Y:S02]  /*1fd0*/  IMAD R0, R0, c[0x0][0x194], R5 ;  /* 0x0000650000007a24 */ /* 0x000fe400078e0205 */
[----:B------:R-:W-:Y:S01]  /*1fe0*/  ULDC.64 UR8, c[0x0][0x378] ;  /* 0x0000de0000087ab9 */ /* 0x000fe20000000a00 */
[----:B------:R-:W-:Y:S01]  /*1ff0*/  IMAD.U32 R5, RZ, RZ, UR6 ;  /* 0x00000006ff057e24 */ /* 0x000fe2000f8e00ff */
[----:B------:R-:W-:Y:S01]  /*2000*/  UIMAD UR8, UR21, UR8, URZ ;  /* 0x00000008150872a4 */ /* 0x000fe2000f8e023f */
[----:B------:R-:W-:Y:S02]  /*2010*/  IADD3.X R9, R7, UR51, R0, P1, !PT ;  /* 0x0000003307097c10 */ /* 0x000fe40008ffe400 */
[----:B------:R-:W-:Y:S01]  /*2020*/  LEA.HI R0, R13, R12, RZ, 0x5 ;  /* 0x0000000c0d007211 */ /* 0x000fe200078f28ff */
[----:B------:R-:W-:Y:S01]  /*2030*/  UIMAD UR15, UR54, UR9, UR8 ;  /* 0x00000009360f72a4 */ /* 0x000fe2000f8e0208 */
[----:B------:R-:W-:Y:S01]  /*2040*/  IADD3 R6, P1, R244, UR41, RZ ;  /* 0x00000029f4067c10 */ /* 0x000fe2000ff3e0ff */
[----:B------:R-:W-:Y:S01]  /*2050*/  ULDC.64 UR20, c[0x0][0x3c8] ;  /* 0x0000f20000147ab9 */ /* 0x000fe20000000a00 */
[----:B------:R-:W-:Y:S01]  /*2060*/  LOP3.LUT R14, R0, 0xffffffe0, RZ, 0xc0, !PT ;  /* 0xffffffe0000e7812 */ /* 0x000fe200078ec0ff */
[----:B------:R-:W-:Y:S01]  /*2070*/  ULDC.64 UR8, c[0x0][0x370] ;  /* 0x0000dc0000087ab9 */ /* 0x000fe20000000a00 */
[----:B------:R-:W-:Y:S01]  /*2080*/  SHF.R.S32.HI R0, RZ, 0x5, R0 ;  /* 0x00000005ff007819 */ /* 0x000fe20000011400 */
[----:B------:R-:W-:Y:S01]  /*2090*/  UIMAD UR8, UR45, UR8, URZ ;  /* 0x000000082d0872a4 */ /* 0x000fe2000f8e023f */
[----:B------:R-:W-:Y:S01]  /*20a0*/  IADD3.X R7, R245, UR44, RZ, P1, !PT ;  /* 0x0000002cf5077c10 */ /* 0x000fe20008ffe4ff */
[----:B------:R-:W-:Y:S01]  /*20b0*/  IMAD.IADD R14, R12, 0x1, -R14 ;  /* 0x000000010c0e7824 */ /* 0x000fe200078e0a0e */
[----:B------:R-:W-:-:S02]  /*20c0*/  UMOV UR45, 0x4 ;  /* 0x00000004002d7882 */ /* 0x000fc40000000000 */
[----:B------:R-:W-:Y:S01]  /*20d0*/  UIMAD UR14, UR6, UR9, UR8 ;  /* 0x00000009060e72a4 */ /* 0x000fe2000f8e0208 */
[----:B------:R-:W-:Y:S01]  /*20e0*/  IMAD R0, R0, UR60, R14 ;  /* 0x0000003c00007c24 */ /* 0x000fe2000f8e020e */
[----:B------:R-:W-:Y:S01]  /*20f0*/  UIADD3 UR8, UR6, UR4, URZ ;  /* 0x0000000406087290 */ /* 0x000fe2000fffe03f */
[----:B------:R-:W-:Y:S01]  /*2100*/  IMAD.WIDE.U32 R6, R5, c[0x0][0x370], R6 ;  /* 0x0000dc0005067a25 */ /* 0x000fe200078e0006 */
[----:B------:R-:W-:Y:S02]  /*2110*/  UIADD3 UR4, -UR10, UR17, UR5 ;  /* 0x000000110a047290 */ /* 0x000fe4000fffe105 */
[----:B------:R-:W-:Y:S01]  /*2120*/  UIMAD.WIDE UR8, UR8, UR45, UR20 ;  /* 0x0000002d080872a5 */ /* 0x000fe2000f8e0214 */
[----:B------:R1:W2:Y:S01]  /*2130*/  R2UR UR20, R10 ;  /* 0x000000000a1473c2 */ /* 0x0002a200000e0000 */
[----:B------:R-:W-:Y:S01]  /*2140*/  UIADD3 UR4, UR4, -UR18, URZ ;  /* 0x8000001204047290 */ /* 0x000fe2000fffe03f */
[----:B------:R-:W-:-:S03]  /*2150*/  IADD3 R7, R7, UR14, RZ ;  /* 0x0000000e07077c10 */ /* 0x000fc6000fffe0ff */
[----:B------:R-:W-:Y:S02]  /*2160*/  USHF.R.S32.HI UR18, URZ, 0x1f, UR4 ;  /* 0x0000001f3f127899 */ /* 0x000fe40008011404 */
[----:B------:R-:W-:Y:S01]  /*2170*/  UMOV UR16, UR8 ;  /* 0x0000000800107c82 */ /* 0x000fe20008000000 */
[----:B------:R3:W4:Y:S01]  /*2180*/  R2UR UR21, R11 ;  /* 0x000000000b1573c2 */ /* 0x00072200000e0000 */
[----:B------:R-:W-:Y:S02]  /*2190*/  ULEA.HI UR18, UR18, UR4, URZ, 0x7 ;  /* 0x0000000412127291 */ /* 0x000fe4000f8f383f */
[----:B------:R-:W-:Y:S02]  /*21a0*/  UMOV UR13, UR9 ;  /* 0x00000009000d7c82 */ /* 0x000fe40008000000 */
[----:B------:R-:W-:Y:S02]  /*21b0*/  USHF.R.S32.HI UR18, URZ, 0x7, UR18 ;  /* 0x000000073f127899 */ /* 0x000fe40008011412 */
[----:B------:R-:W-:-:S02]  /*21c0*/  UIADD3 UR8, UR50, -0x1, URZ ;  /* 0xffffffff32087890 */ /* 0x000fc4000fffe03f */
[----:B------:R-:W-:-:S04]  /*21d0*/  UISETP.LT.AND UP1, UPT, URZ, UR18, UPT ;  /* 0x000000123f00728c */ /* 0x000fc8000bf21270 */
[----:B------:R-:W-:Y:S01]  /*21e0*/  USEL UR18, URZ, UR18, !UP1 ;  /* 0x000000123f127287 */ /* 0x000fe2000c800000 */
[----:B-1----:R-:W-:-:S03]  /*21f0*/  IADD3 R10, P1, R0, UR46, RZ ;  /* 0x0000002e000a7c10 */ /* 0x002fc6000ff3e0ff */
[----:B------:R-:W-:Y:S01]  /*2200*/  UISETP.GT.AND UP1, UPT, UR50, UR18, UPT ;  /* 0x000000123200728c */ /* 0x000fe2000bf24270 */
[----:B------:R-:W-:Y:S01]  /*2210*/  LEA.HI.X.SX32 R240, R0, UR39, 0x1, P1 ;  /* 0x0000002700f07c11 */ /* 0x000fe200088f0eff */
[----:B------:R-:W-:Y:S01]  /*2220*/  IMAD.U32 R0, RZ, RZ, UR54 ;  /* 0x00000036ff007e24 */ /* 0x000fe2000f8e00ff */
[----:B------:R-:W-:-:S03]  /*2230*/  LEA R241, P1, R10, c[0x0][0x350], 0x2 ;  /* 0x0000d4000af17a11 */ /* 0x000fc600078210ff */
[----:B------:R-:W-:Y:S01]  /*2240*/  IMAD.WIDE.U32 R6, R0, c[0x0][0x378], R6 ;  /* 0x0000de0000067a25 */ /* 0x000fe200078e0006 */
[----:B------:R-:W-:Y:S02]  /*2250*/  LEA.HI.X R240, R10, c[0x0][0x354], R240, 0x2, P1 ;  /* 0x0000d5000af07a11 */ /* 0x000fe400008f14f0 */
[----:B------:R-:W-:Y:S01]  /*2260*/  PLOP3.LUT P1, PT, PT, PT, UP1, 0x80, 0x0 ;  /* 0x000000000000781c */ /* 0x000fe20003f2f018 */
[----:B------:R-:W-:Y:S01]  /*2270*/  IMAD.WIDE.U32 R8, R0, c[0x0][0x1a8], R8 ;  /* 0x00006a0000087a25 */ /* 0x000fe200078e0008 */
[----:B------:R-:W-:Y:S01]  /*2280*/  IADD3 R7, R7, UR15, RZ ;  /* 0x0000000f07077c10 */ /* 0x000fe2000fffe0ff */
[----:B------:R-:W-:Y:S02]  /*2290*/  ULDC.64 UR14, c[0x0][0x200] ;  /* 0x00008000000e7ab9 */ /* 0x000fe40000000a00 */
[----:B------:R-:W-:Y:S01]  /*22a0*/  IMAD R0, R16, c[0x0][0x370], RZ ;  /* 0x0000dc0010007a24 */ /* 0x000fe200078e02ff */
[----:B------:R-:W-:Y:S01]  /*22b0*/  IADD3 R5, R9, UR38, RZ ;  /* 0x0000002609057c10 */ /* 0x000fe2000fffe0ff */
[----:B------:R-:W-:Y:S01]  /*22c0*/  IMAD.WIDE.U32 R6, R3, c[0x0][0x370], R6 ;  /* 0x0000dc0003067a25 */ /* 0x000fe200078e0006 */
[----:B------:R-:W-:Y:S01]  /*22d0*/  LEA R238, P3, R8, c[0x0][0x160], 0x1 ;  /* 0x0000580008ee7a11 */ /* 0x000fe200078608ff */
[----:B------:R-:W-:-:S02]  /*22e0*/  UIMAD.WIDE UR14, UR11, UR45, UR14 ;  /* 0x0000002d0b0e72a5 */ /* 0x000fc4000f8e020e */
[----:B------:R-:W-:Y:S01]  /*22f0*/  IMAD R0, R3, c[0x0][0x374], R0 ;  /* 0x0000dd0003007a24 */ /* 0x000fe200078e0200 */
[----:B------:R-:W-:Y:S02]  /*2300*/  LEA R236, P2, R6, c[0x0][0x330], 0x1 ;  /* 0x0000cc0006ec7a11 */ /* 0x000fe400078408ff */
[----:B------:R-:W-:Y:S01]  /*2310*/  LEA.HI.X R239, R8, c[0x0][0x164], R5, 0x1, P3 ;  /* 0x0000590008ef7a11 */ /* 0x000fe200018f0c05 */
[----:B------:R-:W-:-:S05]  /*2320*/  IMAD.IADD R0, R7, 0x1, R0 ;  /* 0x0000000107007824 */ /* 0x000fca00078e0200 */
[----:B------:R-:W-:Y:S01]  /*2330*/  LEA.HI.X R237, R6, c[0x0][0x334], R0, 0x1, P2 ;  /* 0x0000cd0006ed7a11 */ /* 0x000fe200010f0c00 */
[----:B--234-:R-:W-:Y:S05]  /*2340*/  @P1 BRA `(.L_x_144) ;  /* 0x0000077000001947 */ /* 0x01cfea0003800000 */
        /* <DEDUP_REMOVED lines=18> */
.L_x_145:
        /* <DEDUP_REMOVED lines=18> */
.L_x_146:
        /* <DEDUP_REMOVED lines=9> */
[----:B------:R-:W-:-:S02]  /*2620*/  IADD3 R4, P0, R4, UR11, RZ ;  /* 0x0000000b04047c10 */ /* 0x000fc4000ff1e0ff */
[----:B------:R-:W-:Y:S01]  /*2630*/  IMAD.U32 R0, RZ, RZ, UR8 ;  /* 0x00000008ff007e24 */ /* 0x000fe2000f8e00ff */
[----:B------:R-:W-:Y:S01]  /*2640*/  ULDC.64 UR8, c[0x0][0x3b8] ;  /* 0x0000ee0000087ab9 */ /* 0x000fe20000000a00 */
[----:B------:R-:W-:Y:S01]  /*2650*/  ISETP.GE.OR P1, PT, R3, UR10, P2 ;  /* 0x0000000a03007c0c */ /* 0x000fe20009726670 */
[----:B------:R-:W-:Y:S02]  /*2660*/  UIMAD UR8, UR14, UR8, URZ ;  /* 0x000000080e0872a4 */ /* 0x000fe4000f8e023f */
        /* <DEDUP_REMOVED lines=15> */
.L_x_148:
[----:B------:R-:W-:Y:S05]  /*2760*/  BSYNC B0 ;  /* 0x0000000000007941 */ /* 0x000fea0003800000 */
.L_x_147:
        /* <DEDUP_REMOVED lines=14> */
.L_x_150:
[----:B------:R-:W-:Y:S05]  /*2850*/  BSYNC B0 ;  /* 0x0000000000007941 */ /* 0x000fea0003800000 */
.L_x_149:
[----:B------:R-:W-:Y:S01]  /*2860*/  ULDC.64 UR8, c[0x0][0x3a8] ;  /* 0x0000ea0000087ab9 */ /* 0x000fe20000000a00 */
[----:B-1----:R-:W-:Y:S01]  /*2870*/  IMAD.WIDE.U32 R4, R11, c[0x0][0x3a8], R244 ;  /* 0x0000ea000b047a25 */ /* 0x002fe200078e00f4 */
[----:B------:R-:W-:Y:S01]  /*2880*/  UIMAD UR7, UR7, UR8, URZ ;  /* 0x00000008070772a4 */ /* 0x000fe2000f8e023f */
[----:B------:R-:W-:Y:S01]  /*2890*/  BSSY B0, `(.L_x_151) ;  /* 0x0000016000007945 */ /* 0x000fe20003800000 */
[----:B------:R-:W-:Y:S02]  /*28a0*/  USHF.R.S32.HI UR10, URZ, 0x1f, UR54 ;  /* 0x0000001f3f0a7899 */ /* 0x000fe40008011436 */
[----:B------:R-:W-:Y:S01]  /*28b0*/  UIMAD UR5, UR5, UR9, UR7 ;  /* 0x00000009050572a4 */ /* 0x000fe2000f8e0207 */
[----:B------:R-:W-:Y:S02]  /*28c0*/  IADD3 R4, P2, R4, UR6, RZ ;  /* 0x0000000604047c10 */ /* 0x000fe4000ff5e0ff */
[----:B------:R-:W-:-:S03]  /*28d0*/  ULDC.64 UR6, c[0x0][0x3c0] ;  /* 0x0000f00000067ab9 */ /* 0x000fc60000000a00 */
[----:B------:R-:W-:Y:S01]  /*28e0*/  IMAD.U32 R0, RZ, RZ, UR5 ;  /* 0x00000005ff007e24 */ /* 0x000fe2000f8e00ff */
[----:B------:R-:W-:-:S04]  /*28f0*/  UIMAD UR5, UR10, UR6, URZ ;  /* 0x000000060a0572a4 */ /* 0x000fc8000f8e023f */
[----:B------:R-:W-:Y:S01]  /*2900*/  IADD3.X R5, R5, UR4, R0, P2, !PT ;  /* 0x0000000405057c10 */ /* 0x000fe200097fe400 */
[----:B------:R-:W-:Y:S01]  /*2910*/  UIMAD UR5, UR54, UR7, UR5 ;  /* 0x00000007360572a4 */ /* 0x000fe2000f8e0205 */
[----:B------:R-:W-:-:S05]  /*2920*/  MOV R0, UR54 ;  /* 0x0000003600007c02 */ /* 0x000fca0008000f00 */
        /* <DEDUP_REMOVED lines=12> */
.L_x_152:
[----:B------:R-:W-:Y:S05]  /*29f0*/  BSYNC B0 ;  /* 0x0000000000007941 */ /* 0x000fea0003800000 */
.L_x_151:
        /* <DEDUP_REMOVED lines=12> */
.L_x_144:
        /* <DEDUP_REMOVED lines=44> */
.L_x_155:
[----:B------:R-:W-:Y:S05]  /*2d80*/  BSYNC B0 ;  /* 0x0000000000007941 */ /* 0x000fea0003800000 */
.L_x_154:
        /* <DEDUP_REMOVED lines=21> */
.L_x_157:
[----:B------:R-:W-:Y:S05]  /*2ee0*/  BSYNC B0 ;  /* 0x0000000000007941 */ /* 0x000fea0003800000 */
.L_x_156:
        /* <DEDUP_REMOVED lines=17> */
.L_x_159:
[----:B------:R-:W-:Y:S05]  /*3000*/  BSYNC B0 ;  /* 0x0000000000007941 */ /* 0x000fea0003800000 */
.L_x_158:
        /* <DEDUP_REMOVED lines=15> */
.L_x_161:
[----:B------:R-:W-:Y:S05]  /*3100*/  BSYNC B0 ;  /* 0x0000000000007941 */ /* 0x000fea0003800000 */
.L_x_160:
        /* <DEDUP_REMOVED lines=20> */
.L_x_163:
[----:B------:R-:W-:Y:S05]  /*3250*/  BSYNC B0 ;  /* 0x0000000000007941 */ /* 0x000fea0003800000 */
.L_x_162:
        /* <DEDUP_REMOVED lines=20> */
.L_x_165:
[----:B------:R-:W-:Y:S05]  /*33a0*/  BSYNC B0 ;  /* 0x0000000000007941 */ /* 0x000fea0003800000 */
.L_x_164:
[----:B------:R-:W-:Y:S01]  /*33b0*/  ULDC.64 UR38, c[0x0][0x198] ;  /* 0x0000660000267ab9 */ /* 0x000fe20000000a00 */
[----:B---3--:R-:W-:Y:S01]  /*33c0*/  IMAD.WIDE.U32 R6, R13, c[0x0][0x198], R244 ;  /* 0x000066000d067a25 */ /* 0x008fe200078e00f4 */
[----:B------:R-:W-:Y:S01]  /*33d0*/  UIMAD UR7, UR7, UR38, URZ ;  /* 0x00000026070772a4 */ /* 0x000fe2000f8e023f */
[C---:B------:R-:W-:Y:S02]  /*33e0*/  ISETP.GE.AND P6, PT, R243.reuse, UR4, PT ;  /* 0x00000004f3007c0c */ /* 0x040fe4000bfc6270 */
[----:B------:R-:W-:Y:S01]  /*33f0*/  MOV R248, 0x7f800000 ;  /* 0x7f80000000f87802 */ /* 0x000fe20000000f00 */
[----:B------:R-:W-:Y:S01]  /*3400*/  UIMAD UR5, UR5, UR39, UR7 ;  /* 0x00000027050572a4 */ /* 0x000fe2000f8e0207 */
[----:B------:R-:W-:Y:S01]  /*3410*/  IADD3 R8, P3, R6, UR42, RZ ;  /* 0x0000002a06087c10 */ /* 0x000fe2000ff7e0ff */
[----:B------:R-:W-:Y:S01]  /*3420*/  IMAD.MOV.U32 R249, RZ, RZ, 0x7f800000 ;  /* 0x7f800000fff97424 */ /* 0x000fe200078e00ff */
[----:B------:R-:W-:Y:S01]  /*3430*/  IADD3 R6, R243, 0x40, RZ ;  /* 0x00000040f3067810 */ /* 0x000fe20007ffe0ff */
[----:B------:R-:W-:Y:S01]  /*3440*/  IMAD.MOV.U32 R247, RZ, RZ, 0x7f800000 ;  /* 0x7f800000fff77424 */ /* 0x000fe200078e00ff */
[----:B------:R-:W-:Y:S01]  /*3450*/  MOV R246, 0x7f800000 ;  /* 0x7f80000000f67802 */ /* 0x000fe20000000f00 */
[----:B------:R-:W-:Y:S01]  /*3460*/  IMAD.U32 R5, RZ, RZ, UR5 ;  /* 0x00000005ff057e24 */ /* 0x000fe2000f8e00ff */
[----:B------:R-:W-:Y:S01]  /*3470*/  ISETP.GE.AND P4, PT, R6, UR4, PT ;  /* 0x0000000406007c0c */ /* 0x000fe2000bf86270 */
[----:B------:R-:W-:Y:S01]  /*3480*/  IMAD.MOV.U32 R6, RZ, RZ, 0x4 ;  /* 0x00000004ff067424 */ /* 0x000fe200078e00ff */
[----:B------:R-:W-:-:S02]  /*3490*/  MOV R10, 0x4 ;  /* 0x00000004000a7802 */ /* 0x000fc40000000f00 */
[----:B------:R-:W-:Y:S02]  /*34a0*/  IADD3.X R9, R7, UR43, R5, P3, !PT ;  /* 0x0000002b07097c10 */ /* 0x000fe40009ffe405 */
[C---:B------:R-:W-:Y:S02]  /*34b0*/  IADD3 R7, R243.reuse, 0x8, RZ ;  /* 0x00000008f3077810 */ /* 0x040fe40007ffe0ff */
[----:B------:R-:W-:Y:S02]  /*34c0*/  IADD3 R5, R243, 0x48, RZ ;  /* 0x00000048f3057810 */ /* 0x000fe40007ffe0ff */
[----:B------:R-:W-:Y:S01]  /*34d0*/  ISETP.GE.AND P5, PT, R7, UR4, PT ;  /* 0x0000000407007c0c */ /* 0x000fe2000bfa6270 */
[----:B------:R-:W-:Y:S01]  /*34e0*/  IMAD.WIDE R6, R243, R6, UR14 ;  /* 0x0000000ef3067e25 */ /* 0x000fe2000f8e0206 */
[----:B------:R-:W-:-:S04]  /*34f0*/  ISETP.GE.AND P3, PT, R5, UR4, PT ;  /* 0x0000000405007c0c */ /* 0x000fc8000bf66270 */
[----:B------:R3:W5:Y:S04]  /*3500*/  @!P6 LDG.E R248, [R6.64] ;  /* 0x0000002406f8e981 */ /* 0x000768000c1e1900 */
[----:B------:R3:W5:Y:S04]  /*3510*/  @!P4 LDG.E R246, [R6.64+0x100] ;  /* 0x0001002406f6c981 */ /* 0x000768000c1e1900 */
[----:B------:R3:W5:Y:S01]  /*3520*/  @!P5 LDG.E R249, [R6.64+0x20] ;  /* 0x0000202406f9d981 */ /* 0x000762000c1e1900 */
[----:B------:R-:W-:-:S03]  /*3530*/  @!P3 IMAD.WIDE R10, R5, R10, UR14 ;  /* 0x0000000e050abe25 */ /* 0x000fc6000f8e020a */
[----:B------:R3:W-:Y:S04]  /*3540*/  @P2 STS [R0+0x6000], RZ ;  /* 0x006000ff00002388 */ /* 0x0007e80000000800 */
[----:B------:R3:W-:Y:S04]  /*3550*/  @P2 STS [R0+0x6004], RZ ;  /* 0x006004ff00002388 */ /* 0x0007e80000000800 */
[----:B------:R3:W-:Y:S01]  /*3560*/  @P2 STS.64 [R0+0x6008], RZ ;  /* 0x006008ff00002388 */ /* 0x0007e20000000a00 */
[----:B------:R-:W-:-:S03]  /*3570*/  IMAD R5, R15, c[0x0][0x1b0], RZ ;  /* 0x00006c000f057a24 */ /* 0x000fc600078e02ff */
[----:B------:R1:W5:Y:S01]  /*3580*/  @!P3 LDG.E R247, [R10.64] ;  /* 0x000000240af7b981 */ /* 0x000362000c1e1900 */
[----:B------:R-:W-:Y:S01]  /*3590*/  BSSY B0, `(.L_x_166) ;  /* 0x0000016000007945 */ /* 0x000fe20003800000 */
[C---:B-1----:R-:W-:Y:S02]  /*35a0*/  IMAD R10, R4.reuse, c[0x0][0x1b4], R5 ;  /* 0x00006d00040a7a24 */ /* 0x042fe400078e0205 */
[----:B------:R-:W-:-:S04]  /*35b0*/  IMAD.WIDE.U32 R4, R4, c[0x0][0x1b0], R8 ;  /* 0x00006c0004047a25 */ /* 0x000fc800078e0008 */
[----:B------:R-:W-:Y:S01]  /*35c0*/  IMAD.IADD R10, R5, 0x1, R10 ;  /* 0x00000001050a7824 */ /* 0x000fe200078e020a */
[----:B------:R-:W-:Y:S05]  /*35d0*/  @P2 BRA `(.L_x_167) ;  /* 0x0000011000002947 */ /* 0x000fea0003800000 */
[----:B---3--:R-:W-:-:S13]  /*35e0*/  ISETP.GE.AND P2, PT, R244, c[0x0][0x220], PT ;  /* 0x00008800f4007a0c */ /* 0x008fda0003f46270 */
        /* <DEDUP_REMOVED lines=16> */
.L_x_167:
[----:B---3--:R-:W-:Y:S05]  /*36f0*/  BSYNC B0 ;  /* 0x0000000000007941 */ /* 0x008fea0003800000 */
.L_x_166:
        /* <DEDUP_REMOVED lines=19> */
.L_x_169:
[----:B------:R-:W-:Y:S05]  /*3830*/  BSYNC B0 ;  /* 0x0000000000007941 */ /* 0x000fea0003800000 */
.L_x_168:
[----:B------:R-:W0:Y:S04]  /*3840*/  LDGDEPBAR ;  /* 0x00000000000079af */ /* 0x000e280000000000 */
[----:B--2---:R-:W2:Y:S04]  /*3850*/  LDL R3, [R1+0x2c] ;  /* 0x00002c0001037983 */ /* 0x004ea80000100800 */
[----:B-1-34-:R-:W3:Y:S01]  /*3860*/  LDL R0, [R1+0x1c] ;  /* 0x00001c0001007983 */ /* 0x01aee20000100800 */
[----:B------:R-:W-:Y:S02]  /*3870*/  IMAD.MOV.U32 R6, RZ, RZ, c[0x0][0x308] ;  /* 0x0000c200ff067624 */ /* 0x000fe400078e00ff */
[----:B------:R-:W-:Y:S01]  /*3880*/  IMAD.MOV.U32 R7, RZ, RZ, c[0x0][0x30c] ;  /* 0x0000c300ff077624 */ /* 0x000fe200078e00ff */
[----:B------:R-:W-:-:S04]  /*3890*/  DEPBAR.LE SB0, 0x1 ;  /* 0x000080400000791a */ /* 0x000fc80000000000 */
[----:B------:R-:W-:Y:S06]  /*38a0*/  BAR.SYNC.DEFER_BLOCKING 0x0 ;  /* 0x0000000000007b1d */ /* 0x000fec0000010000 */
[----:B------:R1:W4:Y:S04]  /*38b0*/  LDG.E.64 R4, [R6.64+0x8] ;  /* 0x0000082406047981 */ /* 0x000328000c1e1b00 */
[----:B------:R1:W2:Y:S04]  /*38c0*/  LDSM.16.M88.4 R112, [R145+0x8000] ;  /* 0x008000009170783b */ /* 0x0002a80000000200 */
[----:B------:R2:W2:Y:S04]  /*38d0*/  LDSM.16.M88.4 R116, [R145+0x8400] ;  /* 0x008400009174783b */ /* 0x0004a80000000200 */
[----:B------:R2:W2:Y:S04]  /*38e0*/  LDSM.16.M88.4 R120, [R145+0x8800] ;  /* 0x008800009178783b */ /* 0x0004a80000000200 */
[----:B------:R2:W2:Y:S04]  /*38f0*/  LDSM.16.M88.4 R124, [R145+0x8c00] ;  /* 0x008c0000917c783b */ /* 0x0004a80000000200 */
[----:B------:R2:W2:Y:S04]  /*3900*/  LDSM.16.M88.4 R128, [R146+0x8000] ;  /* 0x008000009280783b */ /* 0x0004a80000000200 */
[----:B------:R2:W2:Y:S04]  /*3910*/  LDSM.16.M88.4 R132, [R146+0x8400] ;  /* 0x008400009284783b */ /* 0x0004a80000000200 */
[----:B-1----:R-:W4:Y:S04]  /*3920*/  LDG.E.64 R6, [R6.64] ;  /* 0x0000002406067981 */ /* 0x002f28000c1e1b00 */
[----:B------:R1:W1:Y:S04]  /*3930*/  LDSM.16.M88.4 R136, [R146+0x8800] ;  /* 0x008800009288783b */ /* 0x0002680000000200 */
[----:B------:R1:W1:Y:S01]  /*3940*/  LDSM.16.M88.4 R140, [R146+0x8c00] ;  /* 0x008c0000928c783b */ /* 0x0002620000000200 */
[----:B------:R-:W-:Y:S01]  /*3950*/  IMAD.SHL.U32 R150, R158, 0x2, RZ ;  /* 0x000000029e967824 */ /* 0x000fe200078e00ff */
[----:B------:R-:W-:Y:S01]  /*3960*/  CS2R R94, SRZ ;  /* 0x00000000005e7805 */ /* 0x000fe2000001ff00 */
[----:B------:R-:W-:Y:S01]  /*3970*/  IMAD.MOV.U32 R242, RZ, RZ, R227 ;  /* 0x000000fffff27224 */ /* 0x000fe200078e00e3 */
        /* <DEDUP_REMOVED lines=15> */
[----:B------:R-:W-:Y:S01]  /*3a70*/  IADD3 R151, R150, R153, RZ ;  /* 0x0000009996977210 */ /* 0x000fe20007ffe0ff */
[----:B--2---:R-:W4:Y:S08]  /*3a80*/  R2UR UR5, R3 ;  /* 0x00000000030573c2 */ /* 0x004f3000000e0000 */
[----:B---3--:R2:W3:Y:S02]  /*3a90*/  R2UR UR4, R0 ;  /* 0x00000000000473c2 */ /* 0x0084e400000e0000 */
[----:B--2---:R-:W-:-:S02]  /*3aa0*/  SHF.R.S32.HI R0, RZ, 0x1f, R14 ;  /* 0x0000001fff007819 */ /* 0x004fc4000001140e */
[----:B----4-:R-:W-:-:S04]  /*3ab0*/  IADD3 R250, P2, P1, R4, UR5, R14 ;  /* 0x0000000504fa7c10 */ /* 0x010fc8000f95e00e */
[----:B---3--:R-:W-:-:S05]  /*3ac0*/  IADD3.X R4, R5, UR4, R0, P2, P1 ;  /* 0x0000000405047c10 */ /* 0x008fca00097e2400 */
[----:B------:R2:W-:Y:S01]  /*3ad0*/  STL [R1], R4 ;  /* 0x0000000401007387 */ /* 0x0005e20000100800 */
[----:B------:R-:W-:Y:S02]  /*3ae0*/  IADD3 R3, R158, 0x1000, RZ ;  /* 0x000010009e037810 */ /* 0x000fe40007ffe0ff */
[----:B------:R-:W-:Y:S01]  /*3af0*/  IADD3 R0, R152, 0x1000, RZ ;  /* 0x0000100098007810 */ /* 0x000fe20007ffe0ff */
[----:B------:R2:W3:Y:S08]  /*3b00*/  R2UR UR9, R7 ;  /* 0x00000000070973c2 */ /* 0x0004f000000e0000 */
[----:B------:R2:W4:Y:S01]  /*3b10*/  R2UR UR11, R6 ;  /* 0x00000000060b73c2 */ /* 0x00052200000e0000 */
[----:B------:R-:W-:-:S02]  /*3b20*/  SEL R3, R3, R158, !P0 ;  /* 0x0000009e03037207 */ /* 0x000fc40004000000 */
[----:B------:R-:W-:Y:S01]  /*3b30*/  SEL R0, R0, R152, !P0 ;  /* 0x0000009800007207 */ /* 0x000fe20004000000 */
[----:B------:R-:W-:Y:S01]  /*3b40*/  IMAD.WIDE.U32 R250, R250, -0x2daee0ad, RZ ;  /* 0xd2511f53fafa7825 */ /* 0x000fe200078e00ff */
[----:B------:R-:W-:-:S03]  /*3b50*/  SHF.L.U32 R144, R3, 0x1, RZ ;  /* 0x0000000103907819 */ /* 0x000fc600000006ff */
[----:B-1234-:R-:W-:Y:S02]  /*3b60*/  IMAD.SHL.U32 R3, R0, 0x2, RZ ;  /* 0x0000000200037824 */ /* 0x01efe400078e00ff */
.L_x_172:
[----:B-----5:R-:W-:Y:S01]  /*3b70*/  FSETP.NEU.FTZ.AND P0, PT, R248, -INF , PT ;  /* 0xff800000f800780b */ /* 0x020fe20003f1d000 */
[----:B------:R-:W2:Y:S01]  /*3b80*/  LDL R4, [R1+0x8] ;  /* 0x0000080001047983 */ /* 0x000ea20000100800 */
[----:B------:R-:W-:Y:S01]  /*3b90*/  IMAD.U32 R0, RZ, RZ, UR12 ;  /* 0x0000000cff007e24 */ /* 0x000fe2000f8e00ff */
[----:B------:R-:W-:Y:S01]  /*3ba0*/  UIADD3 UR4, UR9, -0x4498517b, URZ ;  /* 0xbb67ae8509047890 */ /* 0x000fe2000fffe03f */
[----:B------:R-:W-:Y:S01]  /*3bb0*/  IMAD.U32 R6, RZ, RZ, UR8 ;  /* 0x00000008ff067e24 */ /* 0x000fe2000f8e00ff */
[----:B------:R-:W3:Y:S01]  /*3bc0*/  LDL R9, [R1] ;  /* 0x0000000001097983 */ /* 0x000ee20000100800 */
[----:B------:R-:W-:Y:S01]  /*3bd0*/  IMAD R0, R0, 0x2, R252 ;  /* 0x0000000200007824 */ /* 0x000fe200078e02fc */
[----:B------:R-:W-:Y:S01]  /*3be0*/  USHF.L.U32 UR6, UR12, 0x7, URZ ;  /* 0x000000070c067899 */ /* 0x000fe2000800063f */
[----:B------:R-:W-:Y:S01]  /*3bf0*/  IMAD.U32 R160, RZ, RZ, UR12 ;  /* 0x0000000cffa07e24 */ /* 0x000fe2000f8e00ff */
[----:B------:R-:W-:Y:S01]  /*3c00*/  LOP3.LUT R12, R250, UR4, RZ, 0x3c, !PT ;  /* 0x00000004fa0c7c12 */ /* 0x000fe2000f8e3cff */
[----:B------:R-:W-:Y:S01]  /*3c10*/  IMAD.SHL.U32 R0, R0, 0x2, RZ ;  /* 0x0000000200007824 */ /* 0x000fe200078e00ff */
[----:B------:R-:W0:Y:S01]  /*3c20*/  LDGDEPBAR ;  /* 0x00000000000079af */ /* 0x000e220000000000 */
[----:B------:R-:W-:Y:S01]  /*3c30*/  FMUL.FTZ R164, R248, 1.4426950216293334961 ;  /* 0x3fb8aa3bf8a47820 */ /* 0x000fe20000410000 */
[----:B------:R-:W-:Y:S01]  /*3c40*/  UIADD3 UR4, UR11, -0x61c88647, URZ ;  /* 0x9e3779b90b047890 */ /* 0x000fe2000fffe03f */
[----:B------:R-:W-:Y:S01]  /*3c50*/  FMUL.FTZ R162, R249, 1.4426950216293334961 ;  /* 0x3fb8aa3bf9a27820 */ /* 0x000fe20000410000 */
[C---:B------:R-:W-:Y:S01]  /*3c60*/  LOP3.LUT R8, R251.reuse, UR9, R0, 0x96, !PT ;  /* 0x00000009fb087c12 */ /* 0x040fe2000f8e9600 */
[----:B------:R-:W-:Y:S01]  /*3c70*/  FMUL.FTZ R161, R246, 1.4426950216293334961 ;  /* 0x3fb8aa3bf6a17820 */ /* 0x000fe20000410000 */
[----:B------:R-:W-:Y:S01]  /*3c80*/  FSEL R164, R164, RZ, P0 ;  /* 0x000000ffa4a47208 */ /* 0x000fe20000000000 */
[----:B------:R-:W-:Y:S02]  /*3c90*/  UISETP.GT.AND UP2, UPT, UR8, UR18, UPT ;  /* 0x000000120800728c */ /* 0x000fe4000bf44270 */
[----:B------:R-:W-:Y:S01]  /*3ca0*/  IMAD.WIDE.U32 R22, R8, -0x326172a9, RZ ;  /* 0xcd9e8d5708167825 */ /* 0x000fe200078e00ff */
[----:B------:R-:W-:Y:S04]  /*3cb0*/  DEPBAR.LE SB0, 0x0 ;  /* 0x000080000000791a */ /* 0x000fe80000000000 */
[----:B------:R-:W-:Y:S08]  /*3cc0*/  BAR.SYNC.DEFER_BLOCKING 0x0 ;  /* 0x0000000000007b1d */ /* 0x000ff00000010000 */
[----:B------:R-:W-:Y:S08]  /*3cd0*/  LDSM.16.M88.4 R64, [R144] ;  /* 0x000000009040783b */ /* 0x000ff00000000200 */
[----:B------:R-:W-:Y:S08]  /*3ce0*/  LDSM.16.M88.4 R60, [R144+0x1000] ;  /* 0x00100000903c783b */ /* 0x000ff00000000200 */
[----:B------:R-:W-:Y:S08]  /*3cf0*/  LDSM.16.M88.4 R48, [R145+0x6800] ;  /* 0x006800009130783b */ /* 0x000ff00000000200 */
[----:B------:R-:W-:Y:S08]  /*3d00*/  LDSM.16.M88.4 R100, [R145+0x6c00] ;  /* 0x006c00009164783b */ /* 0x000ff00000000200 */
[----:B------:R-:W-:Y:S01]  /*3d10*/  LDSM.16.M88.4 R108, [R146+0x6000] ;  /* 0x00600000926c783b */ /* 0x000fe20000000200 */
[----:B--2---:R-:W-:Y:S01]  /*3d20*/  IMAD R6, R6, 0x8, R4 ;  /* 0x0000000806067824 */ /* 0x004fe200078e0204 */
[----:B------:R-:W-:Y:S04]  /*3d30*/  IADD3 R4, R0, 0x1, RZ ;  /* 0x0000000100047810 */ /* 0x000fe80007ffe0ff */
[C---:B------:R-:W-:Y:S01]  /*3d40*/  IADD3 R5, R6.reuse, 0x4, RZ ;  /* 0x0000000406057810 */ /* 0x040fe20007ffe0ff */
[----:B------:R-:W-:Y:S01]  /*3d50*/  IMAD.WIDE.U32 R6, R6, -0x326172a9, RZ ;  /* 0xcd9e8d5706067825 */ /* 0x000fe200078e00ff */
[----:B------:R-:W-:Y:S03]  /*3d60*/  LOP3.LUT R0, R251, UR9, R4, 0x96, !PT ;  /* 0x00000009fb007c12 */ /* 0x000fe6000f8e9604 */
[----:B------:R-:W-:Y:S01]  /*3d70*/  IMAD.WIDE.U32 R4, R5, -0x326172a9, RZ ;  /* 0xcd9e8d5705047825 */ /* 0x000fe200078e00ff */
[----:B------:R-:W-:Y:S03]  /*3d80*/  LOP3.LUT R18, R23, UR4, R6, 0x96, !PT ;  /* 0x0000000417127c12 */ /* 0x000fe6000f8e9606 */
[----:B------:R-:W-:Y:S01]  /*3d90*/  IMAD.WIDE.U32 R20, R0, -0x326172a9, RZ ;  /* 0xcd9e8d5700147825 */ /* 0x000fe200078e00ff */
[----:B---3--:R-:W-:Y:S02]  /*3da0*/  LOP3.LUT R0, R9, UR11, RZ, 0x3c, !PT ;  /* 0x0000000b09007c12 */ /* 0x008fe4000f8e3cff */
[----:B------:R-:W-:Y:S01]  /*3db0*/  LOP3.LUT R14, R23, UR4, R4, 0x96, !PT ;  /* 0x00000004170e7c12 */ /* 0x000fe2000f8e9604 */
[----:B------:R-:W-:Y:S01]  /*3dc0*/  IMAD.WIDE.U32 R18, R18, -0x2daee0ad, RZ ;  /* 0xd2511f5312127825 */ /* 0x000fe200078e00ff */
[-C--:B------:R-:W-:Y:S02]  /*3dd0*/  LOP3.LUT R10, R7, R0.reuse, RZ, 0x3c, !PT ;  /* 0x00000000070a7212 */ /* 0x080fe400078e3cff */
[----:B------:R-:W-:Y:S01]  /*3de0*/  LOP3.LUT R8, R5, R0, RZ, 0x3c, !PT ;  /* 0x0000000005087212 */ /* 0x000fe200078e3cff */
[----:B------:R-:W-:Y:S01]  /*3df0*/  IMAD.WIDE.U32 R14, R14, -0x2daee0ad, RZ ;  /* 0xd2511f530e0e7825 */ /* 0x000fe200078e00ff */
[C---:B------:R-:W-:Y:S02]  /*3e00*/  LOP3.LUT R16, R21.reuse, UR4, R6, 0x96, !PT ;  /* 0x0000000415107c12 */ /* 0x040fe4000f8e9606 */
[----:B------:R-:W-:Y:S01]  /*3e10*/  LOP3.LUT R13, R21, UR4, R4, 0x96, !PT ;  /* 0x00000004150d7c12 */ /* 0x000fe2000f8e9604 */
[----:B------:R-:W-:Y:S01]  /*3e20*/  IMAD.WIDE.U32 R10, R10, -0x2daee0ad, RZ ;  /* 0xd2511f530a0a7825 */ /* 0x000fe200078e00ff */
[----:B------:R-:W-:Y:S03]  /*3e30*/  UIADD3 UR4, UR11, 0x3c6ef372, URZ ;  /* 0x3c6ef3720b047890 */ /* 0x000fe6000fffe03f */
[----:B------:R-:W-:Y:S01]  /*3e40*/  IMAD.WIDE.U32 R8, R8, -0x2daee0ad, RZ ;  /* 0xd2511f5308087825 */ /* 0x000fe200078e00ff */
[----:B------:R-:W-:Y:S03]  /*3e50*/  LOP3.LUT R6, R12, R11, RZ, 0x3c, !PT ;  /* 0x0000000b0c067212 */ /* 0x000fe600078e3cff */
[----:B------:R-:W-:Y:S01]  /*3e60*/  IMAD.WIDE.U32 R16, R16, -0x2daee0ad, RZ ;  /* 0xd2511f5310107825 */ /* 0x000fe200078e00ff */
[----:B------:R-:W-:Y:S03]  /*3e70*/  LOP3.LUT R4, R12, R9, RZ, 0x3c, !PT ;  /* 0x000000090c047212 */ /* 0x000fe600078e3cff */
[----:B------:R-:W-:Y:S04]  /*3e80*/  IMAD.WIDE.U32 R6, R6, -0x326172a9, RZ ;  /* 0xcd9e8d5706067825 */ /* 0x000fe800078e00ff */
[----:B------:R-:W-:Y:S01]  /*3e90*/  IMAD.WIDE.U32 R4, R4, -0x326172a9, RZ ;  /* 0xcd9e8d5704047825 */ /* 0x000fe200078e00ff */
[C---:B------:R-:W-:Y:S02]  /*3ea0*/  LOP3.LUT R26, R7.reuse, UR4, R22, 0x96, !PT ;  /* 0x00000004071a7c12 */ /* 0x040fe4000f8e9616 */
[----:B------:R-:W-:Y:S01]  /*3eb0*/  LOP3.LUT R24, R7, UR4, R20, 0x96, !PT ;  /* 0x0000000407187c12 */ /* 0x000fe2000f8e9614 */
[----:B------:R-:W-:Y:S01]  /*3ec0*/  IMAD.WIDE.U32 R12, R13, -0x2daee0ad, RZ ;  /* 0xd2511f530d0c7825 */ /* 0x000fe200078e00ff */
[C---:B------:R-:W-:Y:S02]  /*3ed0*/  LOP3.LUT R22, R5.reuse, UR4, R22, 0x96, !PT ;  /* 0x0000000405167c12 */ /* 0x040fe4000f8e9616 */
[----:B------:R-:W-:Y:S01]  /*3ee0*/  LOP3.LUT R20, R5, UR4, R20, 0x96, !PT ;  /* 0x0000000405147c12 */ /* 0x000fe2000f8e9614 */
[----:B------:R-:W-:Y:S01]  /*3ef0*/  UIADD3 UR4, UR9, 0x76cf5d0a, URZ ;  /* 0x76cf5d0a09047890 */ /* 0x000fe2000fffe03f */
[----:B------:R-:W-:Y:S04]  /*3f00*/  IMAD.WIDE.U32 R26, R26, -0x2daee0ad, RZ ;  /* 0xd2511f531a1a7825 */ /* 0x000fe800078e00ff */
[----:B------:R-:W-:Y:S01]  /*3f10*/  IMAD.WIDE.U32 R24, R24, -0x2daee0ad, RZ ;  /* 0xd2511f5318187825 */ /* 0x000fe200078e00ff */
[--C-:B------:R-:W-:Y:S02]  /*3f20*/  LOP3.LUT R0, R19, UR4, R10.reuse, 0x96, !PT ;  /* 0x0000000413007c12 */ /* 0x100fe4000f8e960a */
[----:B------:R-:W-:Y:S01]  /*3f30*/  LOP3.LUT R5, R17, UR4, R10, 0x96, !PT ;  /* 0x0000000411057c12 */ /* 0x000fe2000f8e960a */
[----:B------:R-:W-:Y:S01]  /*3f40*/  IMAD.WIDE.U32 R22, R22, -0x2daee0ad, RZ ;  /* 0xd2511f5316167825 */ /* 0x000fe200078e00ff */
[--C-:B------:R-:W-:Y:S02]  /*3f50*/  LOP3.LUT R10, R15, UR4, R8.reuse, 0x96, !PT ;  /* 0x000000040f0a7c12 */ /* 0x100fe4000f8e9608 */
[----:B------:R-:W-:Y:S01]  /*3f60*/  LOP3.LUT R8, R13, UR4, R8, 0x96, !PT ;  /* 0x000000040d087c12 */ /* 0x000fe2000f8e9608 */
[----:B------:R-:W-:Y:S01]  /*3f70*/  UIADD3 UR4, UR9, 0x32370b8f, URZ ;  /* 0x32370b8f09047890 */ /* 0x000fe2000fffe03f */
[----:B------:R-:W-:Y:S04]  /*3f80*/  IMAD.WIDE.U32 R20, R20, -0x2daee0ad, RZ ;  /* 0xd2511f5314147825 */ /* 0x000fe800078e00ff */
[----:B------:R-:W-:Y:S01]  /*3f90*/  IMAD.WIDE.U32 R10, R10, -0x326172a9, RZ ;  /* 0xcd9e8d570a0a7825 */ /* 0x000fe200078e00ff */
[----:B------:R-:W-:Y:S02]  /*3fa0*/  LOP3.LUT R34, R27, UR4, R18, 0x96, !PT ;  /* 0x000000041b227c12 */ /* 0x000fe4000f8e9612 */
[----:B------:R-:W-:Y:S01]  /*3fb0*/  LOP3.LUT R32, R25, UR4, R16, 0x96, !PT ;  /* 0x0000000419207c12 */ /* 0x000fe2000f8e9610 */
[----:B------:R-:W-:Y:S01]  /*3fc0*/  IMAD.WIDE.U32 R8, R8, -0x326172a9, RZ ;  /* 0xcd9e8d5708087825 */ /* 0x000fe200078e00ff */
[----:B------:R-:W-:Y:S02]  /*3fd0*/  LOP3.LUT R30, R23, UR4, R14, 0x96, !PT ;  /* 0x00000004171e7c12 */ /* 0x000fe4000f8e960e */
[----:B------:R-:W-:Y:S01]  /*3fe0*/  LOP3.LUT R28, R21, UR4, R12, 0x96, !PT ;  /* 0x00000004151c7c12 */ /* 0x000fe2000f8e960c */
[----:B------:R-:W-:Y:S01]  /*3ff0*/  UIADD3 UR4, UR11, -0x255992d5, URZ ;  /* 0xdaa66d2b0b047890 */ /* 0x000fe2000fffe03f */
[----:B------:R-:W-:Y:S04]  /*4000*/  IMAD.WIDE.U32 R14, R0, -0x326172a9, RZ ;  /* 0xcd9e8d57000e7825 */ /* 0x000fe800078e00ff */
[----:B------:R-:W-:Y:S01]  /*4010*/  IMAD.WIDE.U32 R12, R5, -0x326172a9, RZ ;  /* 0xcd9e8d57050c7825 */ /* 0x000fe200078e00ff */
[--C-:B------:R-:W-:Y:S03]  /*4020*/  LOP3.LUT R0, R15, UR4, R6.reuse, 0x96, !PT ;  /* 0x000000040f007c12 */ /* 0x100fe6000f8e9606 */
[----:B------:R-:W-:Y:S01]  /*4030*/  IMAD.WIDE.U32 R34, R34, -0x326172a9, RZ ;  /* 0xcd9e8d5722227825 */ /* 0x000fe200078e00ff */
[----:B------:R-:W-:Y:S02]  /*4040*/  LOP3.LUT R5, R13, UR4, R6, 0x96, !PT ;  /* 0x000000040d057c12 */ /* 0x000fe4000f8e9606 */
[--C-:B------:R-:W-:Y:S01]  /*4050*/  LOP3.LUT R6, R11, UR4, R4.reuse, 0x96, !PT ;  /* 0x000000040b067c12 */ /* 0x100fe2000f8e9604 */
[----:B------:R-:W-:Y:S01]  /*4060*/  IMAD.WIDE.U32 R32, R32, -0x326172a9, RZ ;  /* 0xcd9e8d5720207825 */ /* 0x000fe200078e00ff */
[----:B------:R-:W-:Y:S01]  /*4070*/  LOP3.LUT R4, R9, UR4, R4, 0x96, !PT ;  /* 0x0000000409047c12 */ /* 0x000fe2000f8e9604 */
[----:B------:R-:W-:Y:S02]  /*4080*/  UIADD3 UR4, UR11, 0x78dde6e4, URZ ;  /* 0x78dde6e40b047890 */ /* 0x000fe4000fffe03f */
[----:B------:R-:W-:Y:S04]  /*4090*/  IMAD.WIDE.U32 R30, R30, -0x326172a9, RZ ;  /* 0xcd9e8d571e1e7825 */ /* 0x000fe800078e00ff */
[----:B------:R-:W-:Y:S01]  /*40a0*/  LOP3.LUT R18, R35, UR4, R14, 0x96, !PT ;  /* 0x0000000423127c12 */ /* 0x000fe2000f8e960e */
[----:B------:R-:W-:Y:S01]  /*40b0*/  IMAD.WIDE.U32 R28, R28, -0x326172a9, RZ ;  /* 0xcd9e8d571c1c7825 */ /* 0x000fe200078e00ff */
[----:B------:R-:W-:Y:S02]  /*40c0*/  LOP3.LUT R16, R33, UR4, R12, 0x96, !PT ;  /* 0x0000000421107c12 */ /* 0x000fe4000f8e960c */
[----:B------:R-:W-:Y:S01]  /*40d0*/  LOP3.LUT R14, R31, UR4, R10, 0x96, !PT ;  /* 0x000000041f0e7c12 */ /* 0x000fe2000f8e960a */
[----:B------:R-:W-:Y:S01]  /*40e0*/  IMAD.WIDE.U32 R18, R18, -0x2daee0ad, RZ ;  /* 0xd2511f5312127825 */ /* 0x000fe200078e00ff */
[----:B------:R-:W-:Y:S01]  /*40f0*/  LOP3.LUT R12, R29, UR4, R8, 0x96, !PT ;  /* 0x000000041d0c7c12 */ /* 0x000fe2000f8e9608 */
[----:B------:R-:W-:Y:S02]  /*4100*/  UIADD3 UR4, UR9, -0x126145ec, URZ ;  /* 0xed9eba1409047890 */ /* 0x000fe4000fffe03f */
[----:B------:R-:W-:Y:S04]  /*4110*/  IMAD.WIDE.U32 R10, R0, -0x2daee0ad, RZ ;  /* 0xd2511f53000a7825 */ /* 0x000fe800078e00ff */
[----:B------:R-:W-:Y:S01]  /*4120*/  IMAD.WIDE.U32 R8, R5, -0x2daee0ad, RZ ;  /* 0xd2511f5305087825 */ /* 0x000fe200078e00ff */
[----:B------:R-:W-:Y:S03]  /*4130*/  LOP3.LUT R11, R11, UR4, R26, 0x96, !PT ;  /* 0x000000040b0b7c12 */ /* 0x000fe6000f8e961a */
[----:B------:R-:W-:Y:S01]  /*4140*/  IMAD.WIDE.U32 R6, R6, -0x2daee0ad, RZ ;  /* 0xd2511f5306067825 */ /* 0x000fe200078e00ff */
[----:B------:R-:W-:Y:S03]  /*4150*/  LOP3.LUT R9, R9, UR4, R24, 0x96, !PT ;  /* 0x0000000409097c12 */ /* 0x000fe6000f8e9618 */
[----:B------:R-:W-:Y:S01]  /*4160*/  IMAD.WIDE.U32 R4, R4, -0x2daee0ad, RZ ;  /* 0xd2511f5304047825 */ /* 0x000fe200078e00ff */
[----:B------:R-:W-:Y:S03]  /*4170*/  LOP3.LUT R7, R7, UR4, R22, 0x96, !PT ;  /* 0x0000000407077c12 */ /* 0x000fe6000f8e9616 */
[----:B------:R-:W-:Y:S01]  /*4180*/  IMAD.WIDE.U32 R16, R16, -0x2daee0ad, RZ ;  /* 0xd2511f5310107825 */ /* 0x000fe200078e00ff */
[----:B------:R-:W-:Y:S01]  /*4190*/  LOP3.LUT R5, R5, UR4, R20, 0x96, !PT ;  /* 0x0000000405057c12 */ /* 0x000fe2000f8e9614 */
[----:B------:R-:W-:Y:S02]  /*41a0*/  UIADD3 UR4, UR9, -0x56f99767, URZ ;  /* 0xa906689909047890 */ /* 0x000fe4000fffe03f */
[----:B------:R-:W-:Y:S04]  /*41b0*/  IMAD.WIDE.U32 R14, R14, -0x2daee0ad, RZ ;  /* 0xd2511f530e0e7825 */ /* 0x000fe800078e00ff */
[----:B------:R-:W-:Y:S01]  /*41c0*/  LOP3.LUT R174, R19, UR4, R10, 0x96, !PT ;  /* 0x0000000413ae7c12 */ /* 0x000fe2000f8e960a */
[----:B------:R-:W-:Y:S01]  /*41d0*/  IMAD.WIDE.U32 R12, R12, -0x2daee0ad, RZ ;  /* 0xd2511f530c0c7825 */ /* 0x000fe200078e00ff */
[----:B------:R-:W-:Y:S02]  /*41e0*/  LOP3.LUT R182, R17, UR4, R8, 0x96, !PT ;  /* 0x0000000411b67c12 */ /* 0x000fe4000f8e9608 */
[----:B------:R-:W-:Y:S01]  /*41f0*/  LOP3.LUT R180, R15, UR4, R6, 0x96, !PT ;  /* 0x000000040fb47c12 */ /* 0x000fe2000f8e9606 */
[----:B------:R-:W-:Y:S01]  /*4200*/  IMAD.IADD R0, R153, 0x1, R144 ;  /* 0x0000000199007824 */ /* 0x000fe200078e0290 */
[----:B------:R-:W-:Y:S01]  /*4210*/  LOP3.LUT R178, R13, UR4, R4, 0x96, !PT ;  /* 0x000000040db27c12 */ /* 0x000fe2000f8e9604 */
[----:B------:R-:W-:Y:S01]  /*4220*/  UIADD3 UR4, UR11, 0x1715609d, URZ ;  /* 0x1715609d0b047890 */ /* 0x000fe2000fffe03f */
[----:B------:R-:W-:Y:S02]  /*4230*/  IMAD.WIDE.U32 R10, R11, -0x326172a9, RZ ;  /* 0xcd9e8d570b0a7825 */ /* 0x000fe400078e00ff */
[----:B------:R-:W-:Y:S02]  /*4240*/  LDSM.16.M88.4 R104, [R0] ;  /* 0x000000000068783b */ /* 0x000fe40000000200 */
[----:B------:R-:W-:Y:S01]  /*4250*/  IMAD.WIDE.U32 R8, R9, -0x326172a9, RZ ;  /* 0xcd9e8d5709087825 */ /* 0x000fe200078e00ff */
[----:B------:R-:W-:Y:S03]  /*4260*/  LOP3.LUT R176, R11, UR4, R34, 0x96, !PT ;  /* 0x000000040bb07c12 */ /* 0x000fe6000f8e9622 */
[----:B------:R-:W-:Y:S01]  /*4270*/  IMAD.WIDE.U32 R6, R7, -0x326172a9, RZ ;  /* 0xcd9e8d5707067825 */ /* 0x000fe200078e00ff */
[----:B------:R-:W-:Y:S02]  /*4280*/  LOP3.LUT R172, R9, UR4, R32, 0x96, !PT ;  /* 0x0000000409ac7c12 */ /* 0x000fe4000f8e9620 */
[----:B------:R-:W-:Y:S01]  /*4290*/  LDSM.16.M88.4 R32, [R145+0x6400] ;  /* 0x006400009120783b */ /* 0x000fe20000000200 */
[----:B------:R-:W-:Y:S01]  /*42a0*/  IMAD.WIDE.U32 R4, R5, -0x326172a9, RZ ;  /* 0xcd9e8d5705047825 */ /* 0x000fe200078e00ff */
[----:B------:R-:W-:Y:S03]  /*42b0*/  LOP3.LUT R168, R7, UR4, R30, 0x96, !PT ;  /* 0x0000000407a87c12 */ /* 0x000fe6000f8e961e */
        /* <DEDUP_REMOVED lines=18> */
[----:B------:R-:W1:Y:S01]  /*43e0*/  LDSM.16.M88.4 R16, [R145+0x6000] ;  /* 0x006000009110783b */ /* 0x000e620000000200 */
[----:B------:R-:W-:Y:S01]  /*43f0*/  LOP3.LUT R186, R169, UR4, R14, 0x96, !PT ;  /* 0x00000004a9ba7c12 */ /* 0x000fe2000f8e960e */
[----:B------:R-:W-:Y:S04]  /*4400*/  UIADD3 UR4, UR17, 0x80, UR6 ;  /* 0x0000008011047890 */ /* 0x000fe8000fffe006 */
[----:B------:R-:W-:Y:S02]  /*4410*/  UIADD3 UR5, UR4, -UR10, URZ ;  /* 0x8000000a04057290 */ /* 0x000fe4000fffe03f */
[----:B------:R-:W-:Y:S04]  /*4420*/  USHF.L.U32 UR4, UR8, 0x7, URZ ;  /* 0x0000000708047899 */ /* 0x000fe8000800063f */
[----:B------:R-:W-:Y:S02]  /*4430*/  UISETP.GE.AND UP0, UPT, UR4, UR5, UPT ;  /* 0x000000050400728c */ /* 0x000fe4000bf06270 */
[----:B------:R-:W-:Y:S01]  /*4440*/  IMAD.U32 R165, RZ, RZ, UR4 ;  /* 0x00000004ffa57e24 */ /* 0x000fe2000f8e00ff */
[----:B------:R-:W-:Y:S03]  /*4450*/  UIADD3 UR4, UR6, 0x80, URZ ;  /* 0x0000008006047890 */ /* 0x000fe6000fffe03f */
[----:B------:R-:W-:Y:S02]  /*4460*/  ULDC.64 UR6, c[0x0][0x118] ;  /* 0x0000460000067ab9 */ /* 0x000fe40000000a00 */
[----:B------:R-:W-:Y:S03]  /*4470*/  UISETP.LT.AND UP0, UPT, UR4, UR10, UP0 ;  /* 0x0000000a0400728c */ /* 0x000fe60008701270 */
[----:B------:R-:W-:Y:S03]  /*4480*/  ULDC.U8 UR4, c[0x0][0x2d8] ;  /* 0x0000b60000047ab9 */ /* 0x000fe60000000000 */
[----:B------:R-:W-:Y:S11]  /*4490*/  PLOP3.LUT P3, PT, PT, PT, UP0, 0x80, 0x0 ;  /* 0x000000000000781c */ /* 0x000ff60003f6f008 */
[----:B------:R-:W-:Y:S02]  /*44a0*/  @!UPT UIADD3 URZ, URZ, URZ, URZ ;  /* 0x0000003f3f3ff290 */ /* 0x000fe4000fffe03f */
[----:B------:R-:W2:Y:S01]  /*44b0*/  @!P3 S2R R159, SR_TID.X ;  /* 0x00000000009fb919 */ /* 0x000ea20000002100 */
[-C--:B-1----:R-:W-:Y:S08]  /*44c0*/  HMMA.16816.F32 R4, R64, R16.reuse, RZ ;  /* 0x000000104004723c */ /* 0x082ff000000018ff */
        /* <DEDUP_REMOVED lines=15> */
[----:B------:R2:W1:Y:S07]  /*45c0*/  LDSM.16.M88.4 R100, [R0+0x1000] ;  /* 0x001000000064783b */ /* 0x00046e0000000200 */
[-C--:B------:R-:W-:Y:S01]  /*45d0*/  HMMA.16816.F32 R4, R104, R108.reuse, R4 ;  /* 0x0000006c6804723c */ /* 0x080fe20000001804 */
[----:B--2---:R-:W-:Y:S03]  /*45e0*/  @!P3 IMAD.SHL.U32 R0, R159, 0x2, RZ ;  /* 0x000000029f00b824 */ /* 0x004fe600078e00ff */
[----:B------:R-:W-:Y:S02]  /*45f0*/  IMAD.U32 R159, RZ, RZ, UR17 ;  /* 0x00000011ff9f7e24 */ /* 0x000fe4000f8e00ff */
[----:B------:R-:W-:Y:S03]  /*4600*/  @!P3 LOP3.LUT R0, R0, 0x6, RZ, 0xc0, !PT ;  /* 0x000000060000b812 */ /* 0x000fe600078ec0ff */
[----:B------:R-:W-:Y:S03]  /*4610*/  @!P3 IADD3 R159, -R159, 0x1, R243 ;  /* 0x000000019f9fb810 */ /* 0x000fe60007ffe1f3 */
[----:B------:R-:W-:Y:S01]  /*4620*/  @!P3 IMAD R0, R252, 0x40, R0 ;  /* 0x00000040fc00b824 */ /* 0x000fe200078e0200 */
[----:B------:R-:W-:Y:S03]  /*4630*/  @!P3 IADD3 R165, R165, UR10, R159 ;  /* 0x0000000aa5a5bc10 */ /* 0x000fe6000fffe09f */
[----:B------:R-:W-:Y:S01]  /*4640*/  @!P3 IMAD R0, R160, 0x80, R0 ;  /* 0x00000080a000b824 */ /* 0x000fe200078e0200 */
[C---:B------:R-:W-:Y:S02]  /*4650*/  @!P3 IMNMX R163, R165.reuse, UR10, PT ;  /* 0x0000000aa5a3bc17 */ /* 0x040fe4000b800200 */
[----:B------:R-:W-:Y:S01]  /*4660*/  @!P3 IADD3 R160, R165, 0x8, RZ ;  /* 0x00000008a5a0b810 */ /* 0x000fe20007ffe0ff */
[C---:B-1----:R-:W-:Y:S01]  /*4670*/  HMMA.16816.F32 R8, R100.reuse, R108, R8 ;  /* 0x0000006c6408723c */ /* 0x042fe20000001808 */
[C---:B------:R-:W-:Y:S02]  /*4680*/  @!P3 IADD3 R166, R0.reuse, 0x1, RZ ;  /* 0x0000000100a6b810 */ /* 0x040fe40007ffe0ff */
[-C--:B------:R-:W-:Y:S02]  /*4690*/  @!P3 ISETP.GE.AND P1, PT, R0, R163.reuse, PT ;  /* 0x000000a30000b20c */ /* 0x080fe40003f26270 */
[----:B------:R-:W-:Y:S02]  /*46a0*/  @!P3 ISETP.GE.AND P0, PT, R166, R163, PT ;  /* 0x000000a3a600b20c */ /* 0x000fe40003f06270 */
[----:B------:R-:W-:Y:S01]  /*46b0*/  @!P3 IMNMX R160, R160, UR10, PT ;  /* 0x0000000aa0a0bc17 */ /* 0x000fe2000b800200 */
[-C--:B------:R-:W-:Y:S01]  /*46c0*/  HMMA.16816.F32 R12, R100, R110.reuse, R12 ;  /* 0x0000006e640c723c */ /* 0x080fe2000000180c */
[----:B------:R-:W-:Y:S02]  /*46d0*/  @!P3 FSEL R5, R5, -INF , !P0 ;  /* 0xff8000000505b808 */ /* 0x000fe40004000000 */
[----:B------:R-:W-:Y:S01]  /*46e0*/  FSETP.NEU.FTZ.AND P0, PT, R249, -INF , PT ;  /* 0xff800000f900780b */ /* 0x000fe20003f1d000 */
[----:B------:R-:W-:Y:S01]  /*46f0*/  FMUL.FTZ R108, R247, 1.4426950216293334961 ;  /* 0x3fb8aa3bf76c7820 */ /* 0x000fe20000410000 */
[----:B------:R-:W-:Y:S01]  /*4700*/  @!P3 FSEL R4, R4, -INF , !P1 ;  /* 0xff8000000404b808 */ /* 0x000fe20004800000 */
[--C-:B------:R-:W-:Y:S01]  /*4710*/  FFMA.FTZ R5, R5, c[0x0][0x23c], -R164.reuse ;  /* 0x00008f0005057a23 */ /* 0x100fe200000108a4 */
[-C--:B------:R-:W-:Y:S01]  /*4720*/  @!P3 ISETP.GE.AND P1, PT, R0, R160.reuse, PT ;  /* 0x000000a00000b20c */ /* 0x080fe20003f26270 */
[C---:B------:R-:W-:Y:S01]  /*4730*/  HMMA.16816.F32 R16, R104.reuse, R110, R16 ;  /* 0x0000006e6810723c */ /* 0x040fe20000001810 */
[----:B------:R-:W-:Y:S01]  /*4740*/  FSEL R162, R162, RZ, P0 ;  /* 0x000000ffa2a27208 */ /* 0x000fe20000000000 */
[----:B------:R-:W-:Y:S01]  /*4750*/  MUFU.EX2 R213, R5 ;  /* 0x0000000500d57308 */ /* 0x000fe20000000800 */
[-C--:B------:R-:W-:Y:S01]  /*4760*/  @!P3 ISETP.GE.AND P0, PT, R166, R160.reuse, PT ;  /* 0x000000a0a600b20c */ /* 0x080fe20003f06270 */
[----:B------:R-:W-:Y:S01]  /*4770*/  FFMA.FTZ R4, R4, c[0x0][0x23c], -R164 ;  /* 0x00008f0004047a23 */ /* 0x000fe200000108a4 */
[----:B------:R-:W-:Y:S02]  /*4780*/  @!P3 FSEL R6, R6, -INF , !P1 ;  /* 0xff8000000606b808 */ /* 0x000fe40004800000 */
[----:B------:R-:W-:Y:S02]  /*4790*/  @!P3 FSEL R7, R7, -INF , !P0 ;  /* 0xff8000000707b808 */ /* 0x000fe40004000000 */
[----:B------:R-:W-:Y:S02]  /*47a0*/  @!P3 IADD3 R159, R165, 0x40, RZ ;  /* 0x00000040a59fb810 */ /* 0x000fe40007ffe0ff */
[----:B------:R-:W-:Y:S01]  /*47b0*/  FSETP.NEU.FTZ.AND P0, PT, R246, -INF , PT ;  /* 0xff800000f600780b */ /* 0x000fe20003f1d000 */
[--C-:B------:R-:W-:Y:S01]  /*47c0*/  FFMA.FTZ R6, R6, c[0x0][0x23c], -R162.reuse ;  /* 0x00008f0006067a23 */ /* 0x100fe200000108a2 */
[----:B------:R-:W-:Y:S01]  /*47d0*/  @!P3 IMNMX R159, R159, UR10, PT ;  /* 0x0000000a9f9fbc17 */ /* 0x000fe2000b800200 */
[----:B------:R-:W-:Y:S01]  /*47e0*/  FFMA.FTZ R7, R7, c[0x0][0x23c], -R162 ;  /* 0x00008f0007077a23 */ /* 0x000fe200000108a2 */
[----:B------:R-:W-:Y:S01]  /*47f0*/  FSEL R161, R161, RZ, P0 ;  /* 0x000000ffa1a17208 */ /* 0x000fe20000000000 */
[----:B------:R-:W-:Y:S01]  /*4800*/  MUFU.EX2 R215, R4 ;  /* 0x0000000400d77308 */ /* 0x000fe20000000800 */
[-C--:B------:R-:W-:Y:S02]  /*4810*/  @!P3 ISETP.GE.AND P0, PT, R166, R159.reuse, PT ;  /* 0x0000009fa600b20c */ /* 0x080fe40003f06270 */
[----:B------:R-:W-:Y:S02]  /*4820*/  @!P3 ISETP.GE.AND P1, PT, R0, R159, PT ;  /* 0x0000009f0000b20c */ /* 0x000fe40003f26270 */
[----:B------:R-:W-:Y:S02]  /*4830*/  @!P3 FSEL R9, R9, -INF , !P0 ;  /* 0xff8000000909b808 */ /* 0x000fe40004000000 */
[----:B------:R-:W-:Y:S02]  /*4840*/  @!P3 FSEL R8, R8, -INF , !P1 ;  /* 0xff8000000808b808 */ /* 0x000fe40004800000 */
[----:B------:R-:W-:Y:S01]  /*4850*/  @!P3 IADD3 R109, R165, 0x48, RZ ;  /* 0x00000048a56db810 */ /* 0x000fe20007ffe0ff */
[----:B------:R-:W-:Y:S01]  /*4860*/  MUFU.EX2 R218, R6 ;  /* 0x0000000600da7308 */ /* 0x000fe20000000800 */
[----:B------:R-:W-:Y:S01]  /*4870*/  FSETP.NEU.FTZ.AND P0, PT, R247, -INF , PT ;  /* 0xff800000f700780b */ /* 0x000fe20003f1d000 */
[--C-:B------:R-:W-:Y:S01]  /*4880*/  FFMA.FTZ R9, R9, c[0x0][0x23c], -R161.reuse ;  /* 0x00008f0009097a23 */ /* 0x100fe200000108a1 */
[----:B------:R-:W-:Y:S01]  /*4890*/  @!P3 IMNMX R109, R109, UR10, PT ;  /* 0x0000000a6d6dbc17 */ /* 0x000fe2000b800200 */
[--C-:B------:R-:W-:Y:S01]  /*48a0*/  FFMA.FTZ R8, R8, c[0x0][0x23c], -R161.reuse ;  /* 0x00008f0008087a23 */ /* 0x100fe200000108a1 */
[----:B------:R-:W-:Y:S02]  /*48b0*/  FSEL R108, R108, RZ, P0 ;  /* 0x000000ff6c6c7208 */ /* 0x000fe40000000000 */
[-C--:B------:R-:W-:Y:S02]  /*48c0*/  @!P3 ISETP.GE.AND P1, PT, R0, R109.reuse, PT ;  /* 0x0000006d0000b20c */ /* 0x080fe40003f26270 */
[----:B------:R-:W-:Y:S01]  /*48d0*/  @!P3 ISETP.GE.AND P0, PT, R166, R109, PT ;  /* 0x0000006da600b20c */ /* 0x000fe20003f06270 */
[----:B------:R1:W-:Y:S01]  /*48e0*/  MUFU.EX2 R217, R7 ;  /* 0x0000000700d97308 */ /* 0x0003e20000000800 */
[----:B------:R-:W-:Y:S02]  /*48f0*/  @!P3 FSEL R10, R10, -INF , !P1 ;  /* 0xff8000000a0ab808 */ /* 0x000fe40004800000 */
[----:B------:R-:W-:Y:S03]  /*4900*/  @!P3 FSEL R11, R11, -INF , !P0 ;  /* 0xff8000000b0bb808 */ /* 0x000fe60004000000 */
[--C-:B------:R-:W-:Y:S02]  /*4910*/  FFMA.FTZ R10, R10, c[0x0][0x23c], -R108.reuse ;  /* 0x00008f000a0a7a23 */ /* 0x100fe4000001086c */
[--C-:B------:R-:W-:Y:S02]  /*4920*/  FFMA.FTZ R11, R11, c[0x0][0x23c], -R108.reuse ;  /* 0x00008f000b0b7a23 */ /* 0x100fe4000001086c */
[----:B------:R2:W-:Y:S10]  /*4930*/  MUFU.EX2 R222, R9 ;  /* 0x0000000900de7308 */ /* 0x0005f40000000800 */
[----:B------:R3:W-:Y:S01]  /*4940*/  MUFU.EX2 R221, R8 ;  /* 0x0000000800dd7308 */ /* 0x0007e20000000800 */
[----:B-1----:R-:W1:Y:S09]  /*4950*/  LDSM.16.M88.4 R4, [R146+0x6400] ;  /* 0x006400009204783b */ /* 0x002e720000000200 */
[----:B------:R-:W-:Y:S01]  /*4960*/  MUFU.EX2 R225, R10 ;  /* 0x0000000a00e17308 */ /* 0x000fe20000000800 */
[----:B--2---:R-:W-:Y:S04]  /*4970*/  @!P3 IADD3 R9, R0, 0x8, RZ ;  /* 0x000000080009b810 */ /* 0x004fe80007ffe0ff */
[-C--:B------:R-:W-:Y:S05]  /*4980*/  @!P3 ISETP.GE.AND P0, PT, R9, R159.reuse, PT ;  /* 0x0000009f0900b20c */ /* 0x080fea0003f06270 */
[----:B------:R-:W-:Y:S01]  /*4990*/  MUFU.EX2 R226, R11 ;  /* 0x0000000b00e27308 */ /* 0x000fe20000000800 */
[----:B------:R-:W-:Y:S02]  /*49a0*/  @!P3 FSEL R12, R12, -INF , !P0 ;  /* 0xff8000000c0cb808 */ /* 0x000fe40004000000 */
[----:B---3--:R-:W-:Y:S03]  /*49b0*/  @!P3 IADD3 R8, R0, 0x9, RZ ;  /* 0x000000090008b810 */ /* 0x008fe60007ffe0ff */
[--C-:B------:R-:W-:Y:S01]  /*49c0*/  FFMA.FTZ R12, R12, c[0x0][0x23c], -R161.reuse ;  /* 0x00008f000c0c7a23 */ /* 0x100fe200000108a1 */
[----:B------:R-:W-:Y:S03]  /*49d0*/  @!P3 ISETP.GE.AND P0, PT, R8, R159, PT ;  /* 0x0000009f0800b20c */ /* 0x000fe60003f06270 */
[----:B------:R2:W-:Y:S01]  /*49e0*/  MUFU.EX2 R220, R12 ;  /* 0x0000000c00dc7308 */ /* 0x0005e20000000800 */
[----:B------:R-:W-:Y:S02]  /*49f0*/  @!P3 FSEL R13, R13, -INF , !P0 ;  /* 0xff8000000d0db808 */ /* 0x000fe40004000000 */
[-C--:B------:R-:W-:Y:S03]  /*4a00*/  @!P3 ISETP.GE.AND P0, PT, R9, R109.reuse, PT ;  /* 0x0000006d0900b20c */ /* 0x080fe60003f06270 */
[--C-:B------:R-:W-:Y:S01]  /*4a10*/  FFMA.FTZ R13, R13, c[0x0][0x23c], -R161.reuse ;  /* 0x00008f000d0d7a23 */ /* 0x100fe200000108a1 */
[----:B------:R-:W-:Y:S02]  /*4a20*/  @!P3 FSEL R14, R14, -INF , !P0 ;  /* 0xff8000000e0eb808 */ /* 0x000fe40004000000 */
[----:B------:R-:W-:Y:S01]  /*4a30*/  @!P3 ISETP.GE.AND P0, PT, R8, R109, PT ;  /* 0x0000006d0800b20c */ /* 0x000fe20003f06270 */
[----:B------:R3:W-:Y:S02]  /*4a40*/  MUFU.EX2 R219, R13 ;  /* 0x0000000d00db7308 */ /* 0x0007e40000000800 */
[--C-:B------:R-:W-:Y:S01]  /*4a50*/  FFMA.FTZ R14, R14, c[0x0][0x23c], -R108.reuse ;  /* 0x00008f000e0e7a23 */ /* 0x100fe2000001086c */
[----:B------:R-:W-:Y:S01]  /*4a60*/  @!P3 FSEL R15, R15, -INF , !P0 ;  /* 0xff8000000f0fb808 */ /* 0x000fe20004000000 */
[-C--:B-1----:R-:W-:Y:S01]  /*4a70*/  HMMA.16816.F32 R20, R104, R4.reuse, R20 ;  /* 0x000000046814723c */ /* 0x082fe20000001814 */
[-C--:B------:R-:W-:Y:S03]  /*4a80*/  @!P3 ISETP.GE.AND P0, PT, R9, R163.reuse, PT ;  /* 0x000000a30900b20c */ /* 0x080fe60003f06270 */
[----:B------:R-:W-:Y:S01]  /*4a90*/  FFMA.FTZ R15, R15, c[0x0][0x23c], -R108 ;  /* 0x00008f000f0f7a23 */ /* 0x000fe2000001086c */
[----:B------:R-:W-:Y:S01]  /*4aa0*/  @!P3 FSEL R16, R16, -INF , !P0 ;  /* 0xff8000001010b808 */ /* 0x000fe20004000000 */
[----:B------:R1:W-:Y:S01]  /*4ab0*/  MUFU.EX2 R223, R14 ;  /* 0x0000000e00df7308 */ /* 0x0003e20000000800 */
[-C--:B------:R-:W-:Y:S01]  /*4ac0*/  @!P3 ISETP.GE.AND P0, PT, R8, R163.reuse, PT ;  /* 0x000000a30800b20c */ /* 0x080fe20003f06270 */
[C---:B------:R-:W-:Y:S04]  /*4ad0*/  HMMA.16816.F32 R24, R100.reuse, R4, R24 ;  /* 0x000000046418723c */ /* 0x040fe80000001818 */
[----:B------:R-:W-:Y:S01]  /*4ae0*/  @!P3 FSEL R17, R17, -INF , !P0 ;  /* 0xff8000001111b808 */ /* 0x000fe20004000000 */
[--C-:B------:R-:W-:Y:S01]  /*4af0*/  FFMA.FTZ R16, R16, c[0x0][0x23c], -R164.reuse ;  /* 0x00008f0010107a23 */ /* 0x100fe200000108a4 */
[-C--:B------:R-:W-:Y:S02]  /*4b00*/  @!P3 ISETP.GE.AND P0, PT, R9, R160.reuse, PT ;  /* 0x000000a00900b20c */ /* 0x080fe40003f06270 */
[----:B--2---:R-:W-:Y:S01]  /*4b10*/  @!P3 IADD3 R12, R0, 0x11, RZ ;  /* 0x00000011000cb810 */ /* 0x004fe20007ffe0ff */
[-C--:B------:R-:W-:Y:S01]  /*4b20*/  HMMA.16816.F32 R28, R100, R6.reuse, R28 ;  /* 0x00000006641c723c */ /* 0x080fe2000000181c */
[----:B------:R2:W-:Y:S02]  /*4b30*/  MUFU.EX2 R224, R15 ;  /* 0x0000000f00e07308 */ /* 0x0005e40000000800 */
[----:B------:R-:W-:Y:S01]  /*4b40*/  @!P3 FSEL R18, R18, -INF , !P0 ;  /* 0xff8000001212b808 */ /* 0x000fe20004000000 */
[----:B------:R-:W-:Y:S01]  /*4b50*/  FFMA.FTZ R17, R17, c[0x0][0x23c], -R164 ;  /* 0x00008f0011117a23 */ /* 0x000fe200000108a4 */
[-C--:B------:R-:W-:Y:S02]  /*4b60*/  @!P3 ISETP.GE.AND P0, PT, R8, R160.reuse, PT ;  /* 0x000000a00800b20c */ /* 0x080fe40003f06270 */
[----:B---3--:R-:W-:Y:S01]  /*4b70*/  @!P3 IADD3 R13, R0, 0x10, RZ ;  /* 0x00000010000db810 */ /* 0x008fe20007ffe0ff */
[----:B------:R-:W3:Y:S01]  /*4b80*/  LDSM.16.M88.4 R8, [R146+0x6800] ;  /* 0x006800009208783b */ /* 0x000ee20000000200 */
[----:B------:R-:W-:Y:S01]  /*4b90*/  @!P3 FSEL R19, R19, -INF , !P0 ;  /* 0xff8000001313b808 */ /* 0x000fe20004000000 */
[C---:B------:R-:W-:Y:S01]  /*4ba0*/  HMMA.16816.F32 R32, R104.reuse, R6, R32 ;  /* 0x000000066820723c */ /* 0x040fe20000001820 */
[-C--:B------:R-:W-:Y:S01]  /*4bb0*/  @!P3 ISETP.GE.AND P0, PT, R13, R163.reuse, PT ;  /* 0x000000a30d00b20c */ /* 0x080fe20003f06270 */
[----:B------:R-:W-:Y:S01]  /*4bc0*/  FFMA.FTZ R18, R18, c[0x0][0x23c], -R162 ;  /* 0x00008f0012127a23 */ /* 0x000fe200000108a2 */
[----:B-1----:R-:W-:Y:S01]  /*4bd0*/  SHF.R.U32.HI R14, RZ, 0x18, R176 ;  /* 0x00000018ff0e7819 */ /* 0x002fe200000116b0 */
[----:B------:R-:W-:Y:S01]  /*4be0*/  FFMA.FTZ R19, R19, c[0x0][0x23c], -R162 ;  /* 0x00008f0013137a23 */ /* 0x000fe200000108a2 */
[----:B------:R-:W-:Y:S01]  /*4bf0*/  @!P3 FSEL R20, R20, -INF , !P0 ;  /* 0xff8000001414b808 */ /* 0x000fe20004000000 */
[----:B------:R1:W4:Y:S01]  /*4c00*/  MUFU.EX2 R206, R16 ;  /* 0x0000001000ce7308 */ /* 0x0003220000000800 */
[----:B------:R-:W-:Y:S02]  /*4c10*/  @!P3 ISETP.GE.AND P0, PT, R12, R163, PT ;  /* 0x000000a30c00b20c */ /* 0x000fe40003f06270 */
[C---:B------:R-:W-:Y:S02]  /*4c20*/  @!P3 ISETP.GE.AND P4, PT, R13.reuse, R109, PT ;  /* 0x0000006d0d00b20c */ /* 0x040fe40003f86270 */
[-C--:B------:R-:W-:Y:S01]  /*4c30*/  @!P3 ISETP.GE.AND P1, PT, R13, R159.reuse, PT ;  /* 0x0000009f0d00b20c */ /* 0x080fe20003f26270 */
[--C-:B------:R-:W-:Y:S01]  /*4c40*/  FFMA.FTZ R20, R20, c[0x0][0x23c], -R164.reuse ;  /* 0x00008f0014147a23 */ /* 0x100fe200000108a4 */
[----:B------:R-:W-:Y:S02]  /*4c50*/  @!P3 FSEL R21, R21, -INF , !P0 ;  /* 0xff8000001515b808 */ /* 0x000fe40004000000 */
[----:B--2---:R-:W-:Y:S01]  /*4c60*/  LOP3.LUT R15, R182, 0xff, RZ, 0xc0, !PT ;  /* 0x000000ffb60f7812 */ /* 0x004fe200078ec0ff */
[----:B------:R2:W-:Y:S01]  /*4c70*/  MUFU.EX2 R203, R17 ;  /* 0x0000001100cb7308 */ /* 0x0005e20000000800 */
[-C--:B------:R-:W-:Y:S01]  /*4c80*/  @!P3 ISETP.GE.AND P0, PT, R13, R160.reuse, PT ;  /* 0x000000a00d00b20c */ /* 0x080fe20003f06270 */
[----:B------:R-:W-:Y:S01]  /*4c90*/  FFMA.FTZ R21, R21, c[0x0][0x23c], -R164 ;  /* 0x00008f0015157a23 */ /* 0x000fe200000108a4 */
[----:B------:R-:W-:Y:S02]  /*4ca0*/  SHF.R.U32.HI R13, RZ, 0x18, R168 ;  /* 0x00000018ff0d7819 */ /* 0x000fe400000116a8 */
[C---:B------:R-:W-:Y:S02]  /*4cb0*/  @!P3 IADD3 R5, R0.reuse, 0x18, RZ ;  /* 0x000000180005b810 */ /* 0x040fe40007ffe0ff */
[----:B------:R-:W-:Y:S02]  /*4cc0*/  @!P3 IADD3 R4, R0, 0x19, RZ ;  /* 0x000000190004b810 */ /* 0x000fe40007ffe0ff */
[CC--:B------:R-:W-:Y:S01]  /*4cd0*/  @!P3 ISETP.GE.AND P2, PT, R12.reuse, R160.reuse, PT ;  /* 0x000000a00c00b20c */ /* 0x0c0fe20003f46270 */
[----:B------:R-:W-:Y:S01]  /*4ce0*/  MUFU.EX2 R200, R21 ;  /* 0x0000001500c87308 */ /* 0x000fe20000000800 */
[----:B------:R-:W-:Y:S02]  /*4cf0*/  @!P3 ISETP.GE.AND P5, PT, R12, R159, PT ;  /* 0x0000009f0c00b20c */ /* 0x000fe40003fa6270 */
[----:B------:R-:W-:Y:S02]  /*4d00*/  @!P3 FSEL R22, R22, -INF , !P0 ;  /* 0xff8000001616b808 */ /* 0x000fe40004000000 */
[----:B-1----:R-:W-:Y:S02]  /*4d10*/  SHF.R.U32.HI R16, RZ, 0x18, R182 ;  /* 0x00000018ff107819 */ /* 0x002fe400000116b6 */
[----:B------:R-:W-:Y:S01]  /*4d20*/  @!P3 ISETP.GE.AND P0, PT, R12, R109, PT ;  /* 0x0000006d0c00b20c */ /* 0x000fe20003f06270 */
[----:B------:R-:W-:Y:S01]  /*4d30*/  FFMA.FTZ R22, R22, c[0x0][0x23c], -R162 ;  /* 0x00008f0016167a23 */ /* 0x000fe200000108a2 */
[----:B------:R-:W-:Y:S01]  /*4d40*/  LOP3.LUT R12, R174, 0xffff, RZ, 0xc0, !PT ;  /* 0x0000ffffae0c7812 */ /* 0x000fe200078ec0ff */
[----:B------:R1:W-:Y:S01]  /*4d50*/  MUFU.EX2 R212, R18 ;  /* 0x0000001200d47308 */ /* 0x0003e20000000800 */
[-C--:B------:R-:W-:Y:S01]  /*4d60*/  @!P3 ISETP.GE.AND P6, PT, R5, R159.reuse, PT ;  /* 0x0000009f0500b20c */ /* 0x080fe20003fc6270 */
[-C--:B---3--:R-:W-:Y:S01]  /*4d70*/  HMMA.16816.F32 R36, R104, R8.reuse, R36 ;  /* 0x000000086824723c */ /* 0x088fe20000001824 */
[----:B------:R-:W-:Y:S02]  /*4d80*/  @!P3 FSEL R26, R26, -INF , !P4 ;  /* 0xff8000001a1ab808 */ /* 0x000fe40006000000 */
[----:B--2---:R-:W-:Y:S02]  /*4d90*/  LOP3.LUT R17, R176, 0xffff, RZ, 0xc0, !PT ;  /* 0x0000ffffb0117812 */ /* 0x004fe400078ec0ff */
[----:B------:R-:W-:Y:S01]  /*4da0*/  @!P3 ISETP.GE.AND P4, PT, R4, R159, PT ;  /* 0x0000009f0400b20c */ /* 0x000fe20003f86270 */
[----:B------:R-:W-:Y:S01]  /*4db0*/  FFMA.FTZ R26, R26, c[0x0][0x23c], -R108 ;  /* 0x00008f001a1a7a23 */ /* 0x000fe2000001086c */
[----:B------:R-:W-:Y:S01]  /*4dc0*/  @!P3 FSEL R23, R23, -INF , !P2 ;  /* 0xff8000001717b808 */ /* 0x000fe20005000000 */
[C---:B------:R-:W-:Y:S01]  /*4dd0*/  HMMA.16816.F32 R40, R100.reuse, R8, R40 ;  /* 0x000000086428723c */ /* 0x040fe20000001828 */
[----:B------:R-:W-:Y:S01]  /*4de0*/  @!P3 ISETP.GE.AND P2, PT, R5, R109, PT ;  /* 0x0000006d0500b20c */ /* 0x000fe20003f46270 */
[----:B------:R-:W-:Y:S02]  /*4df0*/  MUFU.EX2 R205, R22 ;  /* 0x0000001600cd7308 */ /* 0x000fe40000000800 */
[----:B------:R-:W-:Y:S01]  /*4e00*/  @!P3 FSEL R24, R24, -INF , !P1 ;  /* 0xff8000001818b808 */ /* 0x000fe20004800000 */
[----:B------:R-:W-:Y:S01]  /*4e10*/  FFMA.FTZ R23, R23, c[0x0][0x23c], -R162 ;  /* 0x00008f0017177a23 */ /* 0x000fe200000108a2 */
[----:B------:R-:W-:Y:S02]  /*4e20*/  @!P3 ISETP.GE.AND P1, PT, R5, R163, PT ;  /* 0x000000a30500b20c */ /* 0x000fe40003f26270 */
[----:B------:R-:W-:Y:S01]  /*4e30*/  @!P3 FSEL R25, R25, -INF , !P5 ;  /* 0xff8000001919b808 */ /* 0x000fe20006800000 */
[-C--:B------:R-:W-:Y:S01]  /*4e40*/  HMMA.16816.F32 R44, R100, R10.reuse, R44 ;  /* 0x0000000a642c723c */ /* 0x080fe2000000182c */
[-C--:B------:R-:W-:Y:S02]  /*4e50*/  @!P3 ISETP.GE.AND P5, PT, R5, R160.reuse, PT ;  /* 0x000000a00500b20c */ /* 0x080fe40003fa6270 */
[----:B------:R-:W-:Y:S01]  /*4e60*/  @!P3 FSEL R27, R27, -INF , !P0 ;  /* 0xff8000001b1bb808 */ /* 0x000fe20004000000 */
[--C-:B------:R-:W-:Y:S01]  /*4e70*/  FFMA.FTZ R24, R24, c[0x0][0x23c], -R161.reuse ;  /* 0x00008f0018187a23 */ /* 0x100fe200000108a1 */
[----:B-1----:R-:W-:Y:S01]  /*4e80*/  LOP3.LUT R18, R168, 0xffff, RZ, 0xc0, !PT ;  /* 0x0000ffffa8127812 */ /* 0x002fe200078ec0ff */
[--C-:B------:R-:W-:Y:S01]  /*4e90*/  FFMA.FTZ R25, R25, c[0x0][0x23c], -R161.reuse ;  /* 0x00008f0019197a23 */ /* 0x100fe200000108a1 */
[----:B------:R-:W-:Y:S01]  /*4ea0*/  @!P3 ISETP.GE.AND P0, PT, R4, R109, PT ;  /* 0x0000006d0400b20c */ /* 0x000fe20003f06270 */
[C---:B------:R-:W-:Y:S01]  /*4eb0*/  HMMA.16816.F32 R48, R104.reuse, R10, R48 ;  /* 0x0000000a6830723c */ /* 0x040fe20000001830 */
[----:B------:R-:W-:Y:S01]  /*4ec0*/  @!P3 FSEL R28, R28, -INF , !P6 ;  /* 0xff8000001c1cb808 */ /* 0x000fe20007000000 */
[----:B------:R1:W-:Y:S01]  /*4ed0*/  MUFU.EX2 R198, R20 ;  /* 0x0000001400c67308 */ /* 0x0003e20000000800 */
[-C--:B------:R-:W-:Y:S01]  /*4ee0*/  @!P3 ISETP.GE.AND P6, PT, R4, R163.reuse, PT ;  /* 0x000000a30400b20c */ /* 0x080fe20003fc6270 */
[----:B------:R-:W-:Y:S01]  /*4ef0*/  FFMA.FTZ R27, R27, c[0x0][0x23c], -R108 ;  /* 0x00008f001b1b7a23 */ /* 0x000fe2000001086c */
[----:B------:R-:W-:Y:S01]  /*4f00*/  @!P3 FSEL R29, R29, -INF , !P4 ;  /* 0xff8000001d1db808 */ /* 0x000fe20006000000 */
[--C-:B------:R-:W-:Y:S01]  /*4f10*/  FFMA.FTZ R28, R28, c[0x0][0x23c], -R161.reuse ;  /* 0x00008f001c1c7a23 */ /* 0x100fe200000108a1 */
[----:B------:R-:W-:Y:S02]  /*4f20*/  LOP3.LUT R11, R168, 0xff, RZ, 0xc0, !PT ;  /* 0x000000ffa80b7812 */ /* 0x000fe400078ec0ff */
[-C--:B------:R-:W-:Y:S02]  /*4f30*/  @!P3 ISETP.GE.AND P4, PT, R4, R160.reuse, PT ;  /* 0x000000a00400b20c */ /* 0x080fe40003f86270 */
[----:B------:R-:W2:Y:S01]  /*4f40*/  LDSM.16.M88.4 R4, [R146+0x6c00] ;  /* 0x006c00009204783b */ /* 0x000ea20000000200 */
[----:B------:R-:W-:Y:S01]  /*4f50*/  SHF.R.U32.HI R168, RZ, 0x10, R168 ;  /* 0x00000010ffa87819 */ /* 0x000fe200000116a8 */
[----:B------:R-:W-:Y:S01]  /*4f60*/  FFMA.FTZ R29, R29, c[0x0][0x23c], -R161 ;  /* 0x00008f001d1d7a23 */ /* 0x000fe200000108a1 */
[----:B------:R-:W-:Y:S01]  /*4f70*/  @!P3 IADD3 R8, R0, 0x20, RZ ;  /* 0x000000200008b810 */ /* 0x000fe20007ffe0ff */
[----:B------:R-:W-:Y:S01]  /*4f80*/  MUFU.EX2 R208, R24 ;  /* 0x0000001800d07308 */ /* 0x000fe20000000800 */
[----:B------:R-:W-:Y:S02]  /*4f90*/  LOP3.LUT R10, R176, 0xff, RZ, 0xc0, !PT ;  /* 0x000000ffb00a7812 */ /* 0x000fe400078ec0ff */
[----:B------:R-:W-:Y:S02]  /*4fa0*/  @!P3 IADD3 R9, R0, 0x21, RZ ;  /* 0x000000210009b810 */ /* 0x000fe40007ffe0ff */
[----:B------:R-:W-:Y:S02]  /*4fb0*/  SHF.R.U32.HI R176, RZ, 0x10, R176 ;  /* 0x00000010ffb07819 */ /* 0x000fe400000116b0 */
[----:B------:R-:W-:Y:S02]  /*4fc0*/  @!P3 FSEL R30, R30, -INF , !P2 ;  /* 0xff8000001e1eb808 */ /* 0x000fe40005000000 */
[-C--:B------:R-:W-:Y:S01]  /*4fd0*/  @!P3 ISETP.GE.AND P2, PT, R8, R163.reuse, PT ;  /* 0x000000a30800b20c */ /* 0x080fe20003f46270 */
[----:B------:R3:W2:Y:S01]  /*4fe0*/  MUFU.EX2 R211, R19 ;  /* 0x0000001300d37308 */ /* 0x0006a20000000800 */
[----:B-1----:R-:W-:Y:S01]  /*4ff0*/  SHF.R.U32.HI R20, RZ, 0x10, R182 ;  /* 0x00000010ff147819 */ /* 0x002fe200000116b6 */
[----:B------:R-:W-:Y:S01]  /*5000*/  FFMA.FTZ R30, R30, c[0x0][0x23c], -R108 ;  /* 0x00008f001e1e7a23 */ /* 0x000fe2000001086c */
[----:B------:R-:W-:Y:S02]  /*5010*/  @!P3 FSEL R34, R34, -INF , !P5 ;  /* 0xff8000002222b808 */ /* 0x000fe40006800000 */
[----:B------:R-:W-:Y:S02]  /*5020*/  @!P3 ISETP.GE.AND P5, PT, R9, R163, PT ;  /* 0x000000a30900b20c */ /* 0x000fe40003fa6270 */
[----:B------:R-:W-:Y:S01]  /*5030*/  @!P3 FSEL R31, R31, -INF , !P0 ;  /* 0xff8000001f1fb808 */ /* 0x000fe20004000000 */
[----:B------:R-:W-:Y:S01]  /*5040*/  FFMA.FTZ R34, R34, c[0x0][0x23c], -R162 ;  /* 0x00008f0022227a23 */ /* 0x000fe200000108a2 */
[-C--:B------:R-:W-:Y:S01]  /*5050*/  @!P3 ISETP.GE.AND P0, PT, R8, R160.reuse, PT ;  /* 0x000000a00800b20c */ /* 0x080fe20003f06270 */
[----:B------:R-:W-:Y:S01]  /*5060*/  MUFU.EX2 R202, R23 ;  /* 0x0000001700ca7308 */ /* 0x000fe20000000800 */
[----:B------:R-:W-:Y:S01]  /*5070*/  @!P3 FSEL R32, R32, -INF , !P1 ;  /* 0xff8000002020b808 */ /* 0x000fe20004800000 */
[----:B------:R-:W-:Y:S01]  /*5080*/  FFMA.FTZ R31, R31, c[0x0][0x23c], -R108 ;  /* 0x00008f001f1f7a23 */ /* 0x000fe2000001086c */
[----:B------:R-:W-:Y:S02]  /*5090*/  @!P3 ISETP.GE.AND P1, PT, R8, R159, PT ;  /* 0x0000009f0800b20c */ /* 0x000fe40003f26270 */
[----:B------:R-:W-:Y:S01]  /*50a0*/  @!P3 FSEL R33, R33, -INF , !P6 ;  /* 0xff8000002121b808 */ /* 0x000fe20007000000 */
[--C-:B------:R-:W-:Y:S01]  /*50b0*/  FFMA.FTZ R32, R32, c[0x0][0x23c], -R164.reuse ;  /* 0x00008f0020207a23 */ /* 0x100fe200000108a4 */
[----:B------:R-:W-:Y:S02]  /*50c0*/  @!P3 ISETP.GE.AND P6, PT, R8, R109, PT ;  /* 0x0000006d0800b20c */ /* 0x000fe40003fc6270 */
[----:B------:R-:W-:Y:S01]  /*50d0*/  @!P3 FSEL R35, R35, -INF , !P4 ;  /* 0xff8000002323b808 */ /* 0x000fe20006000000 */
[----:B------:R-:W-:Y:S01]  /*50e0*/  FFMA.FTZ R33, R33, c[0x0][0x23c], -R164 ;  /* 0x00008f0021217a23 */ /* 0x000fe200000108a4 */
[-C--:B------:R-:W-:Y:S01]  /*50f0*/  @!P3 ISETP.GE.AND P4, PT, R9, R160.reuse, PT ;  /* 0x000000a00900b20c */ /* 0x080fe20003f86270 */
[----:B------:R-:W-:Y:S01]  /*5100*/  MUFU.EX2 R191, R34 ;  /* 0x0000002200bf7308 */ /* 0x000fe20000000800 */
[----:B------:R-:W-:Y:S01]  /*5110*/  @!P3 FSEL R36, R36, -INF , !P2 ;  /* 0xff8000002424b808 */ /* 0x000fe20005000000 */
[----:B------:R-:W-:Y:S01]  /*5120*/  FFMA.FTZ R35, R35, c[0x0][0x23c], -R162 ;  /* 0x00008f0023237a23 */ /* 0x000fe200000108a2 */
[----:B---3--:R-:W-:Y:S01]  /*5130*/  LOP3.LUT R19, R182, 0xffff, RZ, 0xc0, !PT ;  /* 0x0000ffffb6137812 */ /* 0x008fe200078ec0ff */
[-C--:B--2---:R-:W-:Y:S01]  /*5140*/  HMMA.16816.F32 R52, R104, R4.reuse, R52 ;  /* 0x000000046834723c */ /* 0x084fe20000001834 */
[----:B------:R-:W-:Y:S01]  /*5150*/  @!P3 ISETP.GE.AND P2, PT, R9, R159, PT ;  /* 0x0000009f0900b20c */ /* 0x000fe20003f46270 */
[--C-:B------:R-:W-:Y:S01]  /*5160*/  FFMA.FTZ R36, R36, c[0x0][0x23c], -R164.reuse ;  /* 0x00008f0024247a23 */ /* 0x100fe200000108a4 */
[----:B------:R-:W-:Y:S02]  /*5170*/  @!P3 FSEL R37, R37, -INF , !P5 ;  /* 0xff8000002525b808 */ /* 0x000fe40006800000 */
[----:B------:R-:W-:Y:S01]  /*5180*/  @!P3 ISETP.GE.AND P5, PT, R9, R109, PT ;  /* 0x0000006d0900b20c */ /* 0x000fe20003fa6270 */
[----:B------:R-:W1:Y:S01]  /*5190*/  MUFU.EX2 R204, R28 ;  /* 0x0000001c00cc7308 */ /* 0x000e620000000800 */
[C---:B------:R-:W-:Y:S01]  /*51a0*/  @!P3 IADD3 R9, R0.reuse, 0x28, RZ ;  /* 0x000000280009b810 */ /* 0x040fe20007ffe0ff */
[C---:B------:R-:W-:Y:S01]  /*51b0*/  HMMA.16816.F32 R56, R100.reuse, R4, R56 ;  /* 0x000000046438723c */ /* 0x040fe20000001838 */
[----:B------:R-:W-:Y:S03]  /*51c0*/  @!P3 IADD3 R8, R0, 0x29, RZ ;  /* 0x000000290008b810 */ /* 0x000fe60007ffe0ff */
[----:B------:R-:W-:Y:S01]  /*51d0*/  @!P3 FSEL R38, R38, -INF , !P0 ;  /* 0xff8000002626b808 */ /* 0x000fe20004000000 */
[----:B------:R-:W-:Y:S01]  /*51e0*/  FFMA.FTZ R37, R37, c[0x0][0x23c], -R164 ;  /* 0x00008f0025257a23 */ /* 0x000fe200000108a4 */
[-C--:B------:R-:W-:Y:S02]  /*51f0*/  @!P3 ISETP.GE.AND P0, PT, R9, R159.reuse, PT ;  /* 0x0000009f0900b20c */ /* 0x080fe40003f06270 */
[----:B------:R-:W-:Y:S01]  /*5200*/  SHF.R.U32.HI R5, RZ, 0x10, R167 ;  /* 0x00000010ff057819 */ /* 0x000fe200000116a7 */
[-C--:B------:R-:W-:Y:S01]  /*5210*/  HMMA.16816.F32 R60, R100, R6.reuse, R60 ;  /* 0x00000006643c723c */ /* 0x080fe2000000183c */
[----:B------:R-:W-:Y:S02]  /*5220*/  MUFU.EX2 R188, R35 ;  /* 0x0000002300bc7308 */ /* 0x000fe40000000800 */
[----:B------:R-:W-:Y:S01]  /*5230*/  @!P3 FSEL R42, R42, -INF , !P6 ;  /* 0xff8000002a2ab808 */ /* 0x000fe20007000000 */
[--C-:B------:R-:W-:Y:S01]  /*5240*/  FFMA.FTZ R38, R38, c[0x0][0x23c], -R162.reuse ;  /* 0x00008f0026267a23 */ /* 0x100fe200000108a2 */
[----:B------:R-:W-:Y:S02]  /*5250*/  @!P3 ISETP.GE.AND P6, PT, R8, R159, PT ;  /* 0x0000009f0800b20c */ /* 0x000fe40003fc6270 */
[----:B------:R-:W-:Y:S01]  /*5260*/  @!P3 FSEL R39, R39, -INF , !P4 ;  /* 0xff8000002727b808 */ /* 0x000fe20006000000 */
[----:B------:R-:W-:Y:S01]  /*5270*/  HMMA.16816.F32 R64, R104, R6, R64 ;  /* 0x000000066840723c */ /* 0x000fe20000001840 */
[-C--:B------:R-:W-:Y:S02]  /*5280*/  @!P3 ISETP.GE.AND P4, PT, R9, R109.reuse, PT ;  /* 0x0000006d0900b20c */ /* 0x080fe40003f86270 */
[----:B------:R-:W-:Y:S01]  /*5290*/  MUFU.EX2 R214, R27 ;  /* 0x0000001b00d67308 */ /* 0x000fe20000000800 */
[----:B------:R-:W-:Y:S01]  /*52a0*/  @!P3 FSEL R41, R41, -INF , !P2 ;  /* 0xff8000002929b808 */ /* 0x000fe20005000000 */
[----:B------:R-:W-:Y:S01]  /*52b0*/  FFMA.FTZ R39, R39, c[0x0][0x23c], -R162 ;  /* 0x00008f0027277a23 */ /* 0x000fe200000108a2 */
[-C--:B------:R-:W-:Y:S01]  /*52c0*/  @!P3 ISETP.GE.AND P2, PT, R9, R160.reuse, PT ;  /* 0x000000a00900b20c */ /* 0x080fe20003f46270 */
[--C-:B------:R-:W-:Y:S01]  /*52d0*/  FFMA.FTZ R42, R42, c[0x0][0x23c], -R108.reuse ;  /* 0x00008f002a2a7a23 */ /* 0x100fe2000001086c */
[----:B------:R-:W-:Y:S01]  /*52e0*/  LOP3.LUT R6, R180, 0xffff, RZ, 0xc0, !PT ;  /* 0x0000ffffb4067812 */ /* 0x000fe200078ec0ff */
[--C-:B------:R-:W-:Y:S03]  /*52f0*/  FFMA.FTZ R41, R41, c[0x0][0x23c], -R161.reuse ;  /* 0x00008f0029297a23 */ /* 0x100fe600000108a1 */
[----:B------:R-:W-:Y:S01]  /*5300*/  @!P3 FSEL R43, R43, -INF , !P5 ;  /* 0xff8000002b2bb808 */ /* 0x000fe20006800000 */
[----:B------:R-:W-:Y:S01]  /*5310*/  MUFU.EX2 R192, R32 ;  /* 0x0000002000c07308 */ /* 0x000fe20000000800 */
[----:B------:R-:W-:Y:S02]  /*5320*/  @!P3 ISETP.GE.AND P5, PT, R8, R109, PT ;  /* 0x0000006d0800b20c */ /* 0x000fe40003fa6270 */
[----:B------:R-:W-:Y:S01]  /*5330*/  @!P3 FSEL R44, R44, -INF , !P0 ;  /* 0xff8000002c2cb808 */ /* 0x000fe20004000000 */
[--C-:B------:R-:W-:Y:S01]  /*5340*/  FFMA.FTZ R43, R43, c[0x0][0x23c], -R108.reuse ;  /* 0x00008f002b2b7a23 */ /* 0x100fe2000001086c */
[-C--:B------:R-:W-:Y:S02]  /*5350*/  @!P3 ISETP.GE.AND P0, PT, R8, R163.reuse, PT ;  /* 0x000000a30800b20c */ /* 0x080fe40003f06270 */
[----:B------:R-:W-:Y:S01]  /*5360*/  @!P3 FSEL R45, R45, -INF , !P6 ;  /* 0xff8000002d2db808 */ /* 0x000fe20007000000 */
[--C-:B------:R-:W-:Y:S01]  /*5370*/  FFMA.FTZ R44, R44, c[0x0][0x23c], -R161.reuse ;  /* 0x00008f002c2c7a23 */ /* 0x100fe200000108a1 */
[-C--:B------:R-:W-:Y:S01]  /*5380*/  @!P3 ISETP.GE.AND P6, PT, R8, R160.reuse, PT ;  /* 0x000000a00800b20c */ /* 0x080fe20003fc6270 */
[----:B------:R-:W-:Y:S01]  /*5390*/  MUFU.EX2 R201, R29 ;  /* 0x0000001d00c97308 */ /* 0x000fe20000000800 */
[C---:B------:R-:W-:Y:S01]  /*53a0*/  @!P3 IADD3 R8, R0.reuse, 0x30, RZ ;  /* 0x000000300008b810 */ /* 0x040fe20007ffe0ff */
[--C-:B------:R-:W-:Y:S01]  /*53b0*/  FFMA.FTZ R45, R45, c[0x0][0x23c], -R161.reuse ;  /* 0x00008f002d2d7a23 */ /* 0x100fe200000108a1 */
[----:B------:R-:W-:Y:S02]  /*53c0*/  @!P3 IADD3 R4, R0, 0x31, RZ ;  /* 0x000000310004b810 */ /* 0x000fe40007ffe0ff */
[----:B------:R-:W-:Y:S02]  /*53d0*/  @!P3 FSEL R46, R46, -INF , !P4 ;  /* 0xff8000002e2eb808 */ /* 0x000fe40006000000 */
[-C--:B------:R-:W-:Y:S02]  /*53e0*/  @!P3 ISETP.GE.AND P4, PT, R8, R163.reuse, PT ;  /* 0x000000a30800b20c */ /* 0x080fe40003f86270 */
[----:B------:R-:W-:Y:S01]  /*53f0*/  @!P3 FSEL R50, R50, -INF , !P2 ;  /* 0xff8000003232b808 */ /* 0x000fe20005000000 */
[----:B------:R-:W-:Y:S01]  /*5400*/  FFMA.FTZ R46, R46, c[0x0][0x23c], -R108 ;  /* 0x00008f002e2e7a23 */ /* 0x000fe2000001086c */
[-C--:B------:R-:W-:Y:S01]  /*5410*/  @!P3 ISETP.GE.AND P2, PT, R4, R163.reuse, PT ;  /* 0x000000a30400b20c */ /* 0x080fe20003f46270 */
[----:B------:R-:W-:Y:S01]  /*5420*/  MUFU.EX2 R190, R33 ;  /* 0x0000002100be7308 */ /* 0x000fe20000000800 */
[----:B------:R-:W-:Y:S01]  /*5430*/  @!P3 FSEL R40, R40, -INF , !P1 ;  /* 0xff8000002828b808 */ /* 0x000fe20004800000 */
[----:B------:R-:W-:Y:S01]  /*5440*/  FFMA.FTZ R50, R50, c[0x0][0x23c], -R162 ;  /* 0x00008f0032327a23 */ /* 0x000fe200000108a2 */
[----:B------:R-:W-:Y:S02]  /*5450*/  @!P3 ISETP.GE.AND P1, PT, R9, R163, PT ;  /* 0x000000a30900b20c */ /* 0x000fe40003f26270 */
[----:B------:R-:W-:Y:S01]  /*5460*/  SHF.R.U32.HI R9, RZ, 0x18, R180 ;  /* 0x00000018ff097819 */ /* 0x000fe200000116b4 */
[--C-:B------:R-:W-:Y:S01]  /*5470*/  FFMA.FTZ R40, R40, c[0x0][0x23c], -R161.reuse ;  /* 0x00008f0028287a23 */ /* 0x100fe200000108a1 */
[----:B------:R-:W-:Y:S02]  /*5480*/  @!P3 FSEL R47, R47, -INF , !P5 ;  /* 0xff8000002f2fb808 */ /* 0x000fe40006800000 */
[-C--:B------:R-:W-:Y:S01]  /*5490*/  @!P3 ISETP.GE.AND P5, PT, R8, R160.reuse, PT ;  /* 0x000000a00800b20c */ /* 0x080fe20003fa6270 */
[----:B------:R-:W-:Y:S01]  /*54a0*/  MUFU.EX2 R209, R30 ;  /* 0x0000001e00d17308 */ /* 0x000fe20000000800 */
[----:B------:R-:W-:Y:S01]  /*54b0*/  @!P3 FSEL R51, R51, -INF , !P6 ;  /* 0xff8000003333b808 */ /* 0x000fe20007000000 */
[----:B------:R-:W-:Y:S01]  /*54c0*/  FFMA.FTZ R47, R47, c[0x0][0x23c], -R108 ;  /* 0x00008f002f2f7a23 */ /* 0x000fe2000001086c */
[-C--:B------:R-:W-:Y:S02]  /*54d0*/  @!P3 ISETP.GE.AND P6, PT, R4, R160.reuse, PT ;  /* 0x000000a00400b20c */ /* 0x080fe40003fc6270 */
[----:B------:R-:W-:Y:S01]  /*54e0*/  @!P3 FSEL R52, R52, -INF , !P4 ;  /* 0xff8000003434b808 */ /* 0x000fe20006000000 */
[----:B------:R-:W-:Y:S01]  /*54f0*/  FFMA.FTZ R51, R51, c[0x0][0x23c], -R162 ;  /* 0x00008f0033337a23 */ /* 0x000fe200000108a2 */
[----:B------:R-:W-:Y:S02]  /*5500*/  @!P3 ISETP.GE.AND P4, PT, R4, R159, PT ;  /* 0x0000009f0400b20c */ /* 0x000fe40003f86270 */
[----:B------:R-:W-:Y:S01]  /*5510*/  @!P3 FSEL R53, R53, -INF , !P2 ;  /* 0xff8000003535b808 */ /* 0x000fe20005000000 */
[--C-:B------:R-:W-:Y:S01]  /*5520*/  FFMA.FTZ R52, R52, c[0x0][0x23c], -R164.reuse ;  /* 0x00008f0034347a23 */ /* 0x100fe200000108a4 */
[----:B------:R-:W-:Y:S01]  /*5530*/  @!P3 ISETP.GE.AND P2, PT, R4, R109, PT ;  /* 0x0000006d0400b20c */ /* 0x000fe20003f46270 */
[----:B------:R-:W2:Y:S01]  /*5540*/  MUFU.EX2 R210, R31 ;  /* 0x0000001f00d27308 */ /* 0x000ea20000000800 */
[C---:B------:R-:W-:Y:S01]  /*5550*/  @!P3 IADD3 R4, R0.reuse, 0x38, RZ ;  /* 0x000000380004b810 */ /* 0x040fe20007ffe0ff */
[--C-:B------:R-:W-:Y:S01]  /*5560*/  FFMA.FTZ R53, R53, c[0x0][0x23c], -R164.reuse ;  /* 0x00008f0035357a23 */ /* 0x100fe200000108a4 */
[----:B------:R-:W-:Y:S02]  /*5570*/  @!P3 IADD3 R0, R0, 0x39, RZ ;  /* 0x000000390000b810 */ /* 0x000fe40007ffe0ff */
[----:B------:R-:W-:Y:S02]  /*5580*/  @!P3 FSEL R48, R48, -INF , !P1 ;  /* 0xff8000003030b808 */ /* 0x000fe40004800000 */
[----:B------:R-:W-:Y:S02]  /*5590*/  @!P3 ISETP.GE.AND P1, PT, R8, R159, PT ;  /* 0x0000009f0800b20c */ /* 0x000fe40003f26270 */
[----:B------:R-:W-:Y:S01]  /*55a0*/  @!P3 FSEL R49, R49, -INF , !P0 ;  /* 0xff8000003131b808 */ /* 0x000fe20004000000 */
[--C-:B------:R-:W-:Y:S01]  /*55b0*/  FFMA.FTZ R48, R48, c[0x0][0x23c], -R164.reuse ;  /* 0x00008f0030307a23 */ /* 0x100fe200000108a4 */
[----:B------:R-:W-:Y:S01]  /*55c0*/  @!P3 ISETP.GE.AND P0, PT, R8, R109, PT ;  /* 0x0000006d0800b20c */ /* 0x000fe20003f06270 */
[----:B------:R-:W-:Y:S01]  /*55d0*/  MUFU.EX2 R181, R36 ;  /* 0x0000002400b57308 */ /* 0x000fe20000000800 */
[----:B------:R-:W-:Y:S01]  /*55e0*/  @!P3 FSEL R54, R54, -INF , !P5 ;  /* 0xff8000003636b808 */ /* 0x000fe20006800000 */
[----:B------:R-:W-:Y:S01]  /*55f0*/  FFMA.FTZ R49, R49, c[0x0][0x23c], -R164 ;  /* 0x00008f0031317a23 */ /* 0x000fe200000108a4 */
[----:B------:R-:W-:Y:S02]  /*5600*/  SHF.R.U32.HI R8, RZ, 0x10, R180 ;  /* 0x00000010ff087819 */ /* 0x000fe400000116b4 */
[-C--:B------:R-:W-:Y:S01]  /*5610*/  @!P3 ISETP.GE.AND P5, PT, R4, R159.reuse, PT ;  /* 0x0000009f0400b20c */ /* 0x080fe20003fa6270 */
[--C-:B------:R-:W-:Y:S01]  /*5620*/  FFMA.FTZ R54, R54, c[0x0][0x23c], -R162.reuse ;  /* 0x00008f0036367a23 */ /* 0x100fe200000108a2 */
[----:B------:R-:W-:Y:S02]  /*5630*/  @!P3 FSEL R55, R55, -INF , !P6 ;  /* 0xff8000003737b808 */ /* 0x000fe40007000000 */
[----:B------:R-:W-:Y:S01]  /*5640*/  @!P3 ISETP.GE.AND P6, PT, R0, R159, PT ;  /* 0x0000009f0000b20c */ /* 0x000fe20003fc6270 */
[----:B------:R-:W-:Y:S01]  /*5650*/  MUFU.EX2 R175, R48 ;  /* 0x0000003000af7308 */ /* 0x000fe20000000800 */
[----:B------:R-:W-:Y:S01]  /*5660*/  @!P3 FSEL R56, R56, -INF , !P1 ;  /* 0xff8000003838b808 */ /* 0x000fe20004800000 */
[----:B------:R-:W-:Y:S01]  /*5670*/  FFMA.FTZ R55, R55, c[0x0][0x23c], -R162 ;  /* 0x00008f0037377a23 */ /* 0x000fe200000108a2 */
[-C--:B------:R-:W-:Y:S02]  /*5680*/  @!P3 ISETP.GE.AND P1, PT, R4, R109.reuse, PT ;  /* 0x0000006d0400b20c */ /* 0x080fe40003f26270 */
[----:B------:R-:W-:Y:S01]  /*5690*/  @!P3 FSEL R57, R57, -INF , !P4 ;  /* 0xff8000003939b808 */ /* 0x000fe20006000000 */
[--C-:B------:R-:W-:Y:S01]  /*56a0*/  FFMA.FTZ R56, R56, c[0x0][0x23c], -R161.reuse ;  /* 0x00008f0038387a23 */ /* 0x100fe200000108a1 */
[----:B------:R-:W-:Y:S01]  /*56b0*/  @!P3 ISETP.GE.AND P4, PT, R0, R109, PT ;  /* 0x0000006d0000b20c */ /* 0x000fe20003f86270 */
[----:B------:R-:W-:Y:S01]  /*56c0*/  IMAD.U32 R109, RZ, RZ, UR13 ;  /* 0x0000000dff6d7e24 */ /* 0x000fe2000f8e00ff */
[----:B------:R-:W-:Y:S01]  /*56d0*/  @!P3 FSEL R58, R58, -INF , !P0 ;  /* 0xff8000003a3ab808 */ /* 0x000fe20004000000 */
[--C-:B------:R-:W-:Y:S01]  /*56e0*/  FFMA.FTZ R57, R57, c[0x0][0x23c], -R161.reuse ;  /* 0x00008f0039397a23 */ /* 0x100fe200000108a1 */
[-C--:B------:R-:W-:Y:S01]  /*56f0*/  @!P3 ISETP.GE.AND P0, PT, R4, R163.reuse, PT ;  /* 0x000000a30400b20c */ /* 0x080fe20003f06270 */
[----:B------:R-:W-:Y:S01]  /*5700*/  MUFU.EX2 R177, R37 ;  /* 0x0000002500b17308 */ /* 0x000fe20000000800 */
[----:B------:R-:W-:Y:S01]  /*5710*/  @!P3 FSEL R59, R59, -INF , !P2 ;  /* 0xff8000003b3bb808 */ /* 0x000fe20005000000 */
[--C-:B------:R-:W-:Y:S01]  /*5720*/  FFMA.FTZ R58, R58, c[0x0][0x23c], -R108.reuse ;  /* 0x00008f003a3a7a23 */ /* 0x100fe2000001086c */
[----:B------:R-:W-:Y:S02]  /*5730*/  @!P3 ISETP.GE.AND P2, PT, R0, R163, PT ;  /* 0x000000a30000b20c */ /* 0x000fe40003f46270 */
[----:B------:R-:W-:Y:S01]  /*5740*/  @!P3 FSEL R60, R60, -INF , !P5 ;  /* 0xff8000003c3cb808 */ /* 0x000fe20006800000 */
[----:B------:R-:W-:Y:S01]  /*5750*/  FFMA.FTZ R59, R59, c[0x0][0x23c], -R108 ;  /* 0x00008f003b3b7a23 */ /* 0x000fe2000001086c */
[-C--:B------:R-:W-:Y:S02]  /*5760*/  @!P3 ISETP.GE.AND P5, PT, R4, R160.reuse, PT ;  /* 0x000000a00400b20c */ /* 0x080fe40003fa6270 */
[----:B------:R-:W-:Y:S01]  /*5770*/  LOP3.LUT R4, R174, 0xff, RZ, 0xc0, !PT ;  /* 0x000000ffae047812 */ /* 0x000fe200078ec0ff */
[--C-:B------:R-:W-:Y:S01]  /*5780*/  FFMA.FTZ R60, R60, c[0x0][0x23c], -R161.reuse ;  /* 0x00008f003c3c7a23 */ /* 0x100fe200000108a1 */
[----:B------:R-:W-:Y:S01]  /*5790*/  @!P3 FSEL R61, R61, -INF , !P6 ;  /* 0xff8000003d3db808 */ /* 0x000fe20007000000 */
[----:B------:R-:W-:Y:S01]  /*57a0*/  MUFU.EX2 R187, R38 ;  /* 0x0000002600bb7308 */ /* 0x000fe20000000800 */
[----:B------:R-:W-:Y:S02]  /*57b0*/  @!P3 ISETP.GE.AND P6, PT, R0, R160, PT ;  /* 0x000000a00000b20c */ /* 0x000fe40003fc6270 */
[----:B------:R-:W-:Y:S01]  /*57c0*/  SHF.R.U32.HI R0, RZ, 0x18, R174 ;  /* 0x00000018ff007819 */ /* 0x000fe200000116ae */
[----:B------:R-:W-:Y:S01]  /*57d0*/  FFMA.FTZ R161, R61, c[0x0][0x23c], -R161 ;  /* 0x00008f003da17a23 */ /* 0x000fe200000108a1 */
[----:B------:R-:W-:Y:S02]  /*57e0*/  @!P3 FSEL R62, R62, -INF , !P1 ;  /* 0xff8000003e3eb808 */ /* 0x000fe40004800000 */
[----:B------:R-:W-:Y:S02]  /*57f0*/  ISETP.LE.U32.AND P1, PT, R4, UR4, PT ;  /* 0x0000000404007c0c */ /* 0x000fe4000bf23070 */
[----:B------:R-:W-:Y:S01]  /*5800*/  LOP3.LUT R4, R167, 0xffff, RZ, 0xc0, !PT ;  /* 0x0000ffffa7047812 */ /* 0x000fe200078ec0ff */
[----:B------:R-:W-:Y:S01]  /*5810*/  MUFU.EX2 R159, R60 ;  /* 0x0000003c009f7308 */ /* 0x000fe20000000800 */
[----:B------:R-:W-:Y:S01]  /*5820*/  @!P3 FSEL R63, R63, -INF , !P4 ;  /* 0xff8000003f3fb808 */ /* 0x000fe20006000000 */
[----:B------:R-:W-:Y:S01]  /*5830*/  FFMA.FTZ R62, R62, c[0x0][0x23c], -R108 ;  /* 0x00008f003e3e7a23 */ /* 0x000fe2000001086c */
[----:B------:R-:W-:Y:S02]  /*5840*/  SHF.R.U32.HI R4, RZ, 0x8, R4 ;  /* 0x00000008ff047819 */ /* 0x000fe40000011604 */
[----:B------:R-:W-:Y:S01]  /*5850*/  ISETP.LE.U32.AND P4, PT, R0, UR4, PT ;  /* 0x0000000400007c0c */ /* 0x000fe2000bf83070 */
[----:B------:R-:W-:Y:S01]  /*5860*/  FFMA.FTZ R108, R63, c[0x0][0x23c], -R108 ;  /* 0x00008f003f6c7a23 */ /* 0x000fe2000001086c */
[----:B------:R-:W-:Y:S02]  /*5870*/  LOP3.LUT R0, R167, 0xff, RZ, 0xc0, !PT ;  /* 0x000000ffa7007812 */ /* 0x000fe400078ec0ff */
[----:B------:R-:W-:Y:S01]  /*5880*/  @!P3 FSEL R64, R64, -INF , !P0 ;  /* 0xff8000004040b808 */ /* 0x000fe20004000000 */
[----:B------:R-:W-:Y:S01]  /*5890*/  MUFU.EX2 R160, R62 ;  /* 0x0000003e00a07308 */ /* 0x000fe20000000800 */
[----:B------:R-:W-:Y:S01]  /*58a0*/  ISETP.LE.U32.AND P0, PT, R0, UR4, PT ;  /* 0x0000000400007c0c */ /* 0x000fe2000bf03070 */
[----:B----4-:R-:W-:Y:S01]  /*58b0*/  @!P1 FADD.FTZ R206, -R206, -RZ ;  /* 0x800000ffcece9221 */ /* 0x010fe20000010100 */
[----:B------:R-:W-:Y:S01]  /*58c0*/  SHF.R.U32.HI R0, RZ, 0x18, R167 ;  /* 0x00000018ff007819 */ /* 0x000fe200000116a7 */
[--C-:B------:R-:W-:Y:S01]  /*58d0*/  FFMA.FTZ R64, R64, c[0x0][0x23c], -R164.reuse ;  /* 0x00008f0040407a23 */ /* 0x100fe200000108a4 */
[----:B------:R-:W-:Y:S02]  /*58e0*/  @!P3 FSEL R65, R65, -INF , !P2 ;  /* 0xff8000004141b808 */ /* 0x000fe40005000000 */
[----:B------:R-:W-:Y:S01]  /*58f0*/  ISETP.LE.U32.AND P2, PT, R0, UR4, PT ;  /* 0x0000000400007c0c */ /* 0x000fe2000bf43070 */
[----:B------:R-:W-:Y:S01]  /*5900*/  @!P4 FADD.FTZ R211, -R211, -RZ ;  /* 0x800000ffd3d3c221 */ /* 0x000fe20000010100 */
[----:B------:R-:W-:Y:S01]  /*5910*/  LOP3.LUT R0, R4, 0xffff, RZ, 0xc0, !PT ;  /* 0x0000ffff04007812 */ /* 0x000fe200078ec0ff */
[----:B------:R-:W-:Y:S01]  /*5920*/  FFMA.FTZ R164, R65, c[0x0][0x23c], -R164 ;  /* 0x00008f0041a47a23 */ /* 0x000fe200000108a4 */
[----:B------:R-:W-:Y:S01]  /*5930*/  @!P3 FSEL R66, R66, -INF , !P5 ;  /* 0xff8000004242b808 */ /* 0x000fe20006800000 */
[----:B------:R-:W-:Y:S01]  /*5940*/  MUFU.EX2 R163, R64 ;  /* 0x0000004000a37308 */ /* 0x000fe20000000800 */
[----:B------:R-:W-:Y:S01]  /*5950*/  LOP3.LUT R4, R184, 0xff, RZ, 0xc0, !PT ;  /* 0x000000ffb8047812 */ /* 0x000fe200078ec0ff */
[----:B------:R-:W-:Y:S01]  /*5960*/  @!P0 FADD.FTZ R215, -R215, -RZ ;  /* 0x800000ffd7d78221 */ /* 0x000fe20000010100 */
[----:B------:R-:W-:Y:S01]  /*5970*/  ISETP.LE.U32.AND P5, PT, R0, UR4, PT ;  /* 0x0000000400007c0c */ /* 0x000fe2000bfa3070 */
[----:B------:R-:W-:Y:S01]  /*5980*/  FFMA.FTZ R66, R66, c[0x0][0x23c], -R162 ;  /* 0x00008f0042427a23 */ /* 0x000fe200000108a2 */
[----:B------:R-:W-:Y:S02]  /*5990*/  LOP3.LUT R0, R184, 0xffff, RZ, 0xc0, !PT ;  /* 0x0000ffffb8007812 */ /* 0x000fe400078ec0ff */
[----:B------:R-:W-:Y:S01]  /*59a0*/  LOP3.LUT R5, R5, 0xff, RZ, 0xc0, !PT ;  /* 0x000000ff05057812 */ /* 0x000fe200078ec0ff */
[----:B------:R-:W-:Y:S01]  /*59b0*/  @!P2 FADD.FTZ R217, -R217, -RZ ;  /* 0x800000ffd9d9a221 */ /* 0x000fe20000010100 */
[----:B------:R-:W-:Y:S01]  /*59c0*/  @!P3 FSEL R67, R67, -INF , !P6 ;  /* 0xff8000004343b808 */ /* 0x000fe20007000000 */
[----:B------:R-:W-:Y:S01]  /*59d0*/  MUFU.EX2 R111, R66 ;  /* 0x00000042006f7308 */ /* 0x000fe20000000800 */
[----:B------:R-:W-:Y:S02]  /*59e0*/  ISETP.LE.U32.AND P6, PT, R5, UR4, PT ;  /* 0x0000000405007c0c */ /* 0x000fe4000bfc3070 */
[----:B------:R-:W-:Y:S01]  /*59f0*/  SHF.R.U32.HI R5, RZ, 0x8, R0 ;  /* 0x00000008ff057819 */ /* 0x000fe20000011600 */
[----:B------:R-:W-:Y:S01]  /*5a00*/  FFMA.FTZ R162, R67, c[0x0][0x23c], -R162 ;  /* 0x00008f0043a27a23 */ /* 0x000fe200000108a2 */
[----:B------:R-:W-:Y:S01]  /*5a10*/  ISETP.LE.U32.AND P3, PT, R4, UR4, PT ;  /* 0x0000000404007c0c */ /* 0x000fe2000bf63070 */
[----:B------:R-:W-:Y:S01]  /*5a20*/  @!P5 FADD.FTZ R213, -R213, -RZ ;  /* 0x800000ffd5d5d221 */ /* 0x000fe20000010100 */
[----:B------:R-:W-:Y:S02]  /*5a30*/  SHF.R.U32.HI R0, RZ, 0x18, R184 ;  /* 0x00000018ff007819 */ /* 0x000fe400000116b8 */
[----:B------:R-:W-:Y:S01]  /*5a40*/  SHF.R.U32.HI R174, RZ, 0x10, R174 ;  /* 0x00000010ffae7819 */ /* 0x000fe200000116ae */
[----:B------:R-:W-:Y:S01]  /*5a50*/  MUFU.EX2 R189, R40 ;  /* 0x0000002800bd7308 */ /* 0x000fe20000000800 */
[----:B------:R-:W-:Y:S02]  /*5a60*/  LOP3.LUT R5, R5, 0xffff, RZ, 0xc0, !PT ;  /* 0x0000ffff05057812 */ /* 0x000fe400078ec0ff */
[----:B------:R-:W-:Y:S01]  /*5a70*/  ISETP.LE.U32.AND P0, PT, R0, UR4, PT ;  /* 0x0000000400007c0c */ /* 0x000fe2000bf03070 */
[----:B------:R-:W-:Y:S01]  /*5a80*/  @!P6 FADD.FTZ R218, -R218, -RZ ;  /* 0x800000ffdadae221 */ /* 0x000fe20000010100 */
[----:B------:R-:W-:Y:S02]  /*5a90*/  SHF.R.U32.HI R4, RZ, 0x10, R184 ;  /* 0x00000010ff047819 */ /* 0x000fe400000116b8 */
[----:B------:R-:W-:Y:S01]  /*5aa0*/  ISETP.LE.U32.AND P5, PT, R5, UR4, PT ;  /* 0x0000000405007c0c */ /* 0x000fe2000bfa3070 */
[----:B------:R-:W-:Y:S01]  /*5ab0*/  @!P3 FADD.FTZ R221, -R221, -RZ ;  /* 0x800000ffddddb221 */ /* 0x000fe20000010100 */
[----:B------:R-:W-:Y:S01]  /*5ac0*/  LOP3.LUT R0, R4, 0xff, RZ, 0xc0, !PT ;  /* 0x000000ff04007812 */ /* 0x000fe200078ec0ff */
[----:B------:R-:W-:Y:S01]  /*5ad0*/  MUFU.EX2 R162, R162 ;  /* 0x000000a200a27308 */ /* 0x000fe20000000800 */
[----:B------:R-:W-:Y:S02]  /*5ae0*/  LOP3.LUT R7, R180, 0xff, RZ, 0xc0, !PT ;  /* 0x000000ffb4077812 */ /* 0x000fe400078ec0ff */
[----:B------:R-:W-:Y:S02]  /*5af0*/  LOP3.LUT R4, R8, 0xff, RZ, 0xc0, !PT ;  /* 0x000000ff08047812 */ /* 0x000fe400078ec0ff */
[----:B------:R-:W-:Y:S01]  /*5b00*/  ISETP.LE.U32.AND P6, PT, R0, UR4, PT ;  /* 0x0000000400007c0c */ /* 0x000fe2000bfc3070 */
[----:B------:R-:W-:Y:S01]  /*5b10*/  @!P0 FADD.FTZ R226, -R226, -RZ ;  /* 0x800000ffe2e28221 */ /* 0x000fe20000010100 */
[----:B------:R-:W-:Y:S02]  /*5b20*/  ISETP.LE.U32.AND P0, PT, R9, UR4, PT ;  /* 0x0000000409007c0c */ /* 0x000fe4000bf03070 */
[----:B------:R-:W-:Y:S01]  /*5b30*/  SHF.R.U32.HI R0, RZ, 0x8, R6 ;  /* 0x00000008ff007819 */ /* 0x000fe20000011606 */
[----:B------:R-:W-:Y:S01]  /*5b40*/  @!P5 FADD.FTZ R222, -R222, -RZ ;  /* 0x800000ffdeded221 */ /* 0x000fe20000010100 */
[--C-:B------:R-:W-:Y:S01]  /*5b50*/  SHF.R.U32.HI R5, RZ, 0x10, R185.reuse ;  /* 0x00000010ff057819 */ /* 0x100fe200000116b9 */
[----:B------:R-:W-:Y:S01]  /*5b60*/  MUFU.EX2 R180, R39 ;  /* 0x0000002700b47308 */ /* 0x000fe20000000800 */
[----:B------:R-:W-:Y:S02]  /*5b70*/  ISETP.LE.U32.AND P5, PT, R4, UR4, PT ;  /* 0x0000000404007c0c */ /* 0x000fe4000bfa3070 */
[----:B------:R-:W-:Y:S02]  /*5b80*/  LOP3.LUT R0, R0, 0xffff, RZ, 0xc0, !PT ;  /* 0x0000ffff00007812 */ /* 0x000fe400078ec0ff */
[----:B------:R-:W-:Y:S01]  /*5b90*/  ISETP.LE.U32.AND P2, PT, R7, UR4, PT ;  /* 0x0000000407007c0c */ /* 0x000fe2000bf43070 */
[----:B------:R-:W-:Y:S01]  /*5ba0*/  @!P6 FADD.FTZ R225, -R225, -RZ ;  /* 0x800000ffe1e1e221 */ /* 0x000fe20000010100 */
[----:B------:R-:W-:Y:S01]  /*5bb0*/  LOP3.LUT R4, R174, 0xff, RZ, 0xc0, !PT ;  /* 0x000000ffae047812 */ /* 0x000fe200078ec0ff */
[----:B------:R-:W-:Y:S01]  /*5bc0*/  @!P0 FADD.FTZ R224, -R224, -RZ ;  /* 0x800000ffe0e08221 */ /* 0x000fe20000010100 */
[----:B------:R-:W-:Y:S01]  /*5bd0*/  ISETP.LE.U32.AND P3, PT, R0, UR4, PT ;  /* 0x0000000400007c0c */ /* 0x000fe2000bf63070 */
[----:B------:R-:W-:Y:S01]  /*5be0*/  MUFU.EX2 R174, R49 ;  /* 0x0000003100ae7308 */ /* 0x000fe20000000800 */
[----:B------:R-:W-:Y:S02]  /*5bf0*/  SHF.R.U32.HI R0, RZ, 0x8, R12 ;  /* 0x00000008ff007819 */ /* 0x000fe4000001160c */
[----:B------:R-:W-:Y:S01]  /*5c00*/  ISETP.LE.U32.AND P0, PT, R4, UR4, PT ;  /* 0x0000000404007c0c */ /* 0x000fe2000bf03070 */
[----:B------:R-:W-:Y:S01]  /*5c10*/  @!P5 FADD.FTZ R223, -R223, -RZ ;  /* 0x800000ffdfdfd221 */ /* 0x000fe20000010100 */
[----:B------:R-:W-:Y:S02]  /*5c20*/  LOP3.LUT R0, R0, 0xffff, RZ, 0xc0, !PT ;  /* 0x0000ffff00007812 */ /* 0x000fe400078ec0ff */
[----:B------:R-:W-:Y:S01]  /*5c30*/  LOP3.LUT R7, R178, 0xffff, RZ, 0xc0, !PT ;  /* 0x0000ffffb2077812 */ /* 0x000fe200078ec0ff */
[----:B------:R-:W-:Y:S01]  /*5c40*/  @!P2 FADD.FTZ R220, -R220, -RZ ;  /* 0x800000ffdcdca221 */ /* 0x000fe20000010100 */
[----:B------:R-:W-:Y:S01]  /*5c50*/  LOP3.LUT R4, R185, 0xffff, RZ, 0xc0, !PT ;  /* 0x0000ffffb9047812 */ /* 0x000fe200078ec0ff */
[----:B------:R-:W-:Y:S01]  /*5c60*/  MUFU.EX2 R184, R41 ;  /* 0x0000002900b87308 */ /* 0x000fe20000000800 */
[----:B------:R-:W-:Y:S01]  /*5c70*/  ISETP.LE.U32.AND P5, PT, R0, UR4, PT ;  /* 0x0000000400007c0c */ /* 0x000fe2000bfa3070 */
[----:B------:R-:W-:Y:S01]  /*5c80*/  @!P3 FADD.FTZ R219, -R219, -RZ ;  /* 0x800000ffdbdbb221 */ /* 0x000fe20000010100 */
[----:B------:R-:W-:Y:S02]  /*5c90*/  LOP3.LUT R0, R185, 0xff, RZ, 0xc0, !PT ;  /* 0x000000ffb9007812 */ /* 0x000fe400078ec0ff */
[----:B------:R-:W-:Y:S01]  /*5ca0*/  SHF.R.U32.HI R6, RZ, 0x8, R4 ;  /* 0x00000008ff067819 */ /* 0x000fe20000011604 */
[----:B------:R-:W-:Y:S01]  /*5cb0*/  @!P0 FADD.FTZ R212, -R212, -RZ ;  /* 0x800000ffd4d48221 */ /* 0x000fe20000010100 */
[----:B------:R-:W-:Y:S02]  /*5cc0*/  LOP3.LUT R4, R5, 0xff, RZ, 0xc0, !PT ;  /* 0x000000ff05047812 */ /* 0x000fe400078ec0ff */
[----:B------:R-:W-:Y:S01]  /*5cd0*/  ISETP.LE.U32.AND P1, PT, R0, UR4, PT ;  /* 0x0000000400007c0c */ /* 0x000fe2000bf23070 */
[----:B------:R-:W-:Y:S01]  /*5ce0*/  MUFU.EX2 R161, R161 ;  /* 0x000000a100a17308 */ /* 0x000fe20000000800 */
[----:B------:R-:W-:Y:S02]  /*5cf0*/  SHF.R.U32.HI R5, RZ, 0x18, R185 ;  /* 0x00000018ff057819 */ /* 0x000fe400000116b9 */
[----:B------:R-:W-:Y:S01]  /*5d00*/  LOP3.LUT R0, R6, 0xffff, RZ, 0xc0, !PT ;  /* 0x0000ffff06007812 */ /* 0x000fe200078ec0ff */
[----:B------:R-:W-:Y:S01]  /*5d10*/  @!P5 FADD.FTZ R203, -R203, -RZ ;  /* 0x800000ffcbcbd221 */ /* 0x000fe20000010100 */
[----:B------:R-:W-:Y:S02]  /*5d20*/  ISETP.LE.U32.AND P6, PT, R11, UR4, PT ;  /* 0x000000040b007c0c */ /* 0x000fe4000bfc3070 */
[----:B------:R-:W-:Y:S02]  /*5d30*/  ISETP.LE.U32.AND P5, PT, R4, UR4, PT ;  /* 0x0000000404007c0c */ /* 0x000fe4000bfa3070 */
[----:B------:R-:W-:Y:S01]  /*5d40*/  LOP3.LUT R4, R186, 0xff, RZ, 0xc0, !PT ;  /* 0x000000ffba047812 */ /* 0x000fe200078ec0ff */
[----:B------:R-:W-:Y:S01]  /*5d50*/  MUFU.EX2 R195, R42 ;  /* 0x0000002a00c37308 */ /* 0x000fe20000000800 */
[----:B------:R-:W-:Y:S01]  /*5d60*/  ISETP.LE.U32.AND P0, PT, R0, UR4, PT ;  /* 0x0000000400007c0c */ /* 0x000fe2000bf03070 */
[----:B------:R-:W-:Y:S01]  /*5d70*/  @!P1 FADD.FTZ R198, -R198, -RZ ;  /* 0x800000ffc6c69221 */ /* 0x000fe20000010100 */
[----:B------:R-:W-:Y:S02]  /*5d80*/  LOP3.LUT R0, R186, 0xffff, RZ, 0xc0, !PT ;  /* 0x0000ffffba007812 */ /* 0x000fe400078ec0ff */
[----:B------:R-:W-:Y:S02]  /*5d90*/  ISETP.LE.U32.AND P1, PT, R4, UR4, PT ;  /* 0x0000000404007c0c */ /* 0x000fe4000bf23070 */
[----:B------:R-:W-:Y:S01]  /*5da0*/  SHF.R.U32.HI R4, RZ, 0x10, R186 ;  /* 0x00000010ff047819 */ /* 0x000fe200000116ba */
[----:B-1----:R-:W-:Y:S01]  /*5db0*/  @!P6 FADD.FTZ R204, -R204, -RZ ;  /* 0x800000ffcccce221 */ /* 0x002fe20000010100 */
[----:B------:R-:W-:Y:S01]  /*5dc0*/  SHF.R.U32.HI R0, RZ, 0x8, R0 ;  /* 0x00000008ff007819 */ /* 0x000fe20000011600 */
[----:B------:R-:W-:Y:S01]  /*5dd0*/  @!P5 FADD.FTZ R205, -R205, -RZ ;  /* 0x800000ffcdcdd221 */ /* 0x000fe20000010100 */
[----:B------:R-:W-:Y:S01]  /*5de0*/  ISETP.LE.U32.AND P2, PT, R13, UR4, PT ;  /* 0x000000040d007c0c */ /* 0x000fe2000bf43070 */
[----:B------:R-:W-:Y:S01]  /*5df0*/  MUFU.EX2 R194, R43 ;  /* 0x0000002b00c27308 */ /* 0x000fe20000000800 */
[----:B------:R-:W-:Y:S01]  /*5e00*/  ISETP.LE.U32.AND P4, PT, R5, UR4, PT ;  /* 0x0000000405007c0c */ /* 0x000fe2000bf83070 */
[----:B------:R-:W-:Y:S01]  /*5e10*/  @!P0 FADD.FTZ R200, -R200, -RZ ;  /* 0x800000ffc8c88221 */ /* 0x000fe20000010100 */
[----:B------:R-:W-:Y:S02]  /*5e20*/  ISETP.LE.U32.AND P5, PT, R14, UR4, PT ;  /* 0x000000040e007c0c */ /* 0x000fe4000bfa3070 */
[----:B------:R-:W-:Y:S01]  /*5e30*/  LOP3.LUT R0, R0, 0xffff, RZ, 0xc0, !PT ;  /* 0x0000ffff00007812 */ /* 0x000fe200078ec0ff */
[----:B------:R-:W-:Y:S01]  /*5e40*/  @!P1 FADD.FTZ R208, -R208, -RZ ;  /* 0x800000ffd0d09221 */ /* 0x000fe20000010100 */
[----:B------:R-:W-:Y:S02]  /*5e50*/  ISETP.LE.U32.AND P3, PT, R10, UR4, PT ;  /* 0x000000040a007c0c */ /* 0x000fe4000bf63070 */
[----:B------:R-:W-:Y:S01]  /*5e60*/  ISETP.LE.U32.AND P0, PT, R0, UR4, PT ;  /* 0x0000000400007c0c */ /* 0x000fe2000bf03070 */
[----:B------:R-:W1:Y:S01]  /*5e70*/  MUFU.EX2 R207, R25 ;  /* 0x0000001900cf7308 */ /* 0x000e620000000800 */
[----:B------:R-:W-:Y:S01]  /*5e80*/  LOP3.LUT R0, R4, 0xff, RZ, 0xc0, !PT ;  /* 0x000000ff04007812 */ /* 0x000fe200078ec0ff */
[----:B--2---:R-:W-:Y:S01]  /*5e90*/  @!P2 FADD.FTZ R210, -R210, -RZ ;  /* 0x800000ffd2d2a221 */ /* 0x004fe20000010100 */
[----:B------:R-:W-:Y:S01]  /*5ea0*/  SHF.R.U32.HI R5, RZ, 0x18, R193 ;  /* 0x00000018ff057819 */ /* 0x000fe200000116c1 */
[----:B------:R-:W-:Y:S01]  /*5eb0*/  @!P4 FADD.FTZ R202, -R202, -RZ ;  /* 0x800000ffcacac221 */ /* 0x000fe20000010100 */
[----:B------:R-:W-:Y:S01]  /*5ec0*/  SHF.R.U32.HI R4, RZ, 0x18, R186 ;  /* 0x00000018ff047819 */ /* 0x000fe200000116ba */
[----:B------:R-:W-:Y:S01]  /*5ed0*/  @!P5 FADD.FTZ R188, -R188, -RZ ;  /* 0x800000ffbcbcd221 */ /* 0x000fe20000010100 */
[----:B------:R-:W-:Y:S02]  /*5ee0*/  ISETP.LE.U32.AND P4, PT, R0, UR4, PT ;  /* 0x0000000400007c0c */ /* 0x000fe4000bf83070 */
[----:B------:R-:W-:Y:S01]  /*5ef0*/  SHF.R.U32.HI R0, RZ, 0x8, R18 ;  /* 0x00000008ff007819 */ /* 0x000fe20000011612 */
[----:B------:R-:W-:Y:S01]  /*5f00*/  @!P3 FADD.FTZ R192, -R192, -RZ ;  /* 0x800000ffc0c0b221 */ /* 0x000fe20000010100 */
[----:B------:R-:W-:Y:S01]  /*5f10*/  ISETP.LE.U32.AND P1, PT, R4, UR4, PT ;  /* 0x0000000404007c0c */ /* 0x000fe2000bf23070 */
[----:B------:R-:W2:Y:S01]  /*5f20*/  MUFU.EX2 R216, R26 ;  /* 0x0000001a00d87308 */ /* 0x000ea20000000800 */
[----:B------:R-:W-:Y:S02]  /*5f30*/  LOP3.LUT R4, R168, 0xff, RZ, 0xc0, !PT ;  /* 0x000000ffa8047812 */ /* 0x000fe400078ec0ff */
[----:B------:R-:W-:Y:S02]  /*5f40*/  LOP3.LUT R0, R0, 0xffff, RZ, 0xc0, !PT ;  /* 0x0000ffff00007812 */ /* 0x000fe400078ec0ff */
[----:B------:R-:W-:Y:S02]  /*5f50*/  SHF.R.U32.HI R9, RZ, 0x18, R178 ;  /* 0x00000018ff097819 */ /* 0x000fe400000116b2 */
[----:B------:R-:W-:Y:S02]  /*5f60*/  ISETP.LE.U32.AND P6, PT, R0, UR4, PT ;  /* 0x0000000400007c0c */ /* 0x000fe4000bfc3070 */
[----:B------:R-:W-:Y:S01]  /*5f70*/  SHF.R.U32.HI R0, RZ, 0x8, R17 ;  /* 0x00000008ff007819 */ /* 0x000fe20000011611 */
[----:B------:R-:W-:Y:S01]  /*5f80*/  MUFU.EX2 R182, R45 ;  /* 0x0000002d00b67308 */ /* 0x000fe20000000800 */
[----:B------:R-:W-:Y:S01]  /*5f90*/  ISETP.LE.U32.AND P3, PT, R5, UR4, PT ;  /* 0x0000000405007c0c */ /* 0x000fe2000bf63070 */
[----:B------:R-:W-:Y:S01]  /*5fa0*/  @!P1 FADD.FTZ R214, -R214, -RZ ;  /* 0x800000ffd6d69221 */ /* 0x000fe20000010100 */
[----:B------:R-:W-:Y:S01]  /*5fb0*/  LOP3.LUT R8, R172, 0xff, RZ, 0xc0, !PT ;  /* 0x000000ffac087812 */ /* 0x000fe200078ec0ff */
[----:B-1----:R-:W-:Y:S01]  /*5fc0*/  @!P0 FADD.FTZ R207, -R207, -RZ ;  /* 0x800000ffcfcf8221 */ /* 0x002fe20000010100 */
[----:B------:R-:W-:Y:S02]  /*5fd0*/  ISETP.LE.U32.AND P1, PT, R4, UR4, PT ;  /* 0x0000000404007c0c */ /* 0x000fe4000bf23070 */
[----:B------:R-:W-:Y:S02]  /*5fe0*/  LOP3.LUT R4, R176, 0xff, RZ, 0xc0, !PT ;  /* 0x000000ffb0047812 */ /* 0x000fe400078ec0ff */
[----:B------:R-:W-:Y:S01]  /*5ff0*/  LOP3.LUT R0, R0, 0xffff, RZ, 0xc0, !PT ;  /* 0x0000ffff00007812 */ /* 0x000fe200078ec0ff */
[----:B------:R-:W-:Y:S01]  /*6000*/  @!P6 FADD.FTZ R201, -R201, -RZ ;  /* 0x800000ffc9c9e221 */ /* 0x000fe20000010100 */
[----:B------:R-:W-:Y:S01]  /*6010*/  ISETP.LE.U32.AND P0, PT, R15, UR4, PT ;  /* 0x000000040f007c0c */ /* 0x000fe2000bf03070 */
[----:B------:R-:W1:Y:S01]  /*6020*/  MUFU.EX2 R186, R47 ;  /* 0x0000002f00ba7308 */ /* 0x000e620000000800 */
[----:B------:R-:W-:Y:S01]  /*6030*/  ISETP.LE.U32.AND P6, PT, R4, UR4, PT ;  /* 0x0000000404007c0c */ /* 0x000fe2000bfc3070 */
[----:B------:R-:W-:Y:S01]  /*6040*/  @!P3 FADD.FTZ R180, -R180, -RZ ;  /* 0x800000ffb4b4b221 */ /* 0x000fe20000010100 */
[----:B------:R-:W-:Y:S01]  /*6050*/  LOP3.LUT R10, R172, 0xffff, RZ, 0xc0, !PT ;  /* 0x0000ffffac0a7812 */ /* 0x000fe200078ec0ff */
[----:B--2---:R-:W-:Y:S01]  /*6060*/  @!P4 FADD.FTZ R216, -R216, -RZ ;  /* 0x800000ffd8d8c221 */ /* 0x004fe20000010100 */
[----:B------:R-:W-:Y:S01]  /*6070*/  LOP3.LUT R4, R193, 0xff, RZ, 0xc0, !PT ;  /* 0x000000ffc1047812 */ /* 0x000fe200078ec0ff */
[----:B------:R-:W-:Y:S01]  /*6080*/  @!P1 FADD.FTZ R209, -R209, -RZ ;  /* 0x800000ffd1d19221 */ /* 0x000fe20000010100 */
[----:B------:R-:W-:Y:S02]  /*6090*/  SHF.R.U32.HI R15, RZ, 0x18, R172 ;  /* 0x00000018ff0f7819 */ /* 0x000fe400000116ac */
[----:B------:R-:W-:Y:S01]  /*60a0*/  ISETP.LE.U32.AND P1, PT, R0, UR4, PT ;  /* 0x0000000400007c0c */ /* 0x000fe2000bf23070 */
[----:B------:R-:W2:Y:S01]  /*60b0*/  MUFU.EX2 R173, R50 ;  /* 0x0000003200ad7308 */ /* 0x000ea20000000800 */
[C---:B------:R-:W-:Y:S01]  /*60c0*/  LOP3.LUT R12, R170.reuse, 0xff, RZ, 0xc0, !PT ;  /* 0x000000ffaa0c7812 */ /* 0x040fe200078ec0ff */
[----:B------:R-:W-:Y:S01]  /*60d0*/  @!P0 FADD.FTZ R175, -R175, -RZ ;  /* 0x800000ffafaf8221 */ /* 0x000fe20000010100 */
[----:B------:R-:W-:Y:S01]  /*60e0*/  LOP3.LUT R0, R193, 0xffff, RZ, 0xc0, !PT ;  /* 0x0000ffffc1007812 */ /* 0x000fe200078ec0ff */
[----:B------:R-:W-:Y:S01]  /*60f0*/  @!P6 FADD.FTZ R191, -R191, -RZ ;  /* 0x800000ffbfbfe221 */ /* 0x000fe20000010100 */
[----:B------:R-:W-:Y:S02]  /*6100*/  SHF.R.U32.HI R14, RZ, 0x18, R170 ;  /* 0x00000018ff0e7819 */ /* 0x000fe400000116aa */
[----:B------:R-:W-:Y:S02]  /*6110*/  SHF.R.U32.HI R0, RZ, 0x8, R0 ;  /* 0x00000008ff007819 */ /* 0x000fe40000011600 */
[----:B------:R-:W-:Y:S01]  /*6120*/  LOP3.LUT R13, R170, 0xffff, RZ, 0xc0, !PT ;  /* 0x0000ffffaa0d7812 */ /* 0x000fe200078ec0ff */
[----:B------:R-:W3:Y:S01]  /*6130*/  MUFU.EX2 R185, R46 ;  /* 0x0000002e00b97308 */ /* 0x000ee20000000800 */
[----:B------:R-:W-:Y:S01]  /*6140*/  ISETP.LE.U32.AND P2, PT, R4, UR4, PT ;  /* 0x0000000404007c0c */ /* 0x000fe2000bf43070 */
[----:B------:R-:W-:Y:S01]  /*6150*/  @!P1 FADD.FTZ R190, -R190, -RZ ;  /* 0x800000ffbebe9221 */ /* 0x000fe20000010100 */
[----:B------:R-:W-:Y:S02]  /*6160*/  SHF.R.U32.HI R11, RZ, 0x10, R170 ;  /* 0x00000010ff0b7819 */ /* 0x000fe400000116aa */
[----:B------:R-:W-:Y:S02]  /*6170*/  LOP3.LUT R0, R0, 0xffff, RZ, 0xc0, !PT ;  /* 0x0000ffff00007812 */ /* 0x000fe400078ec0ff */
[----:B------:R-:W-:Y:S02]  /*6180*/  SHF.R.U32.HI R4, RZ, 0x10, R193 ;  /* 0x00000010ff047819 */ /* 0x000fe400000116c1 */
[----:B------:R-:W-:Y:S01]  /*6190*/  ISETP.LE.U32.AND P6, PT, R0, UR4, PT ;  /* 0x0000000400007c0c */ /* 0x000fe2000bfc3070 */
[----:B------:R-:W-:Y:S01]  /*61a0*/  MUFU.EX2 R183, R44 ;  /* 0x0000002c00b77308 */ /* 0x000fe20000000800 */
[----:B------:R-:W-:Y:S02]  /*61b0*/  LOP3.LUT R4, R4, 0xff, RZ, 0xc0, !PT ;  /* 0x000000ff04047812 */ /* 0x000fe400078ec0ff */
[----:B------:R-:W-:Y:S01]  /*61c0*/  LOP3.LUT R0, R196, 0xffff, RZ, 0xc0, !PT ;  /* 0x0000ffffc4007812 */ /* 0x000fe200078ec0ff */
[----:B------:R-:W-:Y:S01]  /*61d0*/  @!P2 FADD.FTZ R181, -R181, -RZ ;  /* 0x800000ffb5b5a221 */ /* 0x000fe20000010100 */
[----:B------:R-:W-:Y:S02]  /*61e0*/  ISETP.LE.U32.AND P5, PT, R4, UR4, PT ;  /* 0x0000000404007c0c */ /* 0x000fe4000bfa3070 */
[----:B------:R-:W-:Y:S02]  /*61f0*/  LOP3.LUT R4, R196, 0xff, RZ, 0xc0, !PT ;  /* 0x000000ffc4047812 */ /* 0x000fe400078ec0ff */
[----:B------:R-:W-:Y:S01]  /*6200*/  SHF.R.U32.HI R0, RZ, 0x8, R0 ;  /* 0x00000008ff007819 */ /* 0x000fe20000011600 */
[----:B------:R-:W-:Y:S01]  /*6210*/  MUFU.EX2 R170, R53 ;  /* 0x0000003500aa7308 */ /* 0x000fe20000000800 */
[----:B------:R-:W-:Y:S01]  /*6220*/  ISETP.LE.U32.AND P2, PT, R4, UR4, PT ;  /* 0x0000000404007c0c */ /* 0x000fe2000bf43070 */
[----:B------:R-:W-:Y:S01]  /*6230*/  @!P6 FADD.FTZ R177, -R177, -RZ ;  /* 0x800000ffb1b1e221 */ /* 0x000fe20000010100 */
[----:B------:R-:W-:Y:S02]  /*6240*/  LOP3.LUT R4, R0, 0xffff, RZ, 0xc0, !PT ;  /* 0x0000ffff00047812 */ /* 0x000fe400078ec0ff */
[--C-:B------:R-:W-:Y:S02]  /*6250*/  SHF.R.U32.HI R5, RZ, 0x10, R196.reuse ;  /* 0x00000010ff057819 */ /* 0x100fe400000116c4 */
[----:B------:R-:W-:Y:S01]  /*6260*/  ISETP.LE.U32.AND P6, PT, R4, UR4, PT ;  /* 0x0000000404007c0c */ /* 0x000fe2000bfc3070 */
[----:B------:R-:W-:Y:S01]  /*6270*/  @!P5 FADD.FTZ R187, -R187, -RZ ;  /* 0x800000ffbbbbd221 */ /* 0x000fe20000010100 */
[----:B------:R-:W-:Y:S01]  /*6280*/  LOP3.LUT R0, R5, 0xff, RZ, 0xc0, !PT ;  /* 0x000000ff05007812 */ /* 0x000fe200078ec0ff */
[----:B------:R-:W4:Y:S01]  /*6290*/  MUFU.EX2 R168, R55 ;  /* 0x0000003700a87308 */ /* 0x000f220000000800 */
[----:B------:R-:W-:Y:S02]  /*62a0*/  SHF.R.U32.HI R5, RZ, 0x10, R197 ;  /* 0x00000010ff057819 */ /* 0x000fe400000116c5 */
[----:B------:R-:W-:Y:S01]  /*62b0*/  ISETP.LE.U32.AND P5, PT, R0, UR4, PT ;  /* 0x0000000400007c0c */ /* 0x000fe2000bfa3070 */
[----:B------:R-:W-:Y:S01]  /*62c0*/  @!P2 FADD.FTZ R189, -R189, -RZ ;  /* 0x800000ffbdbda221 */ /* 0x000fe20000010100 */
[----:B------:R-:W-:Y:S02]  /*62d0*/  ISETP.LE.U32.AND P2, PT, R9, UR4, PT ;  /* 0x0000000409007c0c */ /* 0x000fe4000bf43070 */
[----:B------:R-:W-:Y:S02]  /*62e0*/  SHF.R.U32.HI R4, RZ, 0x18, R196 ;  /* 0x00000018ff047819 */ /* 0x000fe400000116c4 */
[----:B------:R-:W-:Y:S01]  /*62f0*/  LOP3.LUT R5, R5, 0xff, RZ, 0xc0, !PT ;  /* 0x000000ff05057812 */ /* 0x000fe200078ec0ff */
[----:B------:R-:W-:Y:S01]  /*6300*/  @!P6 FADD.FTZ R184, -R184, -RZ ;  /* 0x800000ffb8b8e221 */ /* 0x000fe20000010100 */
[----:B------:R-:W-:Y:S01]  /*6310*/  SHF.R.U32.HI R0, RZ, 0x8, R7 ;  /* 0x00000008ff007819 */ /* 0x000fe20000011607 */
[----:B------:R-:W-:Y:S01]  /*6320*/  MUFU.EX2 R166, R57 ;  /* 0x0000003900a67308 */ /* 0x000fe20000000800 */
[----:B------:R-:W-:Y:S02]  /*6330*/  ISETP.LE.U32.AND P3, PT, R4, UR4, PT ;  /* 0x0000000404007c0c */ /* 0x000fe4000bf63070 */
[----:B------:R-:W-:Y:S01]  /*6340*/  LOP3.LUT R0, R0, 0xffff, RZ, 0xc0, !PT ;  /* 0x0000ffff00007812 */ /* 0x000fe200078ec0ff */
[----:B------:R-:W-:Y:S01]  /*6350*/  @!P5 FADD.FTZ R195, -R195, -RZ ;  /* 0x800000ffc3c3d221 */ /* 0x000fe20000010100 */
[----:B------:R-:W-:Y:S01]  /*6360*/  LOP3.LUT R6, R178, 0xff, RZ, 0xc0, !PT ;  /* 0x000000ffb2067812 */ /* 0x000fe200078ec0ff */
[----:B-1----:R-:W-:Y:S01]  /*6370*/  @!P2 FADD.FTZ R186, -R186, -RZ ;  /* 0x800000ffbabaa221 */ /* 0x002fe20000010100 */
[----:B------:R-:W-:Y:S02]  /*6380*/  SHF.R.U32.HI R178, RZ, 0x10, R178 ;  /* 0x00000010ffb27819 */ /* 0x000fe400000116b2 */
[----:B------:R-:W-:Y:S01]  /*6390*/  ISETP.LE.U32.AND P6, PT, R0, UR4, PT ;  /* 0x0000000400007c0c */ /* 0x000fe2000bfc3070 */
[----:B------:R-:W-:Y:S01]  /*63a0*/  MUFU.EX2 R176, R58 ;  /* 0x0000003a00b07308 */ /* 0x000fe20000000800 */
[----:B------:R-:W-:Y:S02]  /*63b0*/  LOP3.LUT R0, R20, 0xff, RZ, 0xc0, !PT ;  /* 0x000000ff14007812 */ /* 0x000fe400078ec0ff */
[----:B------:R-:W-:Y:S01]  /*63c0*/  LOP3.LUT R4, R178, 0xff, RZ, 0xc0, !PT ;  /* 0x000000ffb2047812 */ /* 0x000fe200078ec0ff */
[----:B------:R-:W-:Y:S01]  /*63d0*/  @!P3 FADD.FTZ R194, -R194, -RZ ;  /* 0x800000ffc2c2b221 */ /* 0x000fe20000010100 */
[----:B------:R-:W-:Y:S02]  /*63e0*/  ISETP.LE.U32.AND P3, PT, R0, UR4, PT ;  /* 0x0000000400007c0c */ /* 0x000fe4000bf63070 */
[----:B------:R-:W-:Y:S02]  /*63f0*/  ISETP.LE.U32.AND P5, PT, R4, UR4, PT ;  /* 0x0000000404007c0c */ /* 0x000fe4000bfa3070 */
[----:B------:R-:W-:Y:S01]  /*6400*/  SHF.R.U32.HI R4, RZ, 0x8, R19 ;  /* 0x00000008ff047819 */ /* 0x000fe20000011613 */
[----:B------:R-:W-:Y:S01]  /*6410*/  MUFU.EX2 R164, R164 ;  /* 0x000000a400a47308 */ /* 0x000fe20000000800 */
[----:B------:R-:W-:Y:S01]  /*6420*/  ISETP.LE.U32.AND P4, PT, R16, UR4, PT ;  /* 0x0000000410007c0c */ /* 0x000fe2000bf83070 */
[----:B------:R-:W-:Y:S01]  /*6430*/  @!P6 FADD.FTZ R182, -R182, -RZ ;  /* 0x800000ffb6b6e221 */ /* 0x000fe20000010100 */
[----:B------:R-:W-:Y:S02]  /*6440*/  LOP3.LUT R0, R4, 0xffff, RZ, 0xc0, !PT ;  /* 0x0000ffff04007812 */ /* 0x000fe400078ec0ff */
[----:B------:R-:W-:Y:S02]  /*6450*/  LOP3.LUT R4, R197, 0xff, RZ, 0xc0, !PT ;  /* 0x000000ffc5047812 */ /* 0x000fe400078ec0ff */
[----:B------:R-:W-:Y:S01]  /*6460*/  SHF.R.U32.HI R16, RZ, 0x10, R172 ;  /* 0x00000010ff107819 */ /* 0x000fe200000116ac */
[----:B--2---:R-:W-:Y:S01]  /*6470*/  @!P3 FADD.FTZ R173, -R173, -RZ ;  /* 0x800000ffadadb221 */ /* 0x004fe20000010100 */
[----:B------:R-:W-:Y:S01]  /*6480*/  ISETP.LE.U32.AND P3, PT, R5, UR4, PT ;  /* 0x0000000405007c0c */ /* 0x000fe2000bf63070 */
[----:B---3--:R-:W-:Y:S01]  /*6490*/  @!P5 FADD.FTZ R185, -R185, -RZ ;  /* 0x800000ffb9b9d221 */ /* 0x008fe20000010100 */
[----:B------:R-:W-:Y:S01]  /*64a0*/  ISETP.LE.U32.AND P6, PT, R0, UR4, PT ;  /* 0x0000000400007c0c */ /* 0x000fe2000bfc3070 */
[----:B------:R-:W1:Y:S01]  /*64b0*/  MUFU.EX2 R172, R51 ;  /* 0x0000003300ac7308 */ /* 0x000e620000000800 */
[----:B------:R-:W-:Y:S02]  /*64c0*/  ISETP.LE.U32.AND P5, PT, R4, UR4, PT ;  /* 0x0000000404007c0c */ /* 0x000fe4000bfa3070 */
[----:B------:R-:W-:Y:S02]  /*64d0*/  SHF.R.U32.HI R0, RZ, 0x18, R197 ;  /* 0x00000018ff007819 */ /* 0x000fe400000116c5 */
[----:B------:R-:W-:Y:S02]  /*64e0*/  LOP3.LUT R4, R199, 0xff, RZ, 0xc0, !PT ;  /* 0x000000ffc7047812 */ /* 0x000fe400078ec0ff */
[----:B------:R-:W-:Y:S02]  /*64f0*/  ISETP.LE.U32.AND P2, PT, R0, UR4, PT ;  /* 0x0000000400007c0c */ /* 0x000fe4000bf43070 */
[----:B------:R-:W-:Y:S01]  /*6500*/  ISETP.LE.U32.AND P0, PT, R4, UR4, PT ;  /* 0x0000000404007c0c */ /* 0x000fe2000bf03070 */
[----:B------:R-:W2:Y:S01]  /*6510*/  MUFU.EX2 R171, R52 ;  /* 0x0000003400ab7308 */ /* 0x000ea20000000800 */
[----:B------:R-:W-:Y:S01]  /*6520*/  LOP3.LUT R0, R197, 0xffff, RZ, 0xc0, !PT ;  /* 0x0000ffffc5007812 */ /* 0x000fe200078ec0ff */
[----:B------:R-:W-:Y:S01]  /*6530*/  @!P6 FADD.FTZ R174, -R174, -RZ ;  /* 0x800000ffaeaee221 */ /* 0x000fe20000010100 */
[----:B------:R-:W-:Y:S02]  /*6540*/  LOP3.LUT R4, R199, 0xffff, RZ, 0xc0, !PT ;  /* 0x0000ffffc7047812 */ /* 0x000fe400078ec0ff */
[----:B------:R-:W-:Y:S02]  /*6550*/  SHF.R.U32.HI R0, RZ, 0x8, R0 ;  /* 0x00000008ff007819 */ /* 0x000fe40000011600 */
[----:B------:R-:W-:Y:S02]  /*6560*/  SHF.R.U32.HI R4, RZ, 0x8, R4 ;  /* 0x00000008ff047819 */ /* 0x000fe40000011604 */
[----:B------:R-:W-:Y:S01]  /*6570*/  LOP3.LUT R0, R0, 0xffff, RZ, 0xc0, !PT ;  /* 0x0000ffff00007812 */ /* 0x000fe200078ec0ff */
[----:B----4-:R-:W-:Y:S01]  /*6580*/  @!P2 FADD.FTZ R168, -R168, -RZ ;  /* 0x800000ffa8a8a221 */ /* 0x010fe20000010100 */
[----:B------:R-:W-:Y:S01]  /*6590*/  LOP3.LUT R4, R4, 0xffff, RZ, 0xc0, !PT ;  /* 0x0000ffff04047812 */ /* 0x000fe200078ec0ff */
[----:B------:R-:W3:Y:S01]  /*65a0*/  MUFU.EX2 R169, R54 ;  /* 0x0000003600a97308 */ /* 0x000ee20000000800 */
[----:B------:R-:W-:Y:S01]  /*65b0*/  ISETP.LE.U32.AND P1, PT, R6, UR4, PT ;  /* 0x0000000406007c0c */ /* 0x000fe2000bf23070 */
[----:B-1----:R-:W-:Y:S01]  /*65c0*/  @!P4 FADD.FTZ R172, -R172, -RZ ;  /* 0x800000ffacacc221 */ /* 0x002fe20000010100 */
[----:B------:R-:W-:Y:S02]  /*65d0*/  ISETP.LE.U32.AND P4, PT, R4, UR4, PT ;  /* 0x0000000404007c0c */ /* 0x000fe4000bf83070 */
[----:B------:R-:W-:Y:S02]  /*65e0*/  ISETP.LE.U32.AND P6, PT, R0, UR4, PT ;  /* 0x0000000400007c0c */ /* 0x000fe4000bfc3070 */
[----:B------:R-:W-:Y:S02]  /*65f0*/  SHF.R.U32.HI R4, RZ, 0x8, R10 ;  /* 0x00000008ff047819 */ /* 0x000fe4000001160a */
[--C-:B------:R-:W-:Y:S01]  /*6600*/  SHF.R.U32.HI R0, RZ, 0x10, R199.reuse ;  /* 0x00000010ff007819 */ /* 0x100fe200000116c7 */
[----:B------:R-:W1:Y:S01]  /*6610*/  MUFU.EX2 R167, R56 ;  /* 0x0000003800a77308 */ /* 0x000e620000000800 */
[----:B------:R-:W-:Y:S01]  /*6620*/  LOP3.LUT R5, R11, 0xff, RZ, 0xc0, !PT ;  /* 0x000000ff0b057812 */ /* 0x000fe200078ec0ff */
[----:B--2---:R-:W-:Y:S01]  /*6630*/  @!P5 FADD.FTZ R171, -R171, -RZ ;  /* 0x800000ffababd221 */ /* 0x004fe20000010100 */
[----:B------:R-:W-:Y:S01]  /*6640*/  LOP3.LUT R0, R0, 0xff, RZ, 0xc0, !PT ;  /* 0x000000ff00007812 */ /* 0x000fe200078ec0ff */
[----:B------:R-:W-:Y:S01]  /*6650*/  @!P1 FADD.FTZ R183, -R183, -RZ ;  /* 0x800000ffb7b79221 */ /* 0x000fe20000010100 */
[----:B------:R-:W-:Y:S01]  /*6660*/  ISETP.LE.U32.AND P1, PT, R8, UR4, PT ;  /* 0x0000000408007c0c */ /* 0x000fe2000bf23070 */
[----:B------:R-:W-:Y:S01]  /*6670*/  @!P4 FADD.FTZ R166, -R166, -RZ ;  /* 0x800000ffa6a6c221 */ /* 0x000fe20000010100 */
[----:B------:R-:W-:Y:S01]  /*6680*/  F2FP.RELU.PACK_AB R6, R213, R215 ;  /* 0x000000d7d506723e */ /* 0x000fe200000008ff */
[----:B------:R-:W-:Y:S01]  /*6690*/  @!P6 FADD.FTZ R170, -R170, -RZ ;  /* 0x800000ffaaaae221 */ /* 0x000fe20000010100 */
[----:B------:R-:W-:Y:S01]  /*66a0*/  ISETP.LE.U32.AND P5, PT, R15, UR4, PT ;  /* 0x000000040f007c0c */ /* 0x000fe2000bfa3070 */
[----:B------:R-:W2:Y:S01]  /*66b0*/  MUFU.EX2 R165, R59 ;  /* 0x0000003b00a57308 */ /* 0x000ea20000000800 */
[----:B------:R-:W-:Y:S01]  /*66c0*/  ISETP.LE.U32.AND P6, PT, R0, UR4, PT ;  /* 0x0000000400007c0c */ /* 0x000fe2000bfc3070 */
[----:B------:R4:W-:Y:S01]  /*66d0*/  STS [R233+0x10000], R6 ;  /* 0x01000006e9007388 */ /* 0x0009e20000000800 */
[----:B------:R-:W-:Y:S01]  /*66e0*/  LOP3.LUT R0, R4, 0xffff, RZ, 0xc0, !PT ;  /* 0x0000ffff04007812 */ /* 0x000fe200078ec0ff */
[----:B---3--:R-:W-:Y:S01]  /*66f0*/  @!P3 FADD.FTZ R169, -R169, -RZ ;  /* 0x800000ffa9a9b221 */ /* 0x008fe20000010100 */
[----:B------:R-:W-:Y:S02]  /*6700*/  ISETP.LE.U32.AND P3, PT, R12, UR4, PT ;  /* 0x000000040c007c0c */ /* 0x000fe4000bf63070 */
[----:B------:R-:W-:Y:S01]  /*6710*/  LOP3.LUT R4, R16, 0xff, RZ, 0xc0, !PT ;  /* 0x000000ff10047812 */ /* 0x000fe200078ec0ff */
[----:B------:R-:W-:Y:S01]  /*6720*/  @!P1 FADD.FTZ R163, -R163, -RZ ;  /* 0x800000ffa3a39221 */ /* 0x000fe20000010100 */
[----:B------:R-:W-:Y:S01]  /*6730*/  ISETP.LE.U32.AND P2, PT, R0, UR4, PT ;  /* 0x0000000400007c0c */ /* 0x000fe2000bf43070 */
[----:B------:R3:W3:Y:S01]  /*6740*/  MUFU.EX2 R110, R108 ;  /* 0x0000006c006e7308 */ /* 0x0006e20000000800 */
[----:B------:R-:W-:Y:S01]  /*6750*/  F2FP.RELU.PACK_AB R7, R200, R198 ;  /* 0x000000c6c807723e */ /* 0x000fe200000008ff */
[----:B------:R-:W-:Y:S01]  /*6760*/  @!P5 FADD.FTZ R162, -R162, -RZ ;  /* 0x800000ffa2a2d221 */ /* 0x000fe20000010100 */
[----:B------:R-:W-:Y:S01]  /*6770*/  SHF.R.U32.HI R0, RZ, 0x18, R199 ;  /* 0x00000018ff007819 */ /* 0x000fe200000116c7 */
[----:B-1----:R-:W-:Y:S01]  /*6780*/  @!P0 FADD.FTZ R167, -R167, -RZ ;  /* 0x800000ffa7a78221 */ /* 0x002fe20000010100 */
[----:B------:R-:W-:Y:S01]  /*6790*/  ISETP.LE.U32.AND P1, PT, R5, UR4, PT ;  /* 0x0000000405007c0c */ /* 0x000fe2000bf23070 */
[----:B------:R-:W-:Y:S01]  /*67a0*/  @!P6 FADD.FTZ R176, -R176, -RZ ;  /* 0x800000ffb0b0e221 */ /* 0x000fe20000010100 */
[----:B------:R-:W-:Y:S01]  /*67b0*/  F2FP.RELU.PACK_AB R5, R217, R218 ;  /* 0x000000dad905723e */ /* 0x000fe200000008ff */
[----:B------:R-:W-:Y:S01]  /*67c0*/  @!P3 FADD.FTZ R159, -R159, -RZ ;  /* 0x800000ff9f9fb221 */ /* 0x000fe20000010100 */
[----:B------:R-:W-:Y:S02]  /*67d0*/  ISETP.LE.U32.AND P4, PT, R0, UR4, PT ;  /* 0x0000000400007c0c */ /* 0x000fe4000bf83070 */
[----:B------:R-:W-:Y:S01]  /*67e0*/  ISETP.LE.U32.AND P6, PT, R4, UR4, PT ;  /* 0x0000000404007c0c */ /* 0x000fe2000bfc3070 */
[----:B------:R1:W-:Y:S01]  /*67f0*/  STS [R233+0x10400], R5 ;  /* 0x01040005e9007388 */ /* 0x0003e20000000800 */
[----:B------:R-:W-:Y:S01]  /*6800*/  SHF.R.U32.HI R0, RZ, 0x8, R13 ;  /* 0x00000008ff007819 */ /* 0x000fe2000001160d */
[----:B------:R-:W-:Y:S01]  /*6810*/  @!P2 FADD.FTZ R164, -R164, -RZ ;  /* 0x800000ffa4a4a221 */ /* 0x000fe20000010100 */
[----:B------:R-:W-:Y:S02]  /*6820*/  F2FP.RELU.PACK_AB R4, R203, R206 ;  /* 0x000000cecb04723e */ /* 0x000fe400000008ff */
[----:B------:R-:W-:Y:S01]  /*6830*/  ISETP.LE.U32.AND P0, PT, R14, UR4, PT ;  /* 0x000000040e007c0c */ /* 0x000fe2000bf03070 */
[----:B------:R-:W-:Y:S01]  /*6840*/  @!P1 FADD.FTZ R160, -R160, -RZ ;  /* 0x800000ffa0a09221 */ /* 0x000fe20000010100 */
[----:B------:R-:W-:Y:S01]  /*6850*/  LOP3.LUT R0, R0, 0xffff, RZ, 0xc0, !PT ;  /* 0x0000ffff00007812 */ /* 0x000fe200078ec0ff */
[----:B------:R1:W-:Y:S01]  /*6860*/  STS [R234+0x10000], R4 ;  /* 0x01000004ea007388 */ /* 0x0003e20000000800 */
[----:B----4-:R-:W-:Y:S01]  /*6870*/  F2FP.RELU.PACK_AB R6, R222, R221 ;  /* 0x000000ddde06723e */ /* 0x010fe200000008ff */
[----:B--2---:R-:W-:Y:S01]  /*6880*/  @!P4 FADD.FTZ R165, -R165, -RZ ;  /* 0x800000ffa5a5c221 */ /* 0x004fe20000010100 */
[----:B------:R-:W-:Y:S01]  /*6890*/  ISETP.LE.U32.AND P2, PT, R0, UR4, PT ;  /* 0x0000000400007c0c */ /* 0x000fe2000bf43070 */
[----:B---3--:R-:W-:Y:S01]  /*68a0*/  IMAD.U32 R108, RZ, RZ, UR16 ;  /* 0x00000010ff6c7e24 */ /* 0x008fe2000f8e00ff */
[----:B------:R-:W-:Y:S01]  /*68b0*/  F2FP.RELU.PACK_AB R0, R211, R212 ;  /* 0x000000d4d300723e */ /* 0x000fe200000008ff */
[----:B------:R-:W-:Y:S01]  /*68c0*/  @!P6 FADD.FTZ R111, -R111, -RZ ;  /* 0x800000ff6f6fe221 */ /* 0x000fe20000010100 */
[----:B------:R-:W-:Y:S02]  /*68d0*/  FSETP.GE.FTZ.AND P1, PT, R203, RZ, PT ;  /* 0x000000ffcb00720b */ /* 0x000fe40003f36000 */
[----:B------:R-:W-:Y:S01]  /*68e0*/  FSETP.GE.FTZ.AND P3, PT, R213, RZ, PT ;  /* 0x000000ffd500720b */ /* 0x000fe20003f76000 */
[----:B------:R2:W-:Y:S01]  /*68f0*/  STS [R234+0x10400], R0 ;  /* 0x01040000ea007388 */ /* 0x0005e20000000800 */
[----:B------:R-:W-:Y:S01]  /*6900*/  FSETP.GE.FTZ.AND P4, PT, R215, RZ, PT ;  /* 0x000000ffd700720b */ /* 0x000fe20003f96000 */
[----:B------:R-:W-:Y:S01]  /*6910*/  @!P0 FADD.FTZ R110, -R110, -RZ ;  /* 0x800000ff6e6e8221 */ /* 0x000fe20000010100 */
[----:B------:R-:W-:Y:S01]  /*6920*/  LEA R108, P0, R243, R108, 0x2 ;  /* 0x0000006cf36c7211 */ /* 0x000fe200078010ff */
[----:B------:R3:W-:Y:S02]  /*6930*/  STS [R233+0x12000], R6 ;  /* 0x01200006e9007388 */ /* 0x0007e40000000800 */
[----:B------:R-:W-:Y:S01]  /*6940*/  @!P2 FADD.FTZ R161, -R161, -RZ ;  /* 0x800000ffa1a1a221 */ /* 0x000fe20000010100 */
[----:B-1----:R-:W-:Y:S02]  /*6950*/  F2FP.RELU.PACK_AB R5, R226, R225 ;  /* 0x000000e1e205723e */ /* 0x002fe400000008ff */
[----:B------:R-:W-:Y:S02]  /*6960*/  LEA.HI.X.SX32 R109, R243, R109, 0x2, P0 ;  /* 0x0000006df36d7211 */ /* 0x000fe400000f16ff */
[----:B------:R-:W-:Y:S01]  /*6970*/  FSETP.GE.FTZ.AND P0, PT, R198, RZ, PT ;  /* 0x000000ffc600720b */ /* 0x000fe20003f16000 */
[----:B------:R1:W-:Y:S01]  /*6980*/  STS [R233+0x12400], R5 ;  /* 0x01240005e9007388 */ /* 0x0003e20000000800 */
[----:B------:R-:W-:Y:S02]  /*6990*/  FSETP.GE.FTZ.AND P2, PT, R206, RZ, PT ;  /* 0x000000ffce00720b */ /* 0x000fe40003f56000 */
[----:B------:R-:W-:Y:S05]  /*69a0*/  F2FP.RELU.PACK_AB R4, R219, R220 ;  /* 0x000000dcdb04723e */ /* 0x000fea00000008ff */
[----:B------:R4:W-:Y:S01]  /*69b0*/  STS [R234+0x12000], R4 ;  /* 0x01200004ea007388 */ /* 0x0009e20000000800 */
[----:B--2---:R-:W-:Y:S02]  /*69c0*/  F2FP.RELU.PACK_AB R0, R224, R223 ;  /* 0x000000dfe000723e */ /* 0x004fe400000008ff */
[----:B---3--:R-:W-:Y:S03]  /*69d0*/  F2FP.RELU.PACK_AB R6, R202, R205 ;  /* 0x000000cdca06723e */ /* 0x008fe600000008ff */
[----:B------:R2:W-:Y:S04]  /*69e0*/  STS [R234+0x12400], R0 ;  /* 0x01240000ea007388 */ /* 0x0005e80000000800 */
[----:B------:R3:W-:Y:S01]  /*69f0*/  STS [R235+0x10000], R7 ;  /* 0x01000007eb007388 */ /* 0x0007e20000000800 */
[----:B-1----:R-:W-:Y:S03]  /*6a00*/  F2FP.RELU.PACK_AB R5, R207, R208 ;  /* 0x000000d0cf05723e */ /* 0x002fe600000008ff */
[----:B------:R1:W-:Y:S01]  /*6a10*/  STS [R235+0x10400], R6 ;  /* 0x01040006eb007388 */ /* 0x0003e20000000800 */
[----:B----4-:R-:W-:Y:S05]  /*6a20*/  F2FP.RELU.PACK_AB R4, R190, R192 ;  /* 0x000000c0be04723e */ /* 0x010fea00000008ff */
[----:B------:R4:W-:Y:S01]  /*6a30*/  STS [R232+0x10000], R4 ;  /* 0x01000004e8007388 */ /* 0x0009e20000000800 */
[----:B--2---:R-:W-:Y:S02]  /*6a40*/  F2FP.RELU.PACK_AB R0, R188, R191 ;  /* 0x000000bfbc00723e */ /* 0x004fe400000008ff */
[----:B---3--:R-:W-:Y:S03]  /*6a50*/  F2FP.RELU.PACK_AB R7, R180, R187 ;  /* 0x000000bbb407723e */ /* 0x008fe600000008ff */
[----:B------:R2:W-:Y:S01]  /*6a60*/  STS [R232+0x10400], R0 ;  /* 0x01040000e8007388 */ /* 0x0005e20000000800 */
[----:B-1----:R-:W-:Y:S03]  /*6a70*/  F2FP.RELU.PACK_AB R6, R214, R216 ;  /* 0x000000d8d606723e */ /* 0x002fe600000008ff */
[----:B------:R1:W-:Y:S04]  /*6a80*/  STS [R235+0x12000], R5 ;  /* 0x01200005eb007388 */ /* 0x0003e80000000800 */
[----:B------:R3:W-:Y:S01]  /*6a90*/  STS [R235+0x12400], R6 ;  /* 0x01240006eb007388 */ /* 0x0007e20000000800 */
[----:B----4-:R-:W-:Y:S05]  /*6aa0*/  F2FP.RELU.PACK_AB R4, R210, R209 ;  /* 0x000000d1d204723e */ /* 0x010fea00000008ff */
[----:B------:R4:W-:Y:S01]  /*6ab0*/  STS [R232+0x12400], R4 ;  /* 0x01240004e8007388 */ /* 0x0009e20000000800 */
[----:B--2---:R-:W-:Y:S02]  /*6ac0*/  F2FP.RELU.PACK_AB R0, R177, R181 ;  /* 0x000000b5b100723e */ /* 0x004fe400000008ff */
[----:B-1----:R-:W-:Y:S02]  /*6ad0*/  F2FP.RELU.PACK_AB R5, R201, R204 ;  /* 0x000000ccc905723e */ /* 0x002fe400000008ff */
[----:B---3--:R-:W-:Y:S03]  /*6ae0*/  F2FP.RELU.PACK_AB R6, R184, R189 ;  /* 0x000000bdb806723e */ /* 0x008fe600000008ff */
[----:B------:R1:W-:Y:S04]  /*6af0*/  STS [R232+0x12000], R5 ;  /* 0x01200005e8007388 */ /* 0x0003e80000000800 */
[----:B------:R2:W-:Y:S04]  /*6b00*/  STS [R228+0x10000], R0 ;  /* 0x01000000e4007388 */ /* 0x0005e80000000800 */
[----:B------:R3:W-:Y:S01]  /*6b10*/  STS [R228+0x10400], R7 ;  /* 0x01040007e4007388 */ /* 0x0007e20000000800 */
[----:B----4-:R-:W-:Y:S05]  /*6b20*/  F2FP.RELU.PACK_AB R4, R174, R175 ;  /* 0x000000afae04723e */ /* 0x010fea00000008ff */
[----:B------:R4:W-:Y:S01]  /*6b30*/  STS [R229+0x10000], R4 ;  /* 0x01000004e5007388 */ /* 0x0009e20000000800 */
[----:B-1----:R-:W-:Y:S02]  /*6b40*/  F2FP.RELU.PACK_AB R5, R194, R195 ;  /* 0x000000c3c205723e */ /* 0x002fe400000008ff */
[----:B--2---:R-:W-:Y:S02]  /*6b50*/  F2FP.RELU.PACK_AB R0, R172, R173 ;  /* 0x000000adac00723e */ /* 0x004fe400000008ff */
[----:B---3--:R-:W-:Y:S03]  /*6b60*/  F2FP.RELU.PACK_AB R7, R182, R183 ;  /* 0x000000b7b607723e */ /* 0x008fe600000008ff */
[----:B------:R1:W-:Y:S04]  /*6b70*/  STS [R229+0x10400], R0 ;  /* 0x01040000e5007388 */ /* 0x0003e80000000800 */
[----:B------:R2:W-:Y:S01]  /*6b80*/  STS [R228+0x12000], R6 ;  /* 0x01200006e4007388 */ /* 0x0005e20000000800 */
[----:B----4-:R-:W-:Y:S03]  /*6b90*/  F2FP.RELU.PACK_AB R4, R168, R169 ;  /* 0x000000a9a804723e */ /* 0x010fe600000008ff */
[----:B------:R3:W-:Y:S04]  /*6ba0*/  STS [R228+0x12400], R5 ;  /* 0x01240005e4007388 */ /* 0x0007e80000000800 */
[----:B------:R4:W-:Y:S01]  /*6bb0*/  STS [R229+0x12000], R7 ;  /* 0x01200007e5007388 */ /* 0x0009e20000000800 */
[----:B-1----:R-:W-:Y:S02]  /*6bc0*/  F2FP.RELU.PACK_AB R0, R164, R163 ;  /* 0x000000a3a400723e */ /* 0x002fe400000008ff */
[----:B--2---:R-:W-:Y:S02]  /*6bd0*/  F2FP.RELU.PACK_AB R6, R186, R185 ;  /* 0x000000b9ba06723e */ /* 0x004fe400000008ff */
[----:B---3--:R-:W-:Y:S03]  /*6be0*/  F2FP.RELU.PACK_AB R5, R170, R171 ;  /* 0x000000abaa05723e */ /* 0x008fe600000008ff */
[----:B------:R1:W-:Y:S01]  /*6bf0*/  STS [R229+0x12400], R6 ;  /* 0x01240006e5007388 */ /* 0x0003e20000000800 */
[----:B----4-:R-:W-:Y:S03]  /*6c00*/  F2FP.RELU.PACK_AB R7, R166, R167 ;  /* 0x000000a7a607723e */ /* 0x010fe600000008ff */
[----:B------:R2:W-:Y:S04]  /*6c10*/  STS [R231+0x10000], R5 ;  /* 0x01000005e7007388 */ /* 0x0005e80000000800 */
[----:B------:R3:W-:Y:S04]  /*6c20*/  STS [R231+0x10400], R4 ;  /* 0x01040004e7007388 */ /* 0x0007e80000000800 */
[----:B------:R4:W-:Y:S01]  /*6c30*/  STS [R230+0x10000], R0 ;  /* 0x01000000e6007388 */ /* 0x0009e20000000800 */
[----:B-1----:R-:W-:Y:S02]  /*6c40*/  F2FP.RELU.PACK_AB R6, R165, R176 ;  /* 0x000000b0a506723e */ /* 0x002fe400000008ff */
[----:B--2---:R-:W-:Y:S02]  /*6c50*/  F2FP.RELU.PACK_AB R5, R162, R111 ;  /* 0x0000006fa205723e */ /* 0x004fe400000008ff */
[----:B---3--:R-:W-:Y:S03]  /*6c60*/  F2FP.RELU.PACK_AB R4, R161, R159 ;  /* 0x0000009fa104723e */ /* 0x008fe600000008ff */
[----:B------:R-:W-:Y:S01]  /*6c70*/  STS [R230+0x10400], R5 ;  /* 0x01040005e6007388 */ /* 0x000fe20000000800 */
[----:B----4-:R-:W-:Y:S03]  /*6c80*/  F2FP.RELU.PACK_AB R0, R110, R160 ;  /* 0x000000a06e00723e */ /* 0x010fe600000008ff */
[----:B------:R-:W-:Y:S04]  /*6c90*/  STS [R231+0x12000], R7 ;  /* 0x01200007e7007388 */ /* 0x000fe80000000800 */
[----:B------:R-:W-:Y:S04]  /*6ca0*/  STS [R231+0x12400], R6 ;  /* 0x01240006e7007388 */ /* 0x000fe80000000800 */
[----:B------:R1:W-:Y:S04]  /*6cb0*/  STS [R230+0x12400], R0 ;  /* 0x01240000e6007388 */ /* 0x0003e80000000800 */
[----:B------:R-:W-:Y:S04]  /*6cc0*/  STS [R230+0x12000], R4 ;  /* 0x01200004e6007388 */ /* 0x000fe80000000800 */
[----:B------:R-:W2:Y:S08]  /*6cd0*/  LDSM.16.M88.4 R64, [R150+0x4000] ;  /* 0x004000009640783b */ /* 0x000eb00000000200 */
[----:B------:R-:W3:Y:S08]  /*6ce0*/  LDSM.16.M88.4 R60, [R150+0x5000] ;  /* 0x00500000963c783b */ /* 0x000ef00000000200 */
[----:B------:R-:W3:Y:S08]  /*6cf0*/  LDSM.16.M88.4 R100, [R151+0x4000] ;  /* 0x004000009764783b */ /* 0x000ef00000000200 */
[----:B------:R-:W3:Y:S08]  /*6d00*/  LDSM.16.M88.4 R104, [R151+0x5000] ;  /* 0x005000009768783b */ /* 0x000ef00000000200 */
[----:B-1----:R-:W4:Y:S01]  /*6d10*/  LDG.E R0, [R108.64+0x120] ;  /* 0x000120246c007981 */ /* 0x002f22000c1e1900 */
[-C--:B--2---:R-:W-:Y:S08]  /*6d20*/  HMMA.16816.F32 R4, R64, R112.reuse, RZ ;  /* 0x000000704004723c */ /* 0x084ff000000018ff */
        /* <DEDUP_REMOVED lines=15> */
[-C--:B------:R-:W-:Y:S08]  /*6e20*/  HMMA.16816.F32 R4, R100, R128.reuse, R4 ;  /* 0x000000806404723c */ /* 0x080ff00000001804 */
[C---:B------:R-:W-:Y:S08]  /*6e30*/  HMMA.16816.F32 R8, R104.reuse, R128, R8 ;  /* 0x000000806808723c */ /* 0x040ff00000001808 */
        /* <DEDUP_REMOVED lines=12> */
[-C--:B------:R-:W-:Y:S01]  /*6f00*/  HMMA.16816.F32 R60, R104, R142.reuse, R60 ;  /* 0x0000008e683c723c */ /* 0x080fe2000000183c */
[----:B------:R-:W2:Y:S04]  /*6f10*/  LDG.E R106, [R108.64] ;  /* 0x000000246c6a7981 */ /* 0x000ea8000c1e1900 */
[----:B------:R-:W3:Y:S03]  /*6f20*/  LDG.E R105, [R108.64+0x20] ;  /* 0x000020246c697981 */ /* 0x000ee6000c1e1900 */
[----:B------:R-:W-:Y:S01]  /*6f30*/  HMMA.16816.F32 R64, R100, R142, R64 ;  /* 0x0000008e6440723c */ /* 0x000fe20000001840 */
[----:B------:R-:W3:Y:S03]  /*6f40*/  LDG.E R104, [R108.64+0x100] ;  /* 0x000100246c687981 */ /* 0x000ee6000c1e1900 */
[C---:B----4-:R-:W-:Y:S02]  /*6f50*/  FADD.FTZ R26, -R0.reuse, R26 ;  /* 0x0000001a001a7221 */ /* 0x050fe40000010100 */
[----:B------:R-:W-:Y:S02]  /*6f60*/  FADD.FTZ R42, -R0, R42 ;  /* 0x0000002a002a7221 */ /* 0x000fe40000010100 */
[C---:B--2---:R-:W-:Y:S04]  /*6f70*/  FADD.FTZ R101, -R106.reuse, R4 ;  /* 0x000000046a657221 */ /* 0x044fe80000010100 */
[C---:B------:R-:W-:Y:S02]  /*6f80*/  FADD.FTZ R100, -R106.reuse, R5 ;  /* 0x000000056a647221 */ /* 0x040fe40000010100 */
[C---:B------:R-:W-:Y:S02]  /*6f90*/  FADD.FTZ R5, -R106.reuse, R17 ;  /* 0x000000116a057221 */ /* 0x040fe40000010100 */
[----:B------:R-:W-:Y:S01]  /*6fa0*/  FADD.FTZ R4, -R106, R20 ;  /* 0x000000146a047221 */ /* 0x000fe20000010100 */
[-C--:B------:R-:W-:Y:S01]  /*6fb0*/  FSEL R17, R100, R106.reuse, P3 ;  /* 0x0000006a64117208 */ /* 0x080fe20001800000 */
[C---:B------:R-:W-:Y:S01]  /*6fc0*/  FADD.FTZ R16, -R106.reuse, R16 ;  /* 0x000000106a107221 */ /* 0x040fe20000010100 */
[-C--:B------:R-:W-:Y:S01]  /*6fd0*/  FSEL R5, R5, R106.reuse, P1 ;  /* 0x0000006a05057208 */ /* 0x080fe20000800000 */
[----:B------:R-:W-:Y:S01]  /*6fe0*/  FADD.FTZ R48, -R106, R48 ;  /* 0x000000306a307221 */ /* 0x000fe20000010100 */
[-C--:B------:R-:W-:Y:S01]  /*6ff0*/  FSEL R4, R4, R106.reuse, P0 ;  /* 0x0000006a04047208 */ /* 0x080fe20000000000 */
[----:B------:R-:W-:Y:S01]  /*7000*/  FMUL.FTZ R213, R213, R17 ;  /* 0x00000011d5d57220 */ /* 0x000fe20000410000 */
[----:B------:R-:W-:Y:S01]  /*7010*/  FSEL R16, R16, R106, P2 ;  /* 0x0000006a10107208 */ /* 0x000fe20001000000 */
[----:B------:R-:W-:Y:S01]  /*7020*/  FMUL.FTZ R203, R203, R5 ;  /* 0x00000005cbcb7220 */ /* 0x000fe20000410000 */
[----:B------:R-:W-:Y:S01]  /*7030*/  FSETP.GE.FTZ.AND P1, PT, R181, RZ, PT ;  /* 0x000000ffb500720b */ /* 0x000fe20003f36000 */
[----:B------:R-:W-:Y:S01]  /*7040*/  FMUL.FTZ R198, R198, R4 ;  /* 0x00000004c6c67220 */ /* 0x000fe20000410000 */
[----:B------:R-:W-:Y:S01]  /*7050*/  FSETP.GE.FTZ.AND P0, PT, R177, RZ, PT ;  /* 0x000000ffb100720b */ /* 0x000fe20003f16000 */
[----:B------:R-:W-:Y:S01]  /*7060*/  FADD.FTZ R5, -R106, R36 ;  /* 0x000000246a057221 */ /* 0x000fe20000010100 */
[----:B------:R-:W-:Y:S01]  /*7070*/  FSETP.GE.FTZ.AND P3, PT, R192, RZ, PT ;  /* 0x000000ffc000720b */ /* 0x000fe20003f76000 */
[----:B------:R-:W-:Y:S01]  /*7080*/  FADD.FTZ R4, -R106, R37 ;  /* 0x000000256a047221 */ /* 0x000fe20000010100 */
[----:B------:R-:W-:Y:S01]  /*7090*/  FSETP.GE.FTZ.AND P2, PT, R190, RZ, PT ;  /* 0x000000ffbe00720b */ /* 0x000fe20003f56000 */
[----:B------:R-:W-:Y:S01]  /*70a0*/  FMUL.FTZ R206, R206, R16 ;  /* 0x00000010cece7220 */ /* 0x000fe20000410000 */
[-C--:B------:R-:W-:Y:S01]  /*70b0*/  FSEL R5, R5, R106.reuse, P1 ;  /* 0x0000006a05057208 */ /* 0x080fe20000800000 */
[----:B------:R-:W-:Y:S01]  /*70c0*/  FADD.FTZ R17, -R106, R32 ;  /* 0x000000206a117221 */ /* 0x000fe20000010100 */
[----:B------:R-:W-:Y:S01]  /*70d0*/  FSEL R4, R4, R106, P0 ;  /* 0x0000006a04047208 */ /* 0x000fe20000000000 */
[----:B------:R-:W-:Y:S01]  /*70e0*/  FADD.FTZ R16, -R106, R33 ;  /* 0x000000216a107221 */ /* 0x000fe20000010100 */
[----:B------:R-:W-:Y:S01]  /*70f0*/  FSETP.GE.FTZ.AND P1, PT, R175, RZ, PT ;  /* 0x000000ffaf00720b */ /* 0x000fe20003f36000 */
[----:B------:R-:W-:Y:S01]  /*7100*/  FMUL.FTZ R181, R181, R5 ;  /* 0x00000005b5b57220 */ /* 0x000fe20000410000 */
[----:B------:R-:W-:Y:S01]  /*7110*/  FSETP.GE.FTZ.AND P0, PT, R164, RZ, PT ;  /* 0x000000ffa400720b */ /* 0x000fe20003f16000 */
[----:B------:R-:W-:Y:S01]  /*7120*/  FMUL.FTZ R177, R177, R4 ;  /* 0x00000004b1b17220 */ /* 0x000fe20000410000 */
[-C--:B------:R-:W-:Y:S01]  /*7130*/  FSEL R20, R101, R106.reuse, P4 ;  /* 0x0000006a65147208 */ /* 0x080fe20002000000 */
[C---:B------:R-:W-:Y:S01]  /*7140*/  FADD.FTZ R5, -R106.reuse, R52 ;  /* 0x000000346a057221 */ /* 0x040fe20000010100 */
[-C--:B------:R-:W-:Y:S01]  /*7150*/  FSEL R17, R17, R106.reuse, P3 ;  /* 0x0000006a11117208 */ /* 0x080fe20001800000 */
[----:B------:R-:W-:Y:S01]  /*7160*/  FADD.FTZ R4, -R106, R53 ;  /* 0x000000356a047221 */ /* 0x000fe20000010100 */
[----:B------:R-:W-:Y:S01]  /*7170*/  FSEL R16, R16, R106, P2 ;  /* 0x0000006a10107208 */ /* 0x000fe20001000000 */
[----:B------:R-:W-:Y:S01]  /*7180*/  FMUL.FTZ R215, R215, R20 ;  /* 0x00000014d7d77220 */ /* 0x000fe20000410000 */
[----:B------:R-:W-:Y:S01]  /*7190*/  FSETP.GE.FTZ.AND P2, PT, R171, RZ, PT ;  /* 0x000000ffab00720b */ /* 0x000fe20003f56000 */
[----:B------:R-:W-:Y:S01]  /*71a0*/  FADD.FTZ R20, -R106, R21 ;  /* 0x000000156a147221 */ /* 0x000fe20000010100 */
[----:B------:R-:W-:Y:S01]  /*71b0*/  FSEL R48, R48, R106, P1 ;  /* 0x0000006a30307208 */ /* 0x000fe20000800000 */
[----:B------:R-:W-:Y:S01]  /*71c0*/  FMUL.FTZ R192, R192, R17 ;  /* 0x00000011c0c07220 */ /* 0x000fe20000410000 */
        /* <DEDUP_REMOVED lines=10> */
[----:B------:R-:W-:Y:S01]  /*7270*/  FSETP.GE.FTZ.AND P1, PT, R163, RZ, PT ;  /* 0x000000ffa300720b */ /* 0x000fe20003f36000 */
[C---:B---3--:R-:W-:Y:S01]  /*7280*/  FADD.FTZ R5, -R105.reuse, R6 ;  /* 0x0000000669057221 */ /* 0x048fe20000010100 */
[-C--:B------:R-:W-:Y:S01]  /*7290*/  FSEL R20, R20, R106.reuse, P4 ;  /* 0x0000006a14147208 */ /* 0x080fe20002000000 */
[----:B------:R-:W-:Y:S01]  /*72a0*/  FADD.FTZ R4, -R105, R7 ;  /* 0x0000000769047221 */ /* 0x000fe20000010100 */
[-C--:B------:R-:W-:Y:S01]  /*72b0*/  FSEL R17, R17, R106.reuse, P3 ;  /* 0x0000006a11117208 */ /* 0x080fe20001800000 */
[C---:B------:R-:W-:Y:S01]  /*72c0*/  FADD.FTZ R18, -R105.reuse, R18 ;  /* 0x0000001269127221 */ /* 0x040fe20000010100 */
[----:B------:R-:W-:Y:S01]  /*72d0*/  FSEL R16, R16, R106, P1 ;  /* 0x0000006a10107208 */ /* 0x000fe20000800000 */
[----:B------:R-:W-:Y:S01]  /*72e0*/  @P0 FADD.FTZ R106, -R106, R65 ;  /* 0x000000416a6a0221 */ /* 0x000fe20000010100 */
[----:B------:R-:W-:Y:S01]  /*72f0*/  FSETP.GE.FTZ.AND P1, PT, R218, RZ, PT ;  /* 0x000000ffda00720b */ /* 0x000fe20003f36000 */
[----:B------:R-:W-:Y:S01]  /*7300*/  FADD.FTZ R19, -R105, R19 ;  /* 0x0000001369137221 */ /* 0x000fe20000010100 */
[----:B------:R-:W-:Y:S01]  /*7310*/  FSETP.GE.FTZ.AND P0, PT, R217, RZ, PT ;  /* 0x000000ffd900720b */ /* 0x000fe20003f16000 */
[----:B------:R-:W-:Y:S01]  /*7320*/  FADD.FTZ R22, -R105, R22 ;  /* 0x0000001669167221 */ /* 0x000fe20000010100 */
[-C--:B------:R-:W-:Y:S01]  /*7330*/  FSEL R5, R5, R105.reuse, P1 ;  /* 0x0000006905057208 */ /* 0x080fe20000800000 */
[C---:B------:R-:W-:Y:S01]  /*7340*/  FADD.FTZ R23, -R105.reuse, R23 ;  /* 0x0000001769177221 */ /* 0x040fe20000010100 */
[-C--:B------:R-:W-:Y:S01]  /*7350*/  FSEL R4, R4, R105.reuse, P0 ;  /* 0x0000006904047208 */ /* 0x080fe20000000000 */
[C---:B------:R-:W-:Y:S01]  /*7360*/  FADD.FTZ R34, -R105.reuse, R34 ;  /* 0x0000002269227221 */ /* 0x040fe20000010100 */
[----:B------:R-:W-:Y:S01]  /*7370*/  FSETP.GE.FTZ.AND P1, PT, R212, RZ, PT ;  /* 0x000000ffd400720b */ /* 0x000fe20003f36000 */
[----:B------:R-:W-:Y:S01]  /*7380*/  FADD.FTZ R35, -R105, R35 ;  /* 0x0000002369237221 */ /* 0x000fe20000010100 */
[----:B------:R-:W-:Y:S01]  /*7390*/  FSETP.GE.FTZ.AND P0, PT, R211, RZ, PT ;  /* 0x000000ffd300720b */ /* 0x000fe20003f16000 */
[C---:B------:R-:W-:Y:S01]  /*73a0*/  FADD.FTZ R38, -R105.reuse, R38 ;  /* 0x0000002669267221 */ /* 0x040fe20000010100 */
[-C--:B------:R-:W-:Y:S01]  /*73b0*/  FSEL R18, R18, R105.reuse, P1 ;  /* 0x0000006912127208 */ /* 0x080fe20000800000 */
[----:B------:R-:W-:Y:S01]  /*73c0*/  FADD.FTZ R39, -R105, R39 ;  /* 0x0000002769277221 */ /* 0x000fe20000010100 */
[-C--:B------:R-:W-:Y:S01]  /*73d0*/  FSEL R19, R19, R105.reuse, P0 ;  /* 0x0000006913137208 */ /* 0x080fe20000000000 */
[----:B------:R-:W-:Y:S01]  /*73e0*/  FMUL.FTZ R217, R217, R4 ;  /* 0x00000004d9d97220 */ /* 0x000fe20000410000 */
[----:B------:R-:W-:Y:S01]  /*73f0*/  FSETP.GE.FTZ.AND P1, PT, R205, RZ, PT ;  /* 0x000000ffcd00720b */ /* 0x000fe20003f36000 */
[C---:B------:R-:W-:Y:S01]  /*7400*/  FADD.FTZ R50, -R105.reuse, R50 ;  /* 0x0000003269327221 */ /* 0x040fe20000010100 */
[----:B------:R-:W-:Y:S01]  /*7410*/  FSETP.GE.FTZ.AND P0, PT, R202, RZ, PT ;  /* 0x000000ffca00720b */ /* 0x000fe20003f16000 */
[----:B------:R-:W-:Y:S01]  /*7420*/  FADD.FTZ R4, -R105, R51 ;  /* 0x0000003369047221 */ /* 0x000fe20000010100 */
[----:B------:R-:W-:Y:S01]  /*7430*/  FSEL R22, R22, R105, P1 ;  /* 0x0000006916167208 */ /* 0x000fe20000800000 */
[----:B------:R-:W-:Y:S01]  /*7440*/  FMUL.FTZ R218, R218, R5 ;  /* 0x00000005dada7220 */ /* 0x000fe20000410000 */
[-C--:B------:R-:W-:Y:S01]  /*7450*/  FSEL R23, R23, R105.reuse, P0 ;  /* 0x0000006917177208 */ /* 0x080fe20000000000 */
[----:B------:R-:W-:Y:S01]  /*7460*/  FADD.FTZ R6, -R105, R55 ;  /* 0x0000003769067221 */ /* 0x000fe20000010100 */
[----:B------:R-:W-:Y:S01]  /*7470*/  FSETP.GE.FTZ.AND P1, PT, R191, RZ, PT ;  /* 0x000000ffbf00720b */ /* 0x000fe20003f36000 */
[C---:B------:R-:W-:Y:S01]  /*7480*/  FADD.FTZ R5, -R105.reuse, R66 ;  /* 0x0000004269057221 */ /* 0x040fe20000010100 */
[----:B------:R-:W-:Y:S01]  /*7490*/  FSETP.GE.FTZ.AND P0, PT, R188, RZ, PT ;  /* 0x000000ffbc00720b */ /* 0x000fe20003f16000 */
[----:B------:R-:W-:Y:S01]  /*74a0*/  FADD.FTZ R7, -R105, R54 ;  /* 0x0000003669077221 */ /* 0x000fe20000010100 */
[----:B------:R-:W-:Y:S01]  /*74b0*/  FSEL R34, R34, R105, P1 ;  /* 0x0000006922227208 */ /* 0x000fe20000800000 */
[----:B------:R-:W-:Y:S01]  /*74c0*/  FMUL.FTZ R202, R202, R23 ;  /* 0x00000017caca7220 */ /* 0x000fe20000410000 */
[----:B------:R-:W-:Y:S01]  /*74d0*/  FSEL R35, R35, R105, P0 ;  /* 0x0000006923237208 */ /* 0x000fe20000000000 */
[----:B------:R-:W-:Y:S01]  /*74e0*/  FMUL.FTZ R211, R211, R19 ;  /* 0x00000013d3d37220 */ /* 0x000fe20000410000 */
[----:B------:R-:W-:Y:S01]  /*74f0*/  FSETP.GE.FTZ.AND P1, PT, R187, RZ, PT ;  /* 0x000000ffbb00720b */ /* 0x000fe20003f36000 */
[----:B------:R-:W-:Y:S01]  /*7500*/  FADD.FTZ R56, -R104, R56 ;  /* 0x0000003868387221 */ /* 0x000fe20000010100 */
[----:B------:R-:W-:Y:S01]  /*7510*/  FSETP.GE.FTZ.AND P0, PT, R180, RZ, PT ;  /* 0x000000ffb400720b */ /* 0x000fe20003f16000 */
[----:B------:R-:W-:Y:S01]  /*7520*/  FMUL.FTZ R205, R205, R22 ;  /* 0x00000016cdcd7220 */ /* 0x000fe20000410000 */
[-C--:B------:R-:W-:Y:S01]  /*7530*/  FSEL R38, R38, R105.reuse, P1 ;  /* 0x0000006926267208 */ /* 0x080fe20000800000 */
[----:B------:R-:W-:Y:S01]  /*7540*/  FMUL.FTZ R200, R200, R20 ;  /* 0x00000014c8c87220 */ /* 0x000fe20000410000 */
[----:B------:R-:W-:Y:S01]  /*7550*/  FSEL R39, R39, R105, P0 ;  /* 0x0000006927277208 */ /* 0x000fe20000000000 */
[----:B------:R-:W-:Y:S01]  /*7560*/  FADD.FTZ R45, -R104, R45 ;  /* 0x0000002d682d7221 */ /* 0x000fe20000010100 */
[----:B------:R-:W-:Y:S01]  /*7570*/  FSETP.GE.FTZ.AND P1, PT, R173, RZ, PT ;  /* 0x000000ffad00720b */ /* 0x000fe20003f36000 */
[----:B------:R-:W-:Y:S01]  /*7580*/  FMUL.FTZ R212, R212, R18 ;  /* 0x00000012d4d47220 */ /* 0x000fe20000410000 */
[----:B------:R-:W-:Y:S01]  /*7590*/  FSETP.GE.FTZ.AND P0, PT, R172, RZ, PT ;  /* 0x000000ffac00720b */ /* 0x000fe20003f16000 */
[----:B------:R-:W-:Y:S01]  /*75a0*/  FMUL.FTZ R174, R174, R17 ;  /* 0x00000011aeae7220 */ /* 0x000fe20000410000 */
[-C--:B------:R-:W-:Y:S01]  /*75b0*/  FSEL R50, R50, R105.reuse, P1 ;  /* 0x0000006932327208 */ /* 0x080fe20000800000 */
[----:B------:R-:W-:Y:S01]  /*75c0*/  FMUL.FTZ R163, R163, R16 ;  /* 0x00000010a3a37220 */ /* 0x000fe20000410000 */
[-C--:B------:R-:W-:Y:S01]  /*75d0*/  FSEL R4, R4, R105.reuse, P0 ;  /* 0x0000006904047208 */ /* 0x080fe20000000000 */
[----:B------:R-:W-:Y:S01]  /*75e0*/  FMUL.FTZ R48, R175, R48 ;  /* 0x00000030af307220 */ /* 0x000fe20000410000 */
[----:B------:R-:W-:Y:S01]  /*75f0*/  FSETP.GE.FTZ.AND P1, PT, R162, RZ, PT ;  /* 0x000000ffa200720b */ /* 0x000fe20003f36000 */
[----:B------:R-:W-:Y:S01]  /*7600*/  FMUL.FTZ R106, R164, R106 ;  /* 0x0000006aa46a7220 */ /* 0x000fe20000410000 */
[----:B------:R-:W-:Y:S01]  /*7610*/  FSETP.GE.FTZ.AND P3, PT, R168, RZ, PT ;  /* 0x000000ffa800720b */ /* 0x000fe20003f76000 */
[----:B------:R-:W-:Y:S01]  /*7620*/  FMUL.FTZ R172, R172, R4 ;  /* 0x00000004acac7220 */ /* 0x000fe20000410000 */
[----:B------:R-:W-:Y:S01]  /*7630*/  FSETP.GE.FTZ.AND P2, PT, R111, RZ, PT ;  /* 0x000000ff6f00720b */ /* 0x000fe20003f56000 */
[C---:B------:R-:W-:Y:S01]  /*7640*/  FADD.FTZ R4, -R104.reuse, R8 ;  /* 0x0000000868047221 */ /* 0x040fe20000010100 */
[----:B------:R-:W-:Y:S01]  /*7650*/  FSETP.GE.FTZ.AND P0, PT, R221, RZ, PT ;  /* 0x000000ffdd00720b */ /* 0x000fe20003f16000 */
[----:B------:R-:W-:Y:S01]  /*7660*/  FADD.FTZ R8, -R104, R9 ;  /* 0x0000000968087221 */ /* 0x000fe20000010100 */
[-C--:B------:R-:W-:Y:S01]  /*7670*/  FSEL R6, R6, R105.reuse, P3 ;  /* 0x0000006906067208 */ /* 0x080fe20001800000 */
[----:B------:R-:W-:Y:S01]  /*7680*/  FMUL.FTZ R191, R191, R34 ;  /* 0x00000022bfbf7220 */ /* 0x000fe20000410000 */
[----:B------:R-:W-:Y:S01]  /*7690*/  FSEL R5, R5, R105, P2 ;  /* 0x0000006905057208 */ /* 0x000fe20001000000 */
[----:B------:R-:W-:Y:S01]  /*76a0*/  FMUL.FTZ R35, R188, R35 ;  /* 0x00000023bc237220 */ /* 0x000fe20000410000 */
[----:B------:R-:W-:Y:S01]  /*76b0*/  FSETP.GE.FTZ.AND P4, PT, R169, RZ, PT ;  /* 0x000000ffa900720b */ /* 0x000fe20003f96000 */
[----:B------:R-:W-:Y:S01]  /*76c0*/  FMUL.FTZ R168, R168, R6 ;  /* 0x00000006a8a87220 */ /* 0x000fe20000410000 */
[----:B------:R-:W-:Y:S01]  /*76d0*/  FSEL R4, R4, R104, P0 ;  /* 0x0000006804047208 */ /* 0x000fe20000000000 */
[----:B------:R-:W-:Y:S01]  /*76e0*/  FMUL.FTZ R111, R111, R5 ;  /* 0x000000056f6f7220 */ /* 0x000fe20000410000 */
[----:B------:R-:W-:Y:S01]  /*76f0*/  FSEL R7, R7, R105, P4 ;  /* 0x0000006907077208 */ /* 0x000fe20002000000 */
[C---:B------:R-:W-:Y:S01]  /*7700*/  FADD.FTZ R6, -R104.reuse, R13 ;  /* 0x0000000d68067221 */ /* 0x040fe20000010100 */
[----:B------:R-:W-:Y:S01]  /*7710*/  FSETP.GE.FTZ.AND P2, PT, R219, RZ, PT ;  /* 0x000000ffdb00720b */ /* 0x000fe20003f56000 */
[----:B------:R-:W-:Y:S01]  /*7720*/  FADD.FTZ R5, -R104, R24 ;  /* 0x0000001868057221 */ /* 0x000fe20000010100 */
[----:B------:R-:W-:Y:S01]  /*7730*/  FSETP.GE.FTZ.AND P0, PT, R207, RZ, PT ;  /* 0x000000ffcf00720b */ /* 0x000fe20003f16000 */
[----:B------:R-:W-:Y:S01]  /*7740*/  @P1 FADD.FTZ R105, -R105, R67 ;  /* 0x0000004369691221 */ /* 0x000fe20000010100 */
[----:B------:R-:W-:Y:S01]  /*7750*/  FSETP.GE.FTZ.AND P1, PT, R208, RZ, PT ;  /* 0x000000ffd000720b */ /* 0x000fe20003f36000 */
[----:B------:R-:W-:Y:S01]  /*7760*/  FMUL.FTZ R23, R221, R4 ;  /* 0x00000004dd177220 */ /* 0x000fe20000410000 */
[-C--:B------:R-:W-:Y:S01]  /*7770*/  FSEL R6, R6, R104.reuse, P2 ;  /* 0x0000006806067208 */ /* 0x080fe20001000000 */
[----:B------:R-:W-:Y:S01]  /*7780*/  FADD.FTZ R4, -R104, R25 ;  /* 0x0000001968047221 */ /* 0x000fe20000010100 */
[-C--:B------:R-:W-:Y:S01]  /*7790*/  FSEL R5, R5, R104.reuse, P1 ;  /* 0x0000006805057208 */ /* 0x080fe20000800000 */
[----:B------:R-:W-:Y:S01]  /*77a0*/  FMUL.FTZ R169, R169, R7 ;  /* 0x00000007a9a97220 */ /* 0x000fe20000410000 */
[----:B------:R-:W-:Y:S01]  /*77b0*/  FSETP.GE.FTZ.AND P3, PT, R220, RZ, PT ;  /* 0x000000ffdc00720b */ /* 0x000fe20003f76000 */
[----:B------:R-:W-:Y:S01]  /*77c0*/  FADD.FTZ R7, -R104, R12 ;  /* 0x0000000c68077221 */ /* 0x000fe20000010100 */
[----:B------:R-:W-:Y:S01]  /*77d0*/  FSEL R4, R4, R104, P0 ;  /* 0x0000006804047208 */ /* 0x000fe20000000000 */
[----:B------:R-:W-:Y:S01]  /*77e0*/  FMUL.FTZ R19, R219, R6 ;  /* 0x00000006db137220 */ /* 0x000fe20000410000 */
[----:B------:R-:W-:Y:S01]  /*77f0*/  FSETP.GE.FTZ.AND P2, PT, R189, RZ, PT ;  /* 0x000000ffbd00720b */ /* 0x000fe20003f56000 */
[----:B------:R-:W-:Y:S01]  /*7800*/  FMUL.FTZ R208, R208, R5 ;  /* 0x00000005d0d07220 */ /* 0x000fe20000410000 */
[----:B------:R-:W-:Y:S01]  /*7810*/  FSETP.GE.FTZ.AND P1, PT, R184, RZ, PT ;  /* 0x000000ffb800720b */ /* 0x000fe20003f36000 */
[C---:B------:R-:W-:Y:S01]  /*7820*/  FADD.FTZ R6, -R104.reuse, R40 ;  /* 0x0000002868067221 */ /* 0x040fe20000010100 */
[----:B------:R-:W-:Y:S01]  /*7830*/  FSEL R7, R7, R104, P3 ;  /* 0x0000006807077208 */ /* 0x000fe20001800000 */
[----:B------:R-:W-:Y:S01]  /*7840*/  FADD.FTZ R5, -R104, R41 ;  /* 0x0000002968057221 */ /* 0x000fe20000010100 */
[----:B------:R-:W-:Y:S01]  /*7850*/  FSETP.GE.FTZ.AND P0, PT, R183, RZ, PT ;  /* 0x000000ffb700720b */ /* 0x000fe20003f16000 */
[----:B------:R-:W-:Y:S01]  /*7860*/  FMUL.FTZ R207, R207, R4 ;  /* 0x00000004cfcf7220 */ /* 0x000fe20000410000 */
[-C--:B------:R-:W-:Y:S01]  /*7870*/  FSEL R6, R6, R104.reuse, P2 ;  /* 0x0000006806067208 */ /* 0x080fe20001000000 */
[----:B------:R-:W-:Y:S01]  /*7880*/  FADD.FTZ R4, -R104, R44 ;  /* 0x0000002c68047221 */ /* 0x000fe20000010100 */
        /* <DEDUP_REMOVED lines=22> */
[-C--:B------:R-:W-:Y:S01]  /*79f0*/  FSEL R6, R6, R104.reuse, P1 ;  /* 0x0000006806067208 */ /* 0x080fe20000800000 */
[----:B------:R-:W-:Y:S01]  /*7a00*/  FMUL.FTZ R39, R180, R39 ;  /* 0x00000027b4277220 */ /* 0x000fe20000410000 */
[----:B------:R-:W-:Y:S01]  /*7a10*/  FSEL R5, R5, R104, P2 ;  /* 0x0000006805057208 */ /* 0x000fe20001000000 */
[----:B------:R-:W-:Y:S01]  /*7a20*/  FMUL.FTZ R18, R201, R7 ;  /* 0x00000007c9127220 */ /* 0x000fe20000410000 */
[----:B------:R-:W-:Y:S01]  /*7a30*/  FSETP.GE.FTZ.AND P1, PT, R225, RZ, PT ;  /* 0x000000ffe100720b */ /* 0x000fe20003f36000 */
[----:B------:R-:W-:Y:S01]  /*7a40*/  FADD.FTZ R7, -R0, R15 ;  /* 0x0000000f00077221 */ /* 0x000fe20000010100 */
[----:B------:R-:W-:Y:S01]  /*7a50*/  FSETP.GE.FTZ.AND P4, PT, R204, RZ, PT ;  /* 0x000000ffcc00720b */ /* 0x000fe20003f96000 */
[----:B------:R-:W-:Y:S01]  /*7a60*/  FMUL.FTZ R166, R166, R6 ;  /* 0x00000006a6a67220 */ /* 0x000fe20000410000 */
[----:B------:R-:W-:Y:S01]  /*7a70*/  FSETP.GE.FTZ.AND P3, PT, R182, RZ, PT ;  /* 0x000000ffb600720b */ /* 0x000fe20003f76000 */
[----:B------:R-:W-:Y:S01]  /*7a80*/  FMUL.FTZ R159, R159, R5 ;  /* 0x000000059f9f7220 */ /* 0x000fe20000410000 */
[----:B------:R-:W-:Y:S01]  /*7a90*/  FSEL R4, R4, R0, P1 ;  /* 0x0000000004047208 */ /* 0x000fe20000800000 */
[----:B------:R-:W-:Y:S01]  /*7aa0*/  FADD.FTZ R6, -R0, R11 ;  /* 0x0000000b00067221 */ /* 0x000fe20000010100 */
[----:B------:R-:W-:Y:S01]  /*7ab0*/  FSETP.GE.FTZ.AND P2, PT, R224, RZ, PT ;  /* 0x000000ffe000720b */ /* 0x000fe20003f56000 */
[----:B------:R-:W-:Y:S01]  /*7ac0*/  FADD.FTZ R5, -R0, R14 ;  /* 0x0000000e00057221 */ /* 0x000fe20000010100 */
[----:B------:R-:W-:Y:S01]  /*7ad0*/  FSEL R8, R8, R104, P4 ;  /* 0x0000006808087208 */ /* 0x000fe20002000000 */
[----:B------:R-:W-:Y:S01]  /*7ae0*/  FMUL.FTZ R14, R225, R4 ;  /* 0x00000004e10e7220 */ /* 0x000fe20000410000 */
[----:B------:R-:W-:Y:S01]  /*7af0*/  FSEL R45, R45, R104, P3 ;  /* 0x000000682d2d7208 */ /* 0x000fe20001800000 */
[----:B------:R-:W-:Y:S01]  /*7b00*/  @P0 FADD.FTZ R104, -R104, R61 ;  /* 0x0000003d68680221 */ /* 0x000fe20000010100 */
[----:B------:R-:W-:Y:S01]  /*7b10*/  FSETP.GE.FTZ.AND P1, PT, R226, RZ, PT ;  /* 0x000000ffe200720b */ /* 0x000fe20003f36000 */
[----:B------:R-:W-:Y:S01]  /*7b20*/  FADD.FTZ R4, -R0, R27 ;  /* 0x0000001b00047221 */ /* 0x000fe20000010100 */
[----:B------:R-:W-:Y:S01]  /*7b30*/  FSETP.GE.FTZ.AND P0, PT, R223, RZ, PT ;  /* 0x000000ffdf00720b */ /* 0x000fe20003f16000 */
[----:B------:R-:W-:Y:S01]  /*7b40*/  FMUL.FTZ R16, R204, R8 ;  /* 0x00000008cc107220 */ /* 0x000fe20000410000 */
        /* <DEDUP_REMOVED lines=11> */
[----:B------:R-:W-:Y:S01]  /*7c00*/  FADD.FTZ R6, -R0, R30 ;  /* 0x0000001e00067221 */ /* 0x000fe20000010100 */
[----:B------:R-:W-:Y:S01]  /*7c10*/  FSETP.GE.FTZ.AND P3, PT, R210, RZ, PT ;  /* 0x000000ffd200720b */ /* 0x000fe20003f76000 */
[----:B------:R-:W-:Y:S01]  /*7c20*/  FMUL.FTZ R12, R223, R5 ;  /* 0x00000005df0c7220 */ /* 0x000fe20000410000 */
[----:B------:R-:W-:Y:S01]  /*7c30*/  FSEL R5, R26, R0, P1 ;  /* 0x000000001a057208 */ /* 0x000fe20000800000 */
[----:B------:R-:W-:Y:S01]  /*7c40*/  FMUL.FTZ R21, R214, R4 ;  /* 0x00000004d6157220 */ /* 0x000fe20000410000 */
[----:B------:R-:W-:Y:S01]  /*7c50*/  FSETP.GE.FTZ.AND P0, PT, R209, RZ, PT ;  /* 0x000000ffd100720b */ /* 0x000fe20003f16000 */
[----:B------:R-:W-:Y:S01]  /*7c60*/  FADD.FTZ R4, -R0, R46 ;  /* 0x0000002e00047221 */ /* 0x000fe20000010100 */
[-C--:B------:R-:W-:Y:S01]  /*7c70*/  FSEL R7, R7, R0.reuse, P3 ;  /* 0x0000000007077208 */ /* 0x080fe20001800000 */
[----:B------:R-:W-:Y:S01]  /*7c80*/  FMUL.FTZ R11, R216, R5 ;  /* 0x00000005d80b7220 */ /* 0x000fe20000410000 */
[----:B------:R-:W-:Y:S01]  /*7c90*/  FSEL R6, R6, R0, P0 ;  /* 0x0000000006067208 */ /* 0x000fe20000000000 */
[----:B------:R-:W-:Y:S01]  /*7ca0*/  FADD.FTZ R5, -R0, R43 ;  /* 0x0000002b00057221 */ /* 0x000fe20000010100 */
[----:B------:R-:W-:Y:S01]  /*7cb0*/  FSETP.GE.FTZ.AND P0, PT, R185, RZ, PT ;  /* 0x000000ffb900720b */ /* 0x000fe20003f16000 */
[----:B------:R-:W-:Y:S01]  /*7cc0*/  FMUL.FTZ R17, R210, R7 ;  /* 0x00000007d2117220 */ /* 0x000fe20000410000 */
[----:B------:R-:W-:Y:S01]  /*7cd0*/  FSETP.GE.FTZ.AND P1, PT, R194, RZ, PT ;  /* 0x000000ffc200720b */ /* 0x000fe20003f36000 */
[----:B------:R-:W-:Y:S01]  /*7ce0*/  FADD.FTZ R7, -R0, R47 ;  /* 0x0000002f00077221 */ /* 0x000fe20000010100 */
[----:B------:R-:W-:Y:S01]  /*7cf0*/  FSETP.GE.FTZ.AND P2, PT, R195, RZ, PT ;  /* 0x000000ffc300720b */ /* 0x000fe20003f56000 */
[----:B------:R-:W-:Y:S01]  /*7d00*/  FMUL.FTZ R10, R209, R6 ;  /* 0x00000006d10a7220 */ /* 0x000fe20000410000 */
[----:B------:R-:W-:Y:S01]  /*7d10*/  FSEL R4, R4, R0, P0 ;  /* 0x0000000004047208 */ /* 0x000fe20000000000 */
[----:B------:R-:W-:Y:S01]  /*7d20*/  FMUL.FTZ R45, R182, R45 ;  /* 0x0000002db62d7220 */ /* 0x000fe20000410000 */
        /* <DEDUP_REMOVED lines=10> */
[----:B------:R-:W-:Y:S01]  /*7dd0*/  PLOP3.LUT P0, PT, PT, PT, UP2, 0x80, 0x0 ;  /* 0x000000000000781c */ /* 0x000fe20003f0f028 */
[----:B------:R-:W-:Y:S01]  /*7de0*/  FMUL.FTZ R8, R195, R6 ;  /* 0x00000006c3087220 */ /* 0x000fe20000410000 */
[----:B------:R-:W-:Y:S01]  /*7df0*/  FSETP.GE.FTZ.AND P4, PT, R176, RZ, PT ;  /* 0x000000ffb000720b */ /* 0x000fe20003f96000 */
[----:B------:R-:W-:Y:S01]  /*7e00*/  FADD.FTZ R6, -R0, R58 ;  /* 0x0000003a00067221 */ /* 0x000fe20000010100 */
[----:B------:R-:W-:Y:S01]  /*7e10*/  FSETP.GE.FTZ.AND P3, PT, R165, RZ, PT ;  /* 0x000000ffa500720b */ /* 0x000fe20003f76000 */
[----:B------:R-:W-:Y:S01]  /*7e20*/  FMUL.FTZ R104, R161, R104 ;  /* 0x00000068a1687220 */ /* 0x000fe20000410000 */
[----:B------:R-:W-:Y:S01]  /*7e30*/  FSETP.GE.FTZ.AND P2, PT, R160, RZ, PT ;  /* 0x000000ffa000720b */ /* 0x000fe20003f56000 */
[----:B------:R-:W-:Y:S01]  /*7e40*/  FMUL.FTZ R7, R186, R7 ;  /* 0x00000007ba077220 */ /* 0x000fe20000410000 */
[-C--:B------:R-:W-:Y:S01]  /*7e50*/  FSEL R6, R6, R0.reuse, P4 ;  /* 0x0000000006067208 */ /* 0x080fe20002000000 */
[----:B------:R-:W-:Y:S01]  /*7e60*/  IMAD.MOV.U32 R58, RZ, RZ, R241 ;  /* 0x000000ffff3a7224 */ /* 0x000fe200078e00f1 */
[-C--:B------:R-:W-:Y:S01]  /*7e70*/  FSEL R5, R5, R0.reuse, P3 ;  /* 0x0000000005057208 */ /* 0x080fe20001800000 */
[----:B------:R-:W-:Y:S01]  /*7e80*/  IMAD.MOV.U32 R59, RZ, RZ, R240 ;  /* 0x000000ffff3b7224 */ /* 0x000fe200078e00f0 */
[----:B------:R-:W-:Y:S01]  /*7e90*/  FSEL R4, R4, R0, P2 ;  /* 0x0000000004047208 */ /* 0x000fe20001000000 */
[----:B------:R-:W-:Y:S02]  /*7ea0*/  @P1 FADD.FTZ R0, -R0, R63 ;  /* 0x0000003f00001221 */ /* 0x000fe40000010100 */
[----:B------:R-:W-:Y:S02]  /*7eb0*/  FMUL.FTZ R34, R176, R6 ;  /* 0x00000006b0227220 */ /* 0x000fe40000410000 */
[----:B------:R-:W-:Y:S02]  /*7ec0*/  FMUL.FTZ R165, R165, R5 ;  /* 0x00000005a5a57220 */ /* 0x000fe40000410000 */
[----:B------:R-:W-:Y:S02]  /*7ed0*/  FMUL.FTZ R160, R160, R4 ;  /* 0x00000004a0a07220 */ /* 0x000fe40000410000 */
[----:B------:R-:W-:Y:S01]  /*7ee0*/  FMUL.FTZ R33, R110, R0 ;  /* 0x000000006e217220 */ /* 0x000fe20000410000 */
        /* <DEDUP_REMOVED lines=14> */
[----:B------:R-:W-:Y:S01]  /*7fd0*/  @!P2 LEA R4, P1, R6, R238, 0x7 ;  /* 0x000000ee0604a211 */ /* 0x000fe200078238ff */
        /* <DEDUP_REMOVED lines=19> */
.L_x_170:
        /* <DEDUP_REMOVED lines=149> */
.L_x_171:
[----:B------:R-:W-:Y:S01]  /*8a60*/  LDSM.16.M88.4 R16, [R147] ;  /* 0x000000009310783b */ /* 0x000fe20000000200 */
[----:B-1----:R-:W-:Y:S01]  /*8a70*/  @P0 IADD3 R4, R243, -0x80, RZ ;  /* 0xffffff80f3040810 */ /* 0x002fe20007ffe0ff */
[----:B------:R-:W-:Y:S01]  /*8a80*/  IMAD.MOV.U32 R5, RZ, RZ, 0x4 ;  /* 0x00000004ff057424 */ /* 0x000fe200078e00ff */
[----:B------:R-:W-:Y:S01]  /*8a90*/  @UP2 UIADD3 UR5, UP0, UR14, -0x200, URZ ;  /* 0xfffffe000e052890 */ /* 0x000fe2000ff1e03f */
[----:B------:R-:W1:Y:S01]  /*8aa0*/  LDSM.16.MT88.4 R20, [R0+0x6000] ;  /* 0x006000000014783b */ /* 0x000e620000004200 */
[----:B------:R-:W-:Y:S01]  /*8ab0*/  IMAD.U32 R57, RZ, RZ, UR24 ;  /* 0x00000018ff397e24 */ /* 0x000fe2000f8e00ff */
[----:B------:R-:W-:Y:S01]  /*8ac0*/  UISETP.GT.AND UP1, UPT, UR8, UR18, UPT ;  /* 0x000000120800728c */ /* 0x000fe2000bf24270 */
[----:B------:R-:W-:Y:S01]  /*8ad0*/  @P0 IMAD.WIDE R52, R4, R5, UR14 ;  /* 0x0000000e04340e25 */ /* 0x000fe2000f8e0205 */
[----:B------:R-:W2:Y:S01]  /*8ae0*/  LDSM.16.M88.4 R12, [R147+0x2000] ;  /* 0x00200000930c783b */ /* 0x000ea20000000200 */
[----:B------:R-:W-:Y:S02]  /*8af0*/  @UP2 UIADD3.X UR4, UR15, -0x1, URZ, UP0, !UPT ;  /* 0xffffffff0f042890 */ /* 0x000fe400087fe43f */
[----:B------:R-:W-:Y:S01]  /*8b00*/  IMAD.U32 R56, RZ, RZ, UR23 ;  /* 0x00000017ff387e24 */ /* 0x000fe2000f8e00ff */
[----:B------:R-:W-:Y:S01]  /*8b10*/  LDSM.16.M88.4 R24, [R154] ;  /* 0x000000009a18783b */ /* 0x000fe20000000200 */
[----:B------:R-:W-:Y:S01]  /*8b20*/  IMAD.U32 R55, RZ, RZ, UR22 ;  /* 0x00000016ff377e24 */ /* 0x000fe2000f8e00ff */
[----:B------:R-:W-:Y:S02]  /*8b30*/  @UP2 UMOV UR14, UR5 ;  /* 0x00000005000e2c82 */ /* 0x000fe40008000000 */
[----:B------:R-:W3:Y:S01]  /*8b40*/  LDSM.16.MT88.4 R28, [R0+0x6400] ;  /* 0x00640000001c783b */ /* 0x000ee20000004200 */
[----:B------:R-:W-:Y:S02]  /*8b50*/  @UP2 UMOV UR15, UR4 ;  /* 0x00000004000f2c82 */ /* 0x000fe40008000000 */
[----:B------:R-:W-:Y:S01]  /*8b60*/  ULOP3.LUT UR4, UR8, 0x1, URZ, 0xc0, !UPT ;  /* 0x0000000108047892 */ /* 0x000fe2000f8ec03f */
[----:B------:R-:W4:Y:S03]  /*8b70*/  LDSM.16.M88.4 R32, [R157] ;  /* 0x000000009d20783b */ /* 0x000f260000000200 */
[----:B------:R-:W-:Y:S01]  /*8b80*/  UISETP.NE.U32.AND UP0, UPT, UR4, 0x1, UPT ;  /* 0x000000010400788c */ /* 0x000fe2000bf05070 */
[----:B------:R-:W-:Y:S01]  /*8b90*/  LDSM.16.M88.4 R36, [R149] ;  /* 0x000000009524783b */ /* 0x000fe20000000200 */
[----:B------:R-:W-:Y:S03]  /*8ba0*/  UIADD3 UR4, UR8, -0x1, URZ ;  /* 0xffffffff08047890 */ /* 0x000fe6000fffe03f */
[----:B------:R-:W3:Y:S04]  /*8bb0*/  LDSM.16.MT88.4 R40, [R0+0x6800] ;  /* 0x006800000028783b */ /* 0x000ee80000004200 */
[----:B------:R-:W3:Y:S01]  /*8bc0*/  LDSM.16.M88.4 R44, [R149+0x2000] ;  /* 0x00200000952c783b */ /* 0x000ee20000000200 */
[----:B------:R-:W-:Y:S03]  /*8bd0*/  UMOV UR8, UR4 ;  /* 0x0000000400087c82 */ /* 0x000fe60008000000 */
[----:B------:R-:W-:Y:S04]  /*8be0*/  LDSM.16.M88.4 R48, [R148+0x2000] ;  /* 0x002000009430783b */ /* 0x000fe80000000200 */
[----:B------:R3:W5:Y:S01]  /*8bf0*/  @P0 LDG.E R248, [R52.64] ;  /* 0x0000000634f80981 */ /* 0x000762000c1e1900 */
[-C--:B-1----:R-:W-:Y:S03]  /*8c00*/  HMMA.16816.F32 R4, R16, R20.reuse, RZ ;  /* 0x000000141004723c */ /* 0x082fe600000018ff */
[----:B------:R1:W5:Y:S04]  /*8c10*/  @P0 LDG.E R249, [R52.64+0x20] ;  /* 0x0000200634f90981 */ /* 0x000368000c1e1900 */
[----:B------:R1:W5:Y:S01]  /*8c20*/  @P0 LDG.E R246, [R52.64+0x100] ;  /* 0x0001000634f60981 */ /* 0x000362000c1e1900 */
[C---:B--2---:R-:W-:Y:S03]  /*8c30*/  HMMA.16816.F32 R8, R12.reuse, R20, RZ ;  /* 0x000000140c08723c */ /* 0x044fe600000018ff */
[----:B------:R1:W5:Y:S05]  /*8c40*/  @P0 LDG.E R247, [R52.64+0x120] ;  /* 0x0001200634f70981 */ /* 0x00036a000c1e1900 */
[-C--:B------:R-:W-:Y:S08]  /*8c50*/  HMMA.16816.F32 R12, R12, R22.reuse, RZ ;  /* 0x000000160c0c723c */ /* 0x080ff000000018ff */
[----:B------:R-:W-:Y:S01]  /*8c60*/  HMMA.16816.F32 R16, R16, R22, RZ ;  /* 0x000000161010723c */ /* 0x000fe200000018ff */
[----:B------:R-:W-:Y:S07]  /*8c70*/  LDSM.16.M88.4 R20, [R148] ;  /* 0x000000009414783b */ /* 0x000fee0000000200 */
[-C--:B---3--:R-:W-:Y:S01]  /*8c80*/  HMMA.16816.F32 R4, R24, R28.reuse, R4 ;  /* 0x0000001c1804723c */ /* 0x088fe20000001804 */
[----:B-1----:R-:W-:Y:S03]  /*8c90*/  IMAD.U32 R53, RZ, RZ, UR21 ;  /* 0x00000015ff357e24 */ /* 0x002fe6000f8e00ff */
[----:B------:R-:W-:Y:S04]  /*8ca0*/  IMAD.U32 R52, RZ, RZ, UR20 ;  /* 0x00000014ff347e24 */ /* 0x000fe8000f8e00ff */
[C---:B----4-:R-:W-:Y:S08]  /*8cb0*/  HMMA.16816.F32 R8, R32.reuse, R28, R8 ;  /* 0x0000001c2008723c */ /* 0x050ff00000001808 */
[-C--:B------:R-:W-:Y:S01]  /*8cc0*/  HMMA.16816.F32 R12, R32, R30.reuse, R12 ;  /* 0x0000001e200c723c */ /* 0x080fe2000000180c */
[----:B------:R-:W1:Y:S07]  /*8cd0*/  LDSM.16.MT88.4 R32, [R0+0x6c00] ;  /* 0x006c00000020783b */ /* 0x000e6e0000004200 */
[----:B------:R-:W-:Y:S01]  /*8ce0*/  HMMA.16816.F32 R16, R24, R30, R16 ;  /* 0x0000001e1810723c */ /* 0x000fe20000001810 */
[----:B------:R-:W-:Y:S04]  /*8cf0*/  LDSM.16.M88.4 R24, [R147+0x4000] ;  /* 0x004000009318783b */ /* 0x000fe80000000200 */
[----:B------:R-:W2:Y:S03]  /*8d00*/  LDSM.16.MT88.4 R28, [R0+0x7000] ;  /* 0x00700000001c783b */ /* 0x000ea60000004200 */
[-C--:B------:R-:W-:Y:S08]  /*8d10*/  HMMA.16816.F32 R4, R36, R40.reuse, R4 ;  /* 0x000000282404723c */ /* 0x080ff00000001804 */
[C---:B------:R-:W-:Y:S08]  /*8d20*/  HMMA.16816.F32 R8, R44.reuse, R40, R8 ;  /* 0x000000282c08723c */ /* 0x040ff00000001808 */
[-C--:B------:R-:W-:Y:S01]  /*8d30*/  HMMA.16816.F32 R12, R44, R42.reuse, R12 ;  /* 0x0000002a2c0c723c */ /* 0x080fe2000000180c */
[----:B------:R-:W3:Y:S07]  /*8d40*/  LDSM.16.M88.4 R44, [R147+0x6000] ;  /* 0x00600000932c783b */ /* 0x000eee0000000200 */
[----:B------:R-:W-:Y:S01]  /*8d50*/  HMMA.16816.F32 R16, R36, R42, R16 ;  /* 0x0000002a2410723c */ /* 0x000fe20000001810 */
[----:B------:R-:W-:Y:S04]  /*8d60*/  LDSM.16.M88.4 R36, [R156] ;  /* 0x000000009c24783b */ /* 0x000fe80000000200 */
[----:B------:R-:W4:Y:S03]  /*8d70*/  LDSM.16.MT88.4 R40, [R0+0x7400] ;  /* 0x007400000028783b */ /* 0x000f260000004200 */
[-C--:B-1----:R-:W-:Y:S08]  /*8d80*/  HMMA.16816.F32 R4, R20, R32.reuse, R4 ;  /* 0x000000201404723c */ /* 0x082ff00000001804 */
[C---:B------:R-:W-:Y:S08]  /*8d90*/  HMMA.16816.F32 R8, R48.reuse, R32, R8 ;  /* 0x000000203008723c */ /* 0x040ff00000001808 */
[-C--:B------:R-:W-:Y:S01]  /*8da0*/  HMMA.16816.F32 R12, R48, R34.reuse, R12 ;  /* 0x00000022300c723c */ /* 0x080fe2000000180c */
[----:B------:R-:W1:Y:S07]  /*8db0*/  LDSM.16.M88.4 R48, [R155] ;  /* 0x000000009b30783b */ /* 0x000e6e0000000200 */
[----:B------:R-:W-:Y:S01]  /*8dc0*/  HMMA.16816.F32 R16, R20, R34, R16 ;  /* 0x000000221410723c */ /* 0x000fe20000001810 */
[----:B------:R-:W-:Y:S04]  /*8dd0*/  LDSM.16.M88.4 R20, [R149+0x4000] ;  /* 0x004000009514783b */ /* 0x000fe80000000200 */
[----:B------:R-:W1:Y:S03]  /*8de0*/  LDSM.16.MT88.4 R32, [R0+0x7800] ;  /* 0x007800000020783b */ /* 0x000e660000004200 */
[-C--:B--2---:R-:W-:Y:S08]  /*8df0*/  HMMA.16816.F32 R4, R24, R28.reuse, R4 ;  /* 0x0000001c1804723c */ /* 0x084ff00000001804 */
[C---:B---3--:R-:W-:Y:S08]  /*8e00*/  HMMA.16816.F32 R8, R44.reuse, R28, R8 ;  /* 0x0000001c2c08723c */ /* 0x048ff00000001808 */
[-C--:B------:R-:W-:Y:S01]  /*8e10*/  HMMA.16816.F32 R12, R44, R30.reuse, R12 ;  /* 0x0000001e2c0c723c */ /* 0x080fe2000000180c */
[----:B------:R-:W2:Y:S07]  /*8e20*/  LDSM.16.M88.4 R44, [R149+0x6000] ;  /* 0x00600000952c783b */ /* 0x000eae0000000200 */
[----:B------:R-:W-:Y:S01]  /*8e30*/  HMMA.16816.F32 R16, R24, R30, R16 ;  /* 0x0000001e1810723c */ /* 0x000fe20000001810 */
[----:B------:R3:W-:Y:S04]  /*8e40*/  LDSM.16.MT88.4 R28, [R0+0x7c00] ;  /* 0x007c0000001c783b */ /* 0x0007e80000004200 */
[----:B------:R-:W2:Y:S03]  /*8e50*/  LDSM.16.M88.4 R24, [R148+0x4000] ;  /* 0x004000009418783b */ /* 0x000ea60000000200 */
[-C--:B----4-:R-:W-:Y:S08]  /*8e60*/  HMMA.16816.F32 R4, R36, R40.reuse, R4 ;  /* 0x000000282404723c */ /* 0x090ff00000001804 */
[C---:B-1----:R-:W-:Y:S07]  /*8e70*/  HMMA.16816.F32 R8, R48.reuse, R40, R8 ;  /* 0x000000283008723c */ /* 0x042fee0000001808 */
[----:B------:R-:W-:Y:S01]  /*8e80*/  IMAD.U32 R40, RZ, RZ, UR29 ;  /* 0x0000001dff287e24 */ /* 0x000fe2000f8e00ff */
[-C--:B------:R-:W-:Y:S01]  /*8e90*/  HMMA.16816.F32 R12, R48, R42.reuse, R12 ;  /* 0x0000002a300c723c */ /* 0x080fe2000000180c */
[----:B------:R-:W1:Y:S03]  /*8ea0*/  LDSM.16.M88.4 R48, [R148+0x6000] ;  /* 0x006000009430783b */ /* 0x000e660000000200 */
[----:B---3--:R-:W-:Y:S04]  /*8eb0*/  IMAD.U32 R0, RZ, RZ, UR19 ;  /* 0x00000013ff007e24 */ /* 0x008fe8000f8e00ff */
[----:B------:R-:W-:Y:S04]  /*8ec0*/  HMMA.16816.F32 R16, R36, R42, R16 ;  /* 0x0000002a2410723c */ /* 0x000fe80000001810 */
[----:B------:R-:W-:Y:S01]  /*8ed0*/  LEA R241, P1, R0, R58, 0x2 ;  /* 0x0000003a00f17211 */ /* 0x000fe200078210ff */
[----:B------:R-:W-:Y:S02]  /*8ee0*/  IMAD.U32 R0, RZ, RZ, UR34 ;  /* 0x00000022ff007e24 */ /* 0x000fe4000f8e00ff */
[----:B------:R-:W-:Y:S01]  /*8ef0*/  IMAD.U32 R42, RZ, RZ, UR30 ;  /* 0x0000001eff2a7e24 */ /* 0x000fe2000f8e00ff */
[-C--:B------:R-:W-:Y:S01]  /*8f00*/  HMMA.16816.F32 R4, R20, R32.reuse, R4 ;  /* 0x000000201404723c */ /* 0x080fe20000001804 */
[----:B------:R-:W-:Y:S03]  /*8f10*/  IMAD.U32 R38, RZ, RZ, UR28 ;  /* 0x0000001cff267e24 */ /* 0x000fe6000f8e00ff */
[----:B------:R-:W-:Y:S02]  /*8f20*/  IMAD.U32 R36, RZ, RZ, UR27 ;  /* 0x0000001bff247e24 */ /* 0x000fe4000f8e00ff */
[----:B------:R-:W-:Y:S02]  /*8f30*/  IMAD.U32 R58, RZ, RZ, UR25 ;  /* 0x00000019ff3a7e24 */ /* 0x000fe4000f8e00ff */
[C---:B--2---:R-:W-:Y:S07]  /*8f40*/  HMMA.16816.F32 R8, R44.reuse, R32, R8 ;  /* 0x000000202c08723c */ /* 0x044fee0000001808 */
[----:B------:R-:W-:Y:S01]  /*8f50*/  IMAD.U32 R32, RZ, RZ, UR25 ;  /* 0x00000019ff207e24 */ /* 0x000fe2000f8e00ff */
[-C--:B------:R-:W-:Y:S01]  /*8f60*/  HMMA.16816.F32 R12, R44, R34.reuse, R12 ;  /* 0x000000222c0c723c */ /* 0x080fe2000000180c */
[----:B------:R-:W-:Y:S06]  /*8f70*/  IMAD.U32 R33, RZ, RZ, UR20 ;  /* 0x00000014ff217e24 */ /* 0x000fec000f8e00ff */
[----:B------:R-:W-:Y:S01]  /*8f80*/  IMAD.U32 R46, RZ, RZ, UR32 ;  /* 0x00000020ff2e7e24 */ /* 0x000fe2000f8e00ff */
[----:B------:R-:W-:Y:S01]  /*8f90*/  HMMA.16816.F32 R16, R20, R34, R16 ;  /* 0x000000221410723c */ /* 0x000fe20000001810 */
[----:B------:R-:W-:Y:S06]  /*8fa0*/  IMAD.U32 R44, RZ, RZ, UR31 ;  /* 0x0000001fff2c7e24 */ /* 0x000fec000f8e00ff */
[----:B------:R-:W-:Y:S01]  /*8fb0*/  IMAD.U32 R20, RZ, RZ, UR19 ;  /* 0x00000013ff147e24 */ /* 0x000fe2000f8e00ff */
[-C--:B------:R-:W-:Y:S01]  /*8fc0*/  HMMA.16816.F32 R4, R24, R28.reuse, R4 ;  /* 0x0000001c1804723c */ /* 0x080fe20000001804 */
[----:B------:R-:W-:Y:S03]  /*8fd0*/  IMAD.U32 R22, RZ, RZ, UR33 ;  /* 0x00000021ff167e24 */ /* 0x000fe6000f8e00ff */
[----:B------:R-:W-:Y:S01]  /*8fe0*/  IMAD.U32 R23, RZ, RZ, UR32 ;  /* 0x00000020ff177e24 */ /* 0x000fe2000f8e00ff */
[----:B------:R-:W-:Y:S01]  /*8ff0*/  LEA.HI.X.SX32 R240, R20, R59, 0x2, P1 ;  /* 0x0000003b14f07211 */ /* 0x000fe200008f16ff */
[----:B------:R-:W-:Y:S02]  /*9000*/  IMAD.MOV.U32 R20, RZ, RZ, R241 ;  /* 0x000000ffff147224 */ /* 0x000fe400078e00f1 */
[C---:B-1----:R-:W-:Y:S01]  /*9010*/  HMMA.16816.F32 R8, R48.reuse, R28, R8 ;  /* 0x0000001c3008723c */ /* 0x042fe20000001808 */
[----:B------:R-:W-:Y:S03]  /*9020*/  IMAD.U32 R34, RZ, RZ, UR26 ;  /* 0x0000001aff227e24 */ /* 0x000fe6000f8e00ff */
[----:B------:R-:W-:Y:S01]  /*9030*/  IMAD.MOV.U32 R21, RZ, RZ, R240 ;  /* 0x000000ffff157224 */ /* 0x000fe200078e00f0 */
[-C--:B------:R-:W-:Y:S01]  /*9040*/  LEA R46, P5, R46, R20.reuse, 0x2 ;  /* 0x000000142e2e7211 */ /* 0x080fe200078a10ff */
[----:B------:R-:W-:Y:S01]  /*9050*/  IMAD.U32 R35, RZ, RZ, UR27 ;  /* 0x0000001bff237e24 */ /* 0x000fe2000f8e00ff */
[-C--:B------:R-:W-:Y:S01]  /*9060*/  LEA R44, P4, R44, R20.reuse, 0x2 ;  /* 0x000000142c2c7211 */ /* 0x080fe200078810ff */
[-C--:B------:R-:W-:Y:S01]  /*9070*/  HMMA.16816.F32 R12, R48, R30.reuse, R12 ;  /* 0x0000001e300c723c */ /* 0x080fe2000000180c */
[----:B------:R-:W-:Y:S03]  /*9080*/  IMAD.U32 R59, RZ, RZ, UR26 ;  /* 0x0000001aff3b7e24 */ /* 0x000fe6000f8e00ff */
[-C--:B------:R-:W-:Y:S01]  /*9090*/  LEA.HI.X.SX32 R47, R23, R21.reuse, 0x2, P5 ;  /* 0x00000015172f7211 */ /* 0x080fe200028f16ff */
[----:B------:R-:W-:Y:S01]  /*90a0*/  IMAD.U32 R28, RZ, RZ, UR23 ;  /* 0x00000017ff1c7e24 */ /* 0x000fe2000f8e00ff */
[-C--:B------:R-:W-:Y:S01]  /*90b0*/  LEA R42, P3, R42, R20.reuse, 0x2 ;  /* 0x000000142a2a7211 */ /* 0x080fe200078610ff */
        /* <DEDUP_REMOVED lines=11> */
[----:B------:R-:W-:Y:S01]  /*9170*/  RED.E.ADD.F32.FTZ.RN.STRONG.GPU [R50.64], R5 ;  /* 0x000000053200798e */ /* 0x000fe2000c10e786 */
[-C--:B------:R-:W-:Y:S01]  /*9180*/  LEA.HI.X.SX32 R45, R24, R21.reuse, 0x2, P4 ;  /* 0x00000015182d7211 */ /* 0x080fe200020f16ff */
[----:B------:R-:W-:Y:S01]  /*9190*/  IMAD.U32 R27, RZ, RZ, UR29 ;  /* 0x0000001dff1b7e24 */ /* 0x000fe2000f8e00ff */
[-C--:B------:R-:W-:Y:S01]  /*91a0*/  LEA R40, P2, R40, R20.reuse, 0x2 ;  /* 0x0000001428287211 */ /* 0x080fe200078410ff */
        /* <DEDUP_REMOVED lines=13> */
[-C--:B------:R-:W-:Y:S02]  /*9280*/  LEA.HI.X.SX32 R37, R35, R21.reuse, 0x2, P0 ;  /* 0x0000001523257211 */ /* 0x080fe400000f16ff */
[-C--:B------:R-:W-:Y:S01]  /*9290*/  LEA R32, P5, R32, R20.reuse, 0x2 ;  /* 0x0000001420207211 */ /* 0x080fe200078a10ff */
[----:B------:R-:W-:Y:S01]  /*92a0*/  RED.E.ADD.F32.FTZ.RN.STRONG.GPU [R40.64], R10 ;  /* 0x0000000a2800798e */ /* 0x000fe2000c10e786 */
[-C--:B------:R-:W-:Y:S02]  /*92b0*/  LEA.HI.X.SX32 R35, R59, R21.reuse, 0x2, P6 ;  /* 0x000000153b237211 */ /* 0x080fe400030f16ff */
[-C--:B------:R-:W-:Y:S01]  /*92c0*/  LEA R30, P4, R30, R20.reuse, 0x2 ;  /* 0x000000141e1e7211 */ /* 0x080fe200078810ff */
        /* <DEDUP_REMOVED lines=8> */
[----:B------:R-:W-:Y:S01]  /*9350*/  LEA R24, P1, R29, R20, 0x2 ;  /* 0x000000141d187211 */ /* 0x000fe200078210ff */
[----:B------:R-:W-:Y:S01]  /*9360*/  RED.E.ADD.F32.FTZ.RN.STRONG.GPU [R32.64], R18 ;  /* 0x000000122000798e */ /* 0x000fe2000c10e786 */
[-C--:B------:R-:W-:Y:S02]  /*9370*/  LEA.HI.X.SX32 R29, R56, R21.reuse, 0x2, P3 ;  /* 0x00000015381d7211 */ /* 0x080fe400018f16ff */
[-C--:B------:R-:W-:Y:S01]  /*9380*/  LEA.HI.X.SX32 R27, R55, R21.reuse, 0x2, P2 ;  /* 0x00000015371b7211 */ /* 0x080fe200010f16ff */
[----:B------:R-:W-:Y:S01]  /*9390*/  RED.E.ADD.F32.FTZ.RN.STRONG.GPU [R30.64], R19 ;  /* 0x000000131e00798e */ /* 0x000fe2000c10e786 */
[-C--:B------:R-:W-:Y:S02]  /*93a0*/  LEA.HI.X.SX32 R25, R53, R21.reuse, 0x2, P1 ;  /* 0x0000001535197211 */ /* 0x080fe400008f16ff */
[----:B------:R-:W-:Y:S01]  /*93b0*/  LEA.HI.X.SX32 R23, R52, R21, 0x2, P0 ;  /* 0x0000001534177211 */ /* 0x000fe200000f16ff */
[----:B------:R-:W-:Y:S01]  /*93c0*/  RED.E.ADD.F32.FTZ.RN.STRONG.GPU [R28.64], R12 ;  /* 0x0000000c1c00798e */ /* 0x000fe2000c10e786 */
[----:B------:R-:W-:Y:S01]  /*93d0*/  PLOP3.LUT P1, PT, PT, PT, UP0, 0x80, 0x0 ;  /* 0x000000000000781c */ /* 0x000fe20003f2f008 */
[----:B------:R-:W-:Y:S01]  /*93e0*/  @UP2 UIADD3 UR16, UP0, UR16, -0x200, URZ ;  /* 0xfffffe0010102890 */ /* 0x000fe2000ff1e03f */
[----:B------:R-:W-:Y:S01]  /*93f0*/  PLOP3.LUT P0, PT, PT, PT, UP1, 0x80, 0x0 ;  /* 0x000000000000781c */ /* 0x000fe20003f0f018 */
[----:B------:R-:W-:Y:S01]  /*9400*/  LDSM.16.MT88.4 R4, [R2+0x8000] ;  /* 0x008000000204783b */ /* 0x000fe20000004200 */
[C---:B------:R-:W-:Y:S01]  /*9410*/  IADD3 R0, R3.reuse, -0x2000, RZ ;  /* 0xffffe00003007810 */ /* 0x040fe20007ffe0ff */
[----:B------:R-:W-:Y:S02]  /*9420*/  @UP2 UIADD3.X UR13, UR13, -0x1, URZ, UP0, !UPT ;  /* 0xffffffff0d0d2890 */ /* 0x000fe400087fe43f */
[----:B------:R-:W1:Y:S04]  /*9430*/  LDSM.16.MT88.4 R8, [R3] ;  /* 0x000000000308783b */ /* 0x000e680000004200 */
[----:B------:R-:W-:Y:S02]  /*9440*/  RED.E.ADD.F32.FTZ.RN.STRONG.GPU [R26.64], R13 ;  /* 0x0000000d1a00798e */ /* 0x000fe4000c10e786 */
[----:B------:R-:W-:Y:S02]  /*9450*/  @P1 IADD3 R0, R3, 0x2000, RZ ;  /* 0x0000200003001810 */ /* 0x000fe40007ffe0ff */
[----:B------:R-:W-:Y:S04]  /*9460*/  RED.E.ADD.F32.FTZ.RN.STRONG.GPU [R24.64], R14 ;  /* 0x0000000e1800798e */ /* 0x000fe8000c10e786 */
[----:B------:R-:W-:Y:S04]  /*9470*/  RED.E.ADD.F32.FTZ.RN.STRONG.GPU [R22.64], R15 ;  /* 0x0000000f1600798e */ /* 0x000fe8000c10e786 */
        /* <DEDUP_REMOVED lines=60> */
[----:B------:R-:W-:Y:S01]  /*9840*/  UISETP.NE.AND UP0, UPT, UR40, -0x1, UPT ;  /* 0xffffffff2800788c */ /* 0x000fe2000bf05270 */
[----:B------:R-:W-:Y:S01]  /*9850*/  FMUL.FTZ R17, R85, c[0x0][0x2e0] ;  /* 0x0000b80055117a20 */ /* 0x000fe20000410000 */
[----:B------:R-:W-:Y:S01]  /*9860*/  ULDC.64 UR14, c[0x0][0x3a0] ;  /* 0x0000e800000e7ab9 */ /* 0x000fe20000000a00 */
[----:B------:R-:W-:-:S02]  /*9870*/  FMUL.FTZ R86, R86, c[0x0][0x2e0] ;  /* 0x0000b80056567a20 */ /* 0x000fc40000410000 */
[----:B------:R-:W-:Y:S01]  /*9880*/  FMUL.FTZ R16, R87, c[0x0][0x2e0] ;  /* 0x0000b80057107a20 */ /* 0x000fe20000410000 */
[----:B------:R-:W-:Y:S01]  /*9890*/  F2FP.PACK_AB R17, R17, R84 ;  /* 0x000000541111723e */ /* 0x000fe200000000ff */
[----:B------:R-:W-:Y:S01]  /*98a0*/  BAR.SYNC.DEFER_BLOCKING 0x0 ;  /* 0x0000000000007b1d */ /* 0x000fe20000010000 */
[----:B------:R-:W-:Y:S01]  /*98b0*/  FMUL.FTZ R96, R96, c[0x0][0x2e0] ;  /* 0x0000b80060607a20 */ /* 0x000fe20000410000 */
[----:B------:R-:W-:Y:S01]  /*98c0*/  PLOP3.LUT P0, PT, PT, PT, UP0, 0x80, 0x0 ;  /* 0x000000000000781c */ /* 0x000fe20003f0f008 */
[----:B------:R-:W-:Y:S01]  /*98d0*/  FMUL.FTZ R13, R97, c[0x0][0x2e0] ;  /* 0x0000b800610d7a20 */ /* 0x000fe20000410000 */
[----:B------:R-:W-:Y:S01]  /*98e0*/  F2FP.PACK_AB R16, R16, R86 ;  /* 0x000000561010723e */ /* 0x000fe200000000ff */
[----:B------:R-:W-:Y:S01]  /*98f0*/  FMUL.FTZ R98, R98, c[0x0][0x2e0] ;  /* 0x0000b80062627a20 */ /* 0x000fe20000410000 */
[----:B------:R-:W-:Y:S01]  /*9900*/  @UP0 UIADD3 UR8, UR35, UR40, URZ ;  /* 0x0000002823080290 */ /* 0x000fe2000fffe03f */
[----:B------:R-:W-:Y:S01]  /*9910*/  FMUL.FTZ R12, R99, c[0x0][0x2e0] ;  /* 0x0000b800630c7a20 */ /* 0x000fe20000410000 */
[----:B------:R-:W-:Y:S01]  /*9920*/  F2FP.PACK_AB R13, R13, R96 ;  /* 0x000000600d0d723e */ /* 0x000fe200000000ff */
[----:B------:R-:W-:Y:S01]  /*9930*/  FMUL.FTZ R88, R88, c[0x0][0x2e0] ;  /* 0x0000b80058587a20 */ /* 0x000fe20000410000 */
[----:B------:R-:W-:Y:S01]  /*9940*/  @UP0 UIMAD.WIDE.U32 UR4, UR8, UR14, URZ ;  /* 0x0000000e080402a5 */ /* 0x000fe2000f8e003f */
[----:B------:R-:W-:Y:S01]  /*9950*/  FMUL.FTZ R15, R89, c[0x0][0x2e0] ;  /* 0x0000b800590f7a20 */ /* 0x000fe20000410000 */
[----:B------:R-:W-:Y:S01]  /*9960*/  F2FP.PACK_AB R12, R12, R98 ;  /* 0x000000620c0c723e */ /* 0x000fe200000000ff */
[----:B------:R-:W-:Y:S01]  /*9970*/  FMUL.FTZ R90, R90, c[0x0][0x2e0] ;  /* 0x0000b8005a5a7a20 */ /* 0x000fe20000410000 */
[----:B------:R-:W-:Y:S01]  /*9980*/  @UP0 UIMAD UR16, UR8, UR15, UR5 ;  /* 0x0000000f081002a4 */ /* 0x000fe2000f8e0205 */
[----:B------:R-:W-:Y:S01]  /*9990*/  FMUL.FTZ R14, R91, c[0x0][0x2e0] ;  /* 0x0000b8005b0e7a20 */ /* 0x000fe20000410000 */
[----:B------:R-:W-:Y:S01]  /*99a0*/  F2FP.PACK_AB R15, R15, R88 ;  /* 0x000000580f0f723e */ /* 0x000fe200000000ff */
[----:B------:R-:W-:Y:S01]  /*99b0*/  FMUL.FTZ R92, R92, c[0x0][0x2e0] ;  /* 0x0000b8005c5c7a20 */ /* 0x000fe20000410000 */
[----:B------:R-:W-:Y:S01]  /*99c0*/  @UP0 UMOV UR13, UR4 ;  /* 0x00000004000d0c82 */ /* 0x000fe20008000000 */
[----:B------:R-:W-:Y:S01]  /*99d0*/  FMUL.FTZ R11, R93, c[0x0][0x2e0] ;  /* 0x0000b8005d0b7a20 */ /* 0x000fe20000410000 */
[----:B------:R-:W-:Y:S01]  /*99e0*/  F2FP.PACK_AB R14, R14, R90 ;  /* 0x0000005a0e0e723e */ /* 0x000fe200000000ff */
[----:B------:R-:W-:-:S02]  /*99f0*/  FMUL.FTZ R94, R94, c[0x0][0x2e0] ;  /* 0x0000b8005e5e7a20 */ /* 0x000fc40000410000 */
[----:B------:R-:W-:Y:S01]  /*9a00*/  FMUL.FTZ R10, R95, c[0x0][0x2e0] ;  /* 0x0000b8005f0a7a20 */ /* 0x000fe20000410000 */
[----:B------:R-:W-:Y:S01]  /*9a10*/  F2FP.PACK_AB R11, R11, R92 ;  /* 0x0000005c0b0b723e */ /* 0x000fe200000000ff */
[----:B------:R-:W-:Y:S02]  /*9a20*/  FMUL.FTZ R68, R68, c[0x0][0x2dc] ;  /* 0x0000b70044447a20 */ /* 0x000fe40000410000 */
[----:B------:R-:W-:Y:S01]  /*9a30*/  FMUL.FTZ R9, R69, c[0x0][0x2dc] ;  /* 0x0000b70045097a20 */ /* 0x000fe20000410000 */
[----:B------:R-:W-:Y:S01]  /*9a40*/  F2FP.PACK_AB R10, R10, R94 ;  /* 0x0000005e0a0a723e */ /* 0x000fe200000000ff */
[----:B------:R-:W-:Y:S02]  /*9a50*/  FMUL.FTZ R70, R70, c[0x0][0x2dc] ;  /* 0x0000b70046467a20 */ /* 0x000fe40000410000 */
        /* <DEDUP_REMOVED lines=19> */
[----:B------:R-:W-:-:S04]  /*9b90*/  F2FP.PACK_AB R3, R3, R76 ;  /* 0x0000004c0303723e */ /* 0x000fc800000000ff */
[----:B------:R-:W-:Y:S01]  /*9ba0*/  F2FP.PACK_AB R0, R0, R78 ;  /* 0x0000004e0000723e */ /* 0x000fe200000000ff */
        /* <DEDUP_REMOVED lines=21> */
[----:B------:R-:W-:-:S03]  /*9d00*/  UIMAD UR11, UR35, UR5, UR8 ;  /* 0x00000005230b72a4 */ /* 0x000fc6000f8e0208 */
[----:B------:R-:W-:Y:S02]  /*9d10*/  ULDC.64 UR8, c[0x0][0x388] ;  /* 0x0000e20000087ab9 */ /* 0x000fe40000000a00 */
[----:B------:R-:W-:-:S04]  /*9d20*/  UIMAD UR5, UR13, UR8, URZ ;  /* 0x000000080d0572a4 */ /* 0x000fc8000f8e023f */
[----:B------:R-:W-:Y:S02]  /*9d30*/  UIMAD UR9, UR49, UR9, UR5 ;  /* 0x00000009310972a4 */ /* 0x000fe4000f8e0205 */
[----:B------:R-:W-:-:S04]  /*9d40*/  UIMAD.WIDE.U32 UR4, UR35, UR4, URZ ;  /* 0x00000004230472a5 */ /* 0x000fc8000f8e003f */
[----:B------:R-:W-:-:S04]  /*9d50*/  UIADD3 UR5, UR5, UR11, URZ ;  /* 0x0000000b05057290 */ /* 0x000fc8000fffe03f */
[----:B------:R-:W-:-:S04]  /*9d60*/  UIMAD.WIDE.U32 UR4, UR49, UR8, UR4 ;  /* 0x00000008310472a5 */ /* 0x000fc8000f8e0004 */
[----:B------:R-:W-:-:S03]  /*9d70*/  UIADD3 UR16, UR5, UR9, URZ ;  /* 0x0000000905107290 */ /* 0x000fc6000fffe03f */
[----:B------:R-:W-:Y:S02]  /*9d80*/  UMOV UR13, UR4 ;  /* 0x00000004000d7c82 */ /* 0x000fe40008000000 */
.L_x_173:
        /* <DEDUP_REMOVED lines=18> */
.L_x_174:
        /* <DEDUP_REMOVED lines=14> */
[----:B------:R-:W-:-:S03]  /*9f90*/  UIMAD UR11, UR4, UR15, UR11 ;  /* 0x0000000f040b72a4 */ /* 0x000fc6000f8e020b */
[----:B------:R-:W-:Y:S01]  /*9fa0*/  ULDC.64 UR14, c[0x0][0x3b8] ;  /* 0x0000ee00000e7ab9 */ /* 0x000fe20000000a00 */
[----:B------:R-:W-:Y:S02]  /*9fb0*/  IADD3 R6, P0, R6, UR13, RZ ;  /* 0x0000000d06067c10 */ /* 0x000fe4000ff1e0ff */
[----:B------:R-:W-:Y:S01]  /*9fc0*/  IMAD.U32 R0, RZ, RZ, UR11 ;  /* 0x0000000bff007e24 */ /* 0x000fe2000f8e00ff */
[----:B------:R-:W-:Y:S01]  /*9fd0*/  UIMAD UR11, UR17, UR14, URZ ;  /* 0x0000000e110b72a4 */ /* 0x000fe2000f8e023f */
[----:B------:R2:W3:Y:S03]  /*9fe0*/  LDS.128 R16, [R54+0x7000] ;  /* 0x0070000036107984 */ /* 0x0004e60000000c00 */
        /* <DEDUP_REMOVED lines=23> */
.L_x_176:
[----:B--2---:R-:W-:Y:S05]  /*a160*/  BSYNC B0 ;  /* 0x0000000000007941 */ /* 0x004fea0003800000 */
.L_x_175:
        /* <DEDUP_REMOVED lines=14> */
.L_x_178:
[----:B------:R-:W-:Y:S05]  /*a250*/  BSYNC B0 ;  /* 0x0000000000007941 */ /* 0x000fea0003800000 */
.L_x_177:
        /* <DEDUP_REMOVED lines=25> */
.L_x_180:
[----:B------:R-:W-:Y:S05]  /*a3f0*/  BSYNC B0 ;  /* 0x0000000000007941 */ /* 0x000fea0003800000 */
.L_x_179:
        /* <DEDUP_REMOVED lines=11> */
.L_x_153:
[----:B------:R-:W-:Y:S05]  /*a4b0*/  BSYNC B1 ;  /* 0x0000000000017941 */ /* 0x000fea0003800000 */
.L_x_139:
        /* <DEDUP_REMOVED lines=11> */
.L_x_181:
[----:B------:R-:W-:Y:S05]  /*a570*/  EXIT ;  /* 0x000000000000794d */ /* 0x000fea0003800000 */
.L_x_183:
        /* <DEDUP_REMOVED lines=16> */
.L_x_689:


//--------------------- .text._ZN5flash44flash_bwd_dq_dk_dv_loop_seqk_parallel_kernelI23Flash_bwd_kernel_traitsILi32ELi128ELi128ELi8ELi4ELi4ELi4ELb1ELb0EN7cutlass6half_tE19Flash_kernel_traitsILi32ELi128ELi128ELi8ES3_EELb0ELb1ELb0ELb0ELb0ELb0ELb1EEEvNS_16Flash_bwd_paramsE --------------------------
	.section	.text._ZN5flash44flash_bwd_dq_dk_dv_loop_seqk_parallel_kernelI23Flash_bwd_kernel_traitsILi32ELi128ELi128ELi8ELi4ELi4ELi4ELb1ELb0EN7cutlass6half_tE19Flash_kernel_traitsILi32ELi128ELi128ELi8ES3_EELb0ELb1ELb0ELb0ELb0ELb0ELb1EEEvNS_16Flash_bwd_paramsE,"ax",@progbits
	.sectioninfo	@"SHI_REGISTERS=255"
	.align	128
        .global         _ZN5flash44flash_bwd_dq_dk_dv_loop_seqk_parallel_kernelI23Flash_bwd_kernel_traitsILi32ELi128ELi128ELi8ELi4ELi4ELi4ELb1ELb0EN7cutlass6half_tE19Flash_kernel_traitsILi32ELi128ELi128ELi8ES3_EELb0ELb1ELb0ELb0ELb0ELb0ELb1EEEvNS_16Flash_bwd_paramsE
        .type           _ZN5flash44flash_bwd_dq_dk_dv_loop_seqk_parallel_kernelI23Flash_bwd_kernel_traitsILi32ELi128ELi128ELi8ELi4ELi4ELi4ELb1ELb0EN7cutlass6half_tE19Flash_kernel_traitsILi32ELi128ELi128ELi8ES3_EELb0ELb1ELb0ELb0ELb0ELb0ELb1EEEvNS_16Flash_bwd_paramsE,@function
        .size           _ZN5flash44flash_bwd_dq_dk_dv_loop_seqk_parallel_kernelI23Flash_bwd_kernel_traitsILi32ELi128ELi128ELi8ELi4ELi4ELi4ELb1ELb0EN7cutlass6half_tE19Flash_kernel_traitsILi32ELi128ELi128ELi8ES3_EELb0ELb1ELb0ELb0ELb0ELb0ELb1EEEvNS_16Flash_bwd_paramsE,(.L_x_690 - _ZN5flash44flash_bwd_dq_dk_dv_loop_seqk_parallel_kernelI23Flash_bwd_kernel_traitsILi32ELi128ELi128ELi8ELi4ELi4ELi4ELb1ELb0EN7cutlass6half_tE19Flash_kernel_traitsILi32ELi128ELi128ELi8ES3_EELb0ELb1ELb0ELb0ELb0ELb0ELb1EEEvNS_16Flash_bwd_paramsE)
        .other          _ZN5flash44flash_bwd_dq_dk_dv_loop_seqk_parallel_kernelI23Flash_bwd_kernel_traitsILi32ELi128ELi128ELi8ELi4ELi4ELi4ELb1ELb0EN7cutlass6half_tE19Flash_kernel_traitsILi32ELi128ELi128ELi8ES3_EELb0ELb1ELb0ELb0ELb0ELb0ELb1EEEvNS_16Flash_bwd_paramsE,@"STO_CUDA_ENTRY STV_DEFAULT"
_ZN5flash44flash_bwd_dq_dk_dv_loop_seqk_parallel_kernelI23Flash_bwd_kernel_traitsILi32ELi128ELi128ELi8ELi4ELi4ELi4ELb1ELb0EN7cutlass6half_tE19Flash_kernel_traitsILi32ELi128ELi128ELi8ES3_EELb0ELb1ELb0ELb0ELb0ELb0ELb1EEEvNS_16Flash_bwd_paramsE:
.text._ZN5flash44flash_bwd_dq_dk_dv_loop_seqk_parallel_kernelI23Flash_bwd_kernel_traitsILi32ELi128ELi128ELi8ELi4ELi4ELi4ELb1ELb0EN7cutlass6half_tE19Flash_kernel_traitsILi32ELi128ELi128ELi8ES3_EELb0ELb1ELb0ELb0ELb0ELb0ELb1EEEvNS_16Flash_bwd_paramsE:
        /* <DEDUP_REMOVED lines=88> */
[C---:B------:R-:W-:Y:S01]  /*0580*/  IMAD.SHL.U32 R244, R8.reuse, 0x8, RZ ;  /* 0x0000000808f47824 */ /* 0x040fe200078e00ff */
[----:B------:R-:W-:Y:S01]  /*0590*/  LOP3.LUT R2, R9, 0xfffffff0, RZ, 0xc0, !PT ;  /* 0xfffffff009027812 */ /* 0x000fe200078ec0ff */
[----:B------:R-:W-:Y:S01]  /*05a0*/  IMAD.SHL.U32 R8, R8, 0x2, RZ ;  /* 0x0000000208087824 */ /* 0x000fe200078e00ff */
[----:B------:R-:W-:Y:S01]  /*05b0*/  LOP3.LUT R3, R10, 0x3fffffe, RZ, 0xc0, !PT ;  /* 0x03fffffe0a037812 */ /* 0x000fe200078ec0ff */
[----:B------:R-:W-:Y:S01]  /*05c0*/  USHF.L.U32 UR24, UR14, 0x6, URZ ;  /* 0x000000060e187899 */ /* 0x000fe2000800063f */
[----:B------:R-:W-:Y:S01]  /*05d0*/  SHF.R.U32.HI R6, RZ, 0x3, R0 ;  /* 0x00000003ff067819 */ /* 0x000fe20000011600 */
[----:B------:R-:W-:Y:S01]  /*05e0*/  IMAD R17, R11, 0x2000, R8 ;  /* 0x000020000b117824 */ /* 0x000fe200078e0208 */
        /* <DEDUP_REMOVED lines=14> */
[----:B------:R-:W-:Y:S01]  /*06d0*/  LEA.HI R12, R4, R4, RZ, 0x1 ;  /* 0x00000004040c7211 */ /* 0x000fe200078f08ff */
[----:B------:R-:W-:Y:S01]  /*06e0*/  UIMAD UR4, UR4, UR18, URZ ;  /* 0x00000012040472a4 */ /* 0x000fe2000f8e023f */
[----:B------:R-:W-:Y:S01]  /*06f0*/  LOP3.LUT R5, R9, 0xfffffff8, RZ, 0xc0, !PT ;  /* 0xfffffff809057812 */ /* 0x000fe200078ec0ff */
[----:B------:R2:W-:Y:S01]  /*0700*/  STL [R1+0x20], R3 ;  /* 0x0000200301007387 */ /* 0x0005e20000100800 */
[----:B------:R-:W-:Y:S01]  /*0710*/  SEL R177, R157, 0xffffffe0, !P5 ;  /* 0xffffffe09db17807 */ /* 0x000fe20006800000 */
[----:B------:R-:W-:-:S02]  /*0720*/  UIMAD UR23, UR14, 0x48, URZ ;  /* 0x000000480e1778a4 */ /* 0x000fc4000f8e023f */
[----:B------:R-:W-:Y:S01]  /*0730*/  IMAD.IADD R16, R0, 0x1, -R5 ;  /* 0x0000000100107824 */ /* 0x000fe200078e0a05 */
[----:B------:R-:W-:Y:S02]  /*0740*/  UIMAD UR22, UR14, 0x50, URZ ;  /* 0x000000500e1678a4 */ /* 0x000fe4000f8e023f */
[----:B------:R-:W-:Y:S02]  /*0750*/  UIMAD UR21, UR14, 0x58, URZ ;  /* 0x000000580e1578a4 */ /* 0x000fe4000f8e023f */
[----:B------:R-:W-:Y:S02]  /*0760*/  UIMAD UR18, UR14, 0x70, URZ ;  /* 0x000000700e1278a4 */ /* 0x000fe4000f8e023f */
[----:B------:R-:W-:Y:S01]  /*0770*/  UMOV UR59, 0xffffe000 ;  /* 0xffffe000003b7882 */ /* 0x000fe20000000000 */
        /* <DEDUP_REMOVED lines=11> */
[----:B------:R-:W-:Y:S01]  /*0830*/  IMAD.U32 R0, RZ, RZ, UR19 ;  /* 0x00000013ff007e24 */ /* 0x000fe2000f8e00ff */
[----:B------:R-:W-:Y:S01]  /*0840*/  LOP3.LUT R7, R2, 0x1c0, RZ, 0xc0, !PT ;  /* 0x000001c002077812 */ /* 0x000fe200078ec0ff */
[----:B------:R-:W-:Y:S01]  /*0850*/  IMAD.U32 R3, RZ, RZ, UR14 ;  /* 0x0000000eff037e24 */ /* 0x000fe2000f8e00ff */
[----:B------:R-:W-:-:S02]  /*0860*/  LOP3.LUT R2, R12, 0x3fffffe, RZ, 0xc0, !PT ;  /* 0x03fffffe0c027812 */ /* 0x000fc400078ec0ff */
[----:B------:R1:W-:Y:S04]  /*0870*/  STL [R1+0x38], R0 ;  /* 0x0000380001007387 */ /* 0x0003e80000100800 */
        /* <DEDUP_REMOVED lines=9> */
[----:B-1----:R-:W-:Y:S01]  /*0910*/  SHF.R.S32.HI R0, RZ, 0x1, R10 ;  /* 0x00000001ff007819 */ /* 0x002fe2000001140a */
[----:B------:R-:W-:Y:S01]  /*0920*/  IMAD.IADD R10, R4, 0x1, -R2 ;  /* 0x00000001040a7824 */ /* 0x000fe200078e0a02 */
[----:B------:R-:W-:Y:S01]  /*0930*/  SHF.R.S32.HI R4, RZ, 0x3, R9 ;  /* 0x00000003ff047819 */ /* 0x000fe20000011409 */
[----:B------:R-:W-:Y:S01]  /*0940*/  IMAD.SHL.U32 R2, R162, 0x400, RZ ;  /* 0x00000400a2027824 */ /* 0x000fe200078e00ff */
[C---:B------:R-:W-:Y:S01]  /*0950*/  LOP3.LUT P0, RZ, R0.reuse, 0x2, RZ, 0xc0, !PT ;  /* 0x0000000200ff7812 */ /* 0x040fe2000780c0ff */
[----:B------:R-:W-:Y:S02]  /*0960*/  IMAD.SHL.U32 R6, R0, 0x40, RZ ;  /* 0x0000004000067824 */ /* 0x000fe400078e00ff */
[----:B------:R-:W-:Y:S01]  /*0970*/  IMAD.SHL.U32 R0, R162, 0x10, RZ ;  /* 0x00000010a2007824 */ /* 0x000fe200078e00ff */
[----:B------:R-:W-:Y:S01]  /*0980*/  IADD3 R17, R3, R17, R2 ;  /* 0x0000001103117210 */ /* 0x000fe20007ffe002 */
[C---:B------:R-:W-:Y:S01]  /*0990*/  IMAD R14, R4.reuse, 0x8, R14 ;  /* 0x00000008040e7824 */ /* 0x040fe200078e020e */
[----:B------:R-:W-:Y:S01]  /*09a0*/  SEL R149, R157, 0xffffffe0, !P0 ;  /* 0xffffffe09d957807 */ /* 0x000fe20004000000 */
[----:B------:R-:W-:Y:S01]  /*09b0*/  IMAD R151, R4, 0x200, R2 ;  /* 0x0000020004977824 */ /* 0x000fe200078e0202 */
[----:B------:R-:W-:Y:S01]  /*09c0*/  LEA.HI.SX32 R18, R18, R0, 0x1e ;  /* 0x0000000012127211 */ /* 0x000fe200078ff2ff */
[----:B------:R-:W-:Y:S01]  /*09d0*/  IMAD.SHL.U32 R182, R17, 0x2, RZ ;  /* 0x0000000211b67824 */ /* 0x000fe200078e00ff */
[----:B------:R-:W-:-:S02]  /*09e0*/  LOP3.LUT R5, R7, 0x30, R0, 0xf8, !PT ;  /* 0x0000003007057812 */ /* 0x000fc400078ef800 */
[----:B------:R-:W-:Y:S01]  /*09f0*/  LOP3.LUT R0, R6, 0xc0, RZ, 0xc0, !PT ;  /* 0x000000c006007812 */ /* 0x000fe200078ec0ff */
[----:B------:R-:W-:Y:S01]  /*0a00*/  STL [R1+0x2c], R18 ;  /* 0x00002c1201007387 */ /* 0x000fe20000100800 */
[--C-:B------:R-:W-:Y:S01]  /*0a10*/  LOP3.LUT R3, R5, 0x8, R20.reuse, 0xf8, !PT ;  /* 0x0000000805037812 */ /* 0x100fe200078ef814 */
[----:B------:R-:W-:Y:S01]  /*0a20*/  IMAD.U32 R5, RZ, RZ, UR8 ;  /* 0x00000008ff057e24 */ /* 0x000fe2000f8e00ff */
[----:B------:R-:W-:Y:S01]  /*0a30*/  LOP3.LUT R4, R0, 0x8, R20, 0xf8, !PT ;  /* 0x0000000800047812 */ /* 0x000fe200078ef814 */
[----:B------:R-:W-:Y:S01]  /*0a40*/  USHF.R.S32.HI UR8, URZ, 0x1f, UR49 ;  /* 0x0000001f3f087899 */ /* 0x000fe20008011431 */
[----:B------:R-:W-:Y:S01]  /*0a50*/  SHF.R.U32.HI R2, RZ, 0x3, R0 ;  /* 0x00000003ff027819 */ /* 0x000fe20000011600 */
[----:B------:R-:W-:Y:S01]  /*0a60*/  IMAD.U32 R6, RZ, RZ, UR12 ;  /* 0x0000000cff067e24 */ /* 0x000fe2000f8e00ff */
[----:B------:R-:W-:Y:S01]  /*0a70*/  SHF.R.U32.HI R0, RZ, 0x3, R7 ;  /* 0x00000003ff007819 */ /* 0x000fe20000011607 */
[----:B------:R-:W-:Y:S01]  /*0a80*/  IMAD.U32 R7, RZ, RZ, UR13 ;  /* 0x0000000dff077e24 */ /* 0x000fe2000f8e00ff */
        /* <DEDUP_REMOVED lines=13> */
[----:B------:R-:W-:Y:S01]  /*0b60*/  IADD3 R175, R182, 0x40, RZ ;  /* 0x00000040b6af7810 */ /* 0x000fe20007ffe0ff */
[----:B------:R-:W-:Y:S01]  /*0b70*/  @!UP5 UIMAD UR8, UR8, UR16, URZ ;  /* 0x000000100808d2a4 */ /* 0x000fe2000f8e023f */
[----:B------:R-:W-:Y:S01]  /*0b80*/  SHF.L.U64.HI R2, R0, 0x2, R2 ;  /* 0x0000000200027819 */ /* 0x000fe20000010202 */
[----:B------:R-:W-:Y:S01]  /*0b90*/  IMAD.U32 R0, RZ, RZ, UR5 ;  /* 0x00000005ff007e24 */ /* 0x000fe2000f8e00ff */
[----:B------:R-:W-:Y:S01]  /*0ba0*/  UIMAD UR5, UR55, UR12, URZ ;  /* 0x0000000c370572a4 */ /* 0x000fe2000f8e023f */
[----:B------:R-:W-:Y:S01]  /*0bb0*/  IMAD.U32 R3, RZ, RZ, UR9 ;  /* 0x00000009ff037e24 */ /* 0x000fe2000f8e00ff */
[C---:B------:R-:W-:Y:S01]  /*0bc0*/  @P4 IADD3 R175, R182.reuse, -0x40, RZ ;  /* 0xffffffc0b6af4810 */ /* 0x040fe20007ffe0ff */
[----:B------:R-:W-:Y:S01]  /*0bd0*/  IMAD.IADD R180, R182, 0x1, R176 ;  /* 0x00000001b6b47824 */ /* 0x000fe200078e02b0 */
[----:B------:R-:W-:Y:S01]  /*0be0*/  UIMAD UR17, UR14, 0x78, URZ ;  /* 0x000000780e1178a4 */ /* 0x000fe2000f8e023f */
[----:B------:R-:W-:Y:S01]  /*0bf0*/  IMAD R149, R150, 0x2, R149 ;  /* 0x0000000296957824 */ /* 0x000fe200078e0295 */
[----:B------:R1:W-:Y:S01]  /*0c00*/  STL [R1+0x5c], R3 ;  /* 0x00005c0301007387 */ /* 0x0003e20000100800 */
[----:B------:R-:W-:-:S02]  /*0c10*/  IMAD.IADD R176, R176, 0x1, R175 ;  /* 0x00000001b0b07824 */ /* 0x000fc400078e02af */
        /* <DEDUP_REMOVED lines=74> */
.L_x_228:
        /* <DEDUP_REMOVED lines=33> */
[----:B-1----:R-:W5:Y:S01]  /*12d0*/  @P2 LDG.E R6, [R6.64+0x4] ;  /* 0x0000042206062981 */ /* 0x002f62000c1e1900 */
        /* <DEDUP_REMOVED lines=20> */
.L_x_184:
        /* <DEDUP_REMOVED lines=59> */
.L_x_186:
        /* <DEDUP_REMOVED lines=18> */
.L_x_187:
        /* <DEDUP_REMOVED lines=84> */
.L_x_188:
[----:B------:R-:W2:Y:S02]  /*1e30*/  LDL R0, [R1+0x58] ;  /* 0x0000580001007983 */ /* 0x000ea40000100800 */
[----:B--2---:R1:W2:Y:S01]  /*1e40*/  R2UR UR4, R0 ;  /* 0x00000000000473c2 */ /* 0x0042a200000e0000 */
[----:B------:R-:W-:-:S07]  /*1e50*/  DEPBAR.LE SB1, 0x0, {2} ;  /* 0x000090040000791a */ /* 0x000fce0000000000 */
.L_x_189:
        /* <DEDUP_REMOVED lines=110> */
.L_x_191:
        /* <DEDUP_REMOVED lines=18> */
.L_x_192:
        /* <DEDUP_REMOVED lines=29> */
.L_x_194:
[----:B------:R-:W-:Y:S05]  /*2830*/  BSYNC B0 ;  /* 0x0000000000007941 */ /* 0x000fea0003800000 */
.L_x_193:
        /* <DEDUP_REMOVED lines=14> */
.L_x_196:
[----:B------:R-:W-:Y:S05]  /*2920*/  BSYNC B0 ;  /* 0x0000000000007941 */ /* 0x000fea0003800000 */
.L_x_195:
        /* <DEDUP_REMOVED lines=25> */
.L_x_198:
[----:B------:R-:W-:Y:S05]  /*2ac0*/  BSYNC B0 ;  /* 0x0000000000007941 */ /* 0x000fea0003800000 */
.L_x_197:
        /* <DEDUP_REMOVED lines=12> */
.L_x_190:
        /* <DEDUP_REMOVED lines=44> */
.L_x_201:
[----:B------:R-:W-:Y:S05]  /*2e50*/  BSYNC B0 ;  /* 0x0000000000007941 */ /* 0x000fea0003800000 */
.L_x_200:
        /* <DEDUP_REMOVED lines=21> */
.L_x_203:
[----:B------:R-:W-:Y:S05]  /*2fb0*/  BSYNC B0 ;  /* 0x0000000000007941 */ /* 0x000fea0003800000 */
.L_x_202:
        /* <DEDUP_REMOVED lines=17> */
.L_x_205:
[----:B------:R-:W-:Y:S05]  /*30d0*/  BSYNC B0 ;  /* 0x0000000000007941 */ /* 0x000fea0003800000 */
.L_x_204:
        /* <DEDUP_REMOVED lines=15> */
.L_x_207:
[----:B------:R-:W-:Y:S05]  /*31d0*/  BSYNC B0 ;  /* 0x0000000000007941 */ /* 0x000fea0003800000 */
.L_x_206:
        /* <DEDUP_REMOVED lines=20> */
.L_x_209:
[----:B------:R-:W-:Y:S05]  /*3320*/  BSYNC B0 ;  /* 0x0000000000007941 */ /* 0x000fea0003800000 */
.L_x_208:
        /* <DEDUP_REMOVED lines=20> */
.L_x_211:
[----:B------:R-:W-:Y:S05]  /*3470*/  BSYNC B0 ;  /* 0x0000000000007941 */ /* 0x000fea0003800000 */
.L_x_210:
[----:B------:R-:W5:Y:S01]  /*3480*/  LDL R16, [R1+0x2c] ;  /* 0x00002c0001107983 */ /* 0x000f620000100800 */
        /* <DEDUP_REMOVED lines=11> */
[C---:B-----5:R-:W-:Y:S02]  /*3540*/  IADD3 R5, R16.reuse, 0x48, RZ ;  /* 0x0000004810057810 */ /* 0x060fe40007ffe0ff */
[----:B------:R-:W-:Y:S02]  /*3550*/  IADD3 R6, R16, 0x8, RZ ;  /* 0x0000000810067810 */ /* 0x000fe40007ffe0ff */
[----:B------:R-:W-:Y:S02]  /*3560*/  ISETP.GE.AND P5, PT, R5, UR33, PT ;  /* 0x0000002105007c0c */ /* 0x000fe4000bfa6270 */
[----:B------:R-:W-:Y:S01]  /*3570*/  ISETP.GE.AND P6, PT, R6, UR33, PT ;  /* 0x0000002106007c0c */ /* 0x000fe2000bfc6270 */
[----:B------:R-:W-:Y:S01]  /*3580*/  IMAD.SHL.U32 R6, R16, 0x4, RZ ;  /* 0x0000000410067824 */ /* 0x000fe200078e00ff */
[----:B------:R-:W-:-:S02]  /*3590*/  SHF.R.S32.HI R13, RZ, 0x1f, R16 ;  /* 0x0000001fff0d7819 */ /* 0x000fc40000011410 */
[----:B------:R-:W-:Y:S02]  /*35a0*/  IADD3 R12, R16, 0x40, RZ ;  /* 0x00000040100c7810 */ /* 0x000fe40007ffe0ff */
[----:B------:R-:W-:Y:S02]  /*35b0*/  IADD3 R6, P4, R6, UR10, RZ ;  /* 0x0000000a06067c10 */ /* 0x000fe4000ff9e0ff */
[----:B------:R-:W-:Y:S02]  /*35c0*/  SHF.L.U64.HI R7, R16, 0x2, R13 ;  /* 0x0000000210077819 */ /* 0x000fe4000001020d */
[----:B------:R-:W-:Y:S02]  /*35d0*/  SHF.R.S32.HI R11, RZ, 0x1f, R5 ;  /* 0x0000001fff0b7819 */ /* 0x000fe40000011405 */
[----:B------:R-:W-:Y:S02]  /*35e0*/  @!P5 LEA R10, P3, R5, UR10, 0x2 ;  /* 0x0000000a050adc11 */ /* 0x000fe4000f8610ff */
[----:B------:R-:W-:-:S02]  /*35f0*/  IADD3.X R7, R7, UR9, RZ, P4, !PT ;  /* 0x0000000907077c10 */ /* 0x000fc4000a7fe4ff */
[----:B------:R-:W-:Y:S02]  /*3600*/  ISETP.GE.AND P4, PT, R12, UR33, PT ;  /* 0x000000210c007c0c */ /* 0x000fe4000bf86270 */
[----:B------:R-:W-:Y:S01]  /*3610*/  @!P5 LEA.HI.X R11, R5, UR9, R11, 0x2, P3 ;  /* 0x00000009050bdc11 */ /* 0x000fe200098f140b */
[----:B------:R-:W3:Y:S01]  /*3620*/  @!P6 LDG.E R19, [R6.64+0x20] ;  /* 0x000020220613e981 */ /* 0x000ee2000c1e1900 */
[----:B------:R-:W-:-:S03]  /*3630*/  ISETP.GE.AND P3, PT, R16, UR33, PT ;  /* 0x0000002110007c0c */ /* 0x000fc6000bf66270 */
[----:B--2---:R5:W2:Y:S06]  /*3640*/  @!P5 LDG.E R17, [R10.64] ;  /* 0x000000220a11d981 */ /* 0x004aac000c1e1900 */
[----:B----4-:R-:W4:Y:S04]  /*3650*/  @!P4 LDG.E R18, [R6.64+0x100] ;  /* 0x000100220612c981 */ /* 0x010f28000c1e1900 */
[----:B------:R-:W3:Y:S04]  /*3660*/  @!P3 LDG.E R20, [R6.64] ;  /* 0x000000220614b981 */ /* 0x000ee8000c1e1900 */
[----:B------:R1:W-:Y:S04]  /*3670*/  @P2 STS [R0+0x6000], RZ ;  /* 0x006000ff00002388 */ /* 0x0003e80000000800 */
[----:B------:R1:W-:Y:S04]  /*3680*/  @P2 STS [R0+0x6004], RZ ;  /* 0x006004ff00002388 */ /* 0x0003e80000000800 */
[----:B------:R1:W-:Y:S01]  /*3690*/  @P2 STS.64 [R0+0x6008], RZ ;  /* 0x006008ff00002388 */ /* 0x0003e20000000a00 */
[----:B------:R-:W-:Y:S01]  /*36a0*/  IMAD R5, R14, c[0x0][0x1b0], RZ ;  /* 0x00006c000e057a24 */ /* 0x000fe200078e02ff */
[----:B------:R-:W-:Y:S03]  /*36b0*/  BSSY B0, `(.L_x_212) ;  /* 0x000001a000007945 */ /* 0x000fe60003800000 */
[----:B-----5:R-:W-:-:S02]  /*36c0*/  IMAD R10, R4, c[0x0][0x1b4], R5 ;  /* 0x00006d00040a7a24 */ /* 0x020fc400078e0205 */
[----:B------:R-:W-:-:S04]  /*36d0*/  IMAD.WIDE.U32 R4, R4, c[0x0][0x1b0], R8 ;  /* 0x00006c0004047a25 */ /* 0x000fc800078e0008 */
[----:B------:R-:W-:Y:S01]  /*36e0*/  IMAD.IADD R10, R5, 0x1, R10 ;  /* 0x00000001050a7824 */ /* 0x000fe200078e020a */
[----:B--2---:R1:W-:Y:S04]  /*36f0*/  STL [R1+0x4], R17 ;  /* 0x0000041101007387 */ /* 0x0043e80000100800 */
[----:B----4-:R1:W-:Y:S04]  /*3700*/  STL [R1], R18 ;  /* 0x0000001201007387 */ /* 0x0103e80000100800 */
[----:B---3--:R1:W-:Y:S04]  /*3710*/  STL [R1+0xc], R19 ;  /* 0x00000c1301007387 */ /* 0x0083e80000100800 */
[----:B------:R1:W-:Y:S01]  /*3720*/  STL [R1+0x8], R20 ;  /* 0x0000081401007387 */ /* 0x0003e20000100800 */
        /* <DEDUP_REMOVED lines=18> */
.L_x_213:
[----:B------:R-:W-:Y:S05]  /*3850*/  BSYNC B0 ;  /* 0x0000000000007941 */ /* 0x000fea0003800000 */
.L_x_212:
        /* <DEDUP_REMOVED lines=19> */
.L_x_215:
[----:B------:R-:W-:Y:S05]  /*3990*/  BSYNC B0 ;  /* 0x0000000000007941 */ /* 0x000fea0003800000 */
.L_x_214:
[----:B------:R-:W0:Y:S01]  /*39a0*/  LDGDEPBAR ;  /* 0x00000000000079af */ /* 0x000e220000000000 */
[----:B-1234-:R-:W-:Y:S01]  /*39b0*/  IMAD.U32 R0, RZ, RZ, UR14 ;  /* 0x0000000eff007e24 */ /* 0x01efe2000f8e00ff */
[----:B------:R-:W-:Y:S01]  /*39c0*/  IADD3 R3, R16, 0x1, RZ ;  /* 0x0000000110037810 */ /* 0x000fe20007ffe0ff */
[----:B------:R-:W-:Y:S01]  /*39d0*/  IMAD.SHL.U32 R154, R162, 0x2, RZ ;  /* 0x00000002a29a7824 */ /* 0x000fe200078e00ff */
[----:B------:R-:W-:Y:S01]  /*39e0*/  SHF.L.U64.HI R5, R16, 0x2, R13 ;  /* 0x0000000210057819 */ /* 0x000fe2000001020d */
[----:B------:R-:W-:Y:S01]  /*39f0*/  UIADD3 UR33, UR14, 0x80, UR8 ;  /* 0x000000800e217890 */ /* 0x000fe2000fffe008 */
[----:B------:R-:W-:Y:S01]  /*3a00*/  IADD3 R4, R3, UR5, -R0 ;  /* 0x0000000503047c10 */ /* 0x000fe2000fffe800 */
[----:B------:R-:W-:Y:S01]  /*3a10*/  IMAD.MOV.U32 R222, RZ, RZ, R164 ;  /* 0x000000ffffde7224 */ /* 0x000fe200078e00a4 */
[----:B------:R-:W-:Y:S01]  /*3a20*/  IADD3 R3, R162, 0x1000, RZ ;  /* 0x00001000a2037810 */ /* 0x000fe20007ffe0ff */
[----:B------:R-:W-:Y:S01]  /*3a30*/  CS2R R94, SRZ ;  /* 0x00000000005e7805 */ /* 0x000fe2000001ff00 */
[----:B------:R-:W-:Y:S01]  /*3a40*/  IADD3 R0, R156, 0x1000, RZ ;  /* 0x000010009c007810 */ /* 0x000fe20007ffe0ff */
[----:B------:R1:W-:Y:S01]  /*3a50*/  STL [R1+0x1c], R4 ;  /* 0x00001c0401007387 */ /* 0x0003e20000100800 */
[----:B------:R-:W-:Y:S01]  /*3a60*/  SEL R3, R3, R162, !P0 ;  /* 0x000000a203037207 */ /* 0x000fe20004000000 */
[----:B------:R-:W-:Y:S01]  /*3a70*/  CS2R R92, SRZ ;  /* 0x00000000005c7805 */ /* 0x000fe2000001ff00 */
[----:B------:R-:W-:Y:S01]  /*3a80*/  SEL R0, R0, R156, !P0 ;  /* 0x0000009c00007207 */ /* 0x000fe20004000000 */
[----:B------:R2:W-:Y:S01]  /*3a90*/  STL [R1+0x14], R5 ;  /* 0x0000140501007387 */ /* 0x0005e20000100800 */
        /* <DEDUP_REMOVED lines=10> */
[----:B------:R-:W-:Y:S01]  /*3b40*/  IMAD.SHL.U32 R0, R0, 0x4, RZ ;  /* 0x0000000400007824 */ /* 0x000fe200078e00ff */
[----:B------:R-:W-:Y:S01]  /*3b50*/  CS2R R84, SRZ ;  /* 0x0000000000547805 */ /* 0x000fe2000001ff00 */
[----:B------:R-:W-:Y:S01]  /*3b60*/  CS2R R78, SRZ ;  /* 0x00000000004e7805 */ /* 0x000fe2000001ff00 */
[----:B------:R-:W-:Y:S01]  /*3b70*/  CS2R R76, SRZ ;  /* 0x00000000004c7805 */ /* 0x000fe2000001ff00 */
[----:B------:R-:W-:Y:S01]  /*3b80*/  CS2R R82, SRZ ;  /* 0x0000000000527805 */ /* 0x000fe2000001ff00 */
[----:B------:R-:W-:Y:S01]  /*3b90*/  CS2R R80, SRZ ;  /* 0x0000000000507805 */ /* 0x000fe2000001ff00 */
[----:B------:R-:W-:Y:S01]  /*3ba0*/  CS2R R74, SRZ ;  /* 0x00000000004a7805 */ /* 0x000fe2000001ff00 */
[----:B-1----:R-:W-:Y:S01]  /*3bb0*/  IMAD.SHL.U32 R4, R16, 0x4, RZ ;  /* 0x0000000410047824 */ /* 0x002fe200078e00ff */
[----:B------:R-:W-:Y:S01]  /*3bc0*/  CS2R R72, SRZ ;  /* 0x0000000000487805 */ /* 0x000fe2000001ff00 */
[----:B------:R-:W-:Y:S01]  /*3bd0*/  CS2R R70, SRZ ;  /* 0x0000000000467805 */ /* 0x000fe2000001ff00 */
[----:B------:R-:W-:Y:S01]  /*3be0*/  CS2R R68, SRZ ;  /* 0x0000000000447805 */ /* 0x000fe2000001ff00 */
[----:B------:R-:W-:Y:S01]  /*3bf0*/  IMAD.IADD R155, R154, 0x1, R157 ;  /* 0x000000019a9b7824 */ /* 0x000fe200078e029d */
[----:B------:R2:W-:Y:S01]  /*3c00*/  STL [R1+0x18], R4 ;  /* 0x0000180401007387 */ /* 0x0005e20000100800 */
[----:B------:R-:W-:-:S03]  /*3c10*/  UIADD3 UR33, UR33, -UR5, URZ ;  /* 0x8000000521217290 */ /* 0x000fc6000fffe03f */
[----:B------:R2:W-:Y:S04]  /*3c20*/  STL [R1+0x10], R0 ;  /* 0x0000100001007387 */ /* 0x0005e80000100800 */
[----:B------:R2:W1:Y:S04]  /*3c30*/  LDSM.16.M88.4 R116, [R150+0x8000] ;  /* 0x008000009674783b */ /* 0x0004680000000200 */
[----:B------:R2:W3:Y:S04]  /*3c40*/  LDSM.16.M88.4 R120, [R150+0x8400] ;  /* 0x008400009678783b */ /* 0x0004e80000000200 */
[----:B------:R2:W4:Y:S04]  /*3c50*/  LDSM.16.M88.4 R124, [R150+0x8800] ;  /* 0x00880000967c783b */ /* 0x0005280000000200 */
[----:B------:R2:W1:Y:S04]  /*3c60*/  LDSM.16.M88.4 R128, [R150+0x8c00] ;  /* 0x008c00009680783b */ /* 0x0004680000000200 */
[----:B------:R2:W1:Y:S04]  /*3c70*/  LDSM.16.M88.4 R132, [R149+0x8000] ;  /* 0x008000009584783b */ /* 0x0004680000000200 */
[----:B------:R2:W1:Y:S04]  /*3c80*/  LDSM.16.M88.4 R136, [R149+0x8400] ;  /* 0x008400009588783b */ /* 0x0004680000000200 */
[----:B------:R2:W1:Y:S04]  /*3c90*/  LDSM.16.M88.4 R140, [R149+0x8800] ;  /* 0x00880000958c783b */ /* 0x0004680000000200 */
[----:B------:R2:W1:Y:S02]  /*3ca0*/  LDSM.16.M88.4 R144, [R149+0x8c00] ;  /* 0x008c00009590783b */ /* 0x0004640000000200 */
.L_x_218:
[----:B--2---:R-:W2:Y:S01]  /*3cb0*/  LDL R0, [R1+0x1c] ;  /* 0x00001c0001007983 */ /* 0x004ea20000100800 */
[----:B------:R-:W-:Y:S01]  /*3cc0*/  IADD3 R112, R157, R148, RZ ;  /* 0x000000949d707210 */ /* 0x000fe20007ffe0ff */
[----:B------:R-:W-:Y:S02]  /*3cd0*/  USHF.L.U32 UR8, UR11, 0x7, URZ ;  /* 0x000000070b087899 */ /* 0x000fe4000800063f */
[----:B------:R-:W-:Y:S01]  /*3ce0*/  STL [R1+0x130], R245 ;  /* 0x000130f501007387 */ /* 0x000fe20000100800 */
[----:B------:R-:W-:Y:S02]  /*3cf0*/  UISETP.GT.AND UP3, UPT, UR4, UR15, UPT ;  /* 0x0000000f0400728c */ /* 0x000fe4000bf64270 */
[----:B------:R-:W-:Y:S01]  /*3d00*/  UIADD3 UR14, UR8, 0x80, URZ ;  /* 0x00000080080e7890 */ /* 0x000fe2000fffe03f */
[----:B------:R-:W-:Y:S01]  /*3d10*/  STL [R1+0x12c], R244 ;  /* 0x00012cf401007387 */ /* 0x000fe20000100800 */
[----:B------:R-:W-:Y:S03]  /*3d20*/  USHF.L.U32 UR8, UR4, 0x7, URZ ;  /* 0x0000000704087899 */ /* 0x000fe6000800063f */
[----:B------:R-:W-:Y:S01]  /*3d30*/  STL [R1+0x128], R222 ;  /* 0x000128de01007387 */ /* 0x000fe20000100800 */
[----:B------:R-:W-:Y:S03]  /*3d40*/  UISETP.GE.AND UP0, UPT, UR8, UR33, UPT ;  /* 0x000000210800728c */ /* 0x000fe6000bf06270 */
[----:B------:R-:W-:Y:S01]  /*3d50*/  STL [R1+0x124], R187 ;  /* 0x000124bb01007387 */ /* 0x000fe20000100800 */
[----:B------:R-:W-:Y:S03]  /*3d60*/  UISETP.LT.AND UP0, UPT, UR14, UR5, UP0 ;  /* 0x000000050e00728c */ /* 0x000fe60008701270 */
[----:B------:R-:W-:Y:S03]  /*3d70*/  STL [R1+0x120], R186 ;  /* 0x000120ba01007387 */ /* 0x000fe60000100800 */
[----:B------:R-:W-:Y:S01]  /*3d80*/  PLOP3.LUT P0, PT, PT, PT, UP0, 0x80, 0x0 ;  /* 0x000000000000781c */ /* 0x000fe20003f0f008 */
[----:B------:R-:W-:Y:S04]  /*3d90*/  STL [R1+0x11c], R185 ;  /* 0x00011cb901007387 */ /* 0x000fe80000100800 */
        /* <DEDUP_REMOVED lines=42> */
[----:B------:R4:W-:Y:S04]  /*4040*/  STL [R1+0x70], R68 ;  /* 0x0000704401007387 */ /* 0x0009e80000100800 */
[----:B------:R3:W-:Y:S04]  /*4050*/  STL [R1+0x6c], R3 ;  /* 0x00006c0301007387 */ /* 0x0007e80000100800 */
[----:B------:R1:W-:Y:S04]  /*4060*/  STL [R1+0x68], R2 ;  /* 0x0000680201007387 */ /* 0x0003e80000100800 */
[----:B------:R-:W0:Y:S08]  /*4070*/  LDGDEPBAR ;  /* 0x00000000000079af */ /* 0x000e300000000000 */
[----:B----4-:R-:W4:Y:S04]  /*4080*/  LDL R68, [R1+0x24] ;  /* 0x0000240001447983 */ /* 0x010f280000100800 */
[----:B---3--:R-:W3:Y:S04]  /*4090*/  LDL R3, [R1+0x8] ;  /* 0x0000080001037983 */ /* 0x008ee80000100800 */
[----:B-1----:R-:W3:Y:S01]  /*40a0*/  LDL R2, [R1+0xc] ;  /* 0x00000c0001027983 */ /* 0x002ee20000100800 */
[----:B------:R-:W-:Y:S04]  /*40b0*/  DEPBAR.LE SB0, 0x0 ;  /* 0x000080000000791a */ /* 0x000fe80000000000 */
[----:B------:R-:W-:Y:S08]  /*40c0*/  BAR.SYNC.DEFER_BLOCKING 0x0 ;  /* 0x0000000000007b1d */ /* 0x000ff00000010000 */
[----:B------:R-:W-:Y:S08]  /*40d0*/  LDSM.16.M88.4 R64, [R148] ;  /* 0x000000009440783b */ /* 0x000ff00000000200 */
[----:B------:R-:W1:Y:S08]  /*40e0*/  LDSM.16.M88.4 R16, [R150+0x6000] ;  /* 0x006000009610783b */ /* 0x000e700000000200 */
[----:B------:R-:W1:Y:S08]  /*40f0*/  LDSM.16.M88.4 R60, [R148+0x1000] ;  /* 0x00100000943c783b */ /* 0x000e700000000200 */
[----:B------:R-:W1:Y:S08]  /*4100*/  LDSM.16.M88.4 R32, [R150+0x6400] ;  /* 0x006400009620783b */ /* 0x000e700000000200 */
[----:B------:R-:W1:Y:S08]  /*4110*/  LDSM.16.M88.4 R48, [R150+0x6800] ;  /* 0x006800009630783b */ /* 0x000e700000000200 */
[----:B------:R-:W1:Y:S01]  /*4120*/  LDSM.16.M88.4 R100, [R150+0x6c00] ;  /* 0x006c00009664783b */ /* 0x000e620000000200 */
[----:B--2---:R-:W-:Y:S02]  /*4130*/  @!P0 IADD3 R163, R0, UR8, RZ ;  /* 0x0000000800a38c10 */ /* 0x004fe4000fffe0ff */
[----:B------:R-:W-:Y:S01]  /*4140*/  MOV R0, UR11 ;  /* 0x0000000b00007c02 */ /* 0x000fe20008000f00 */
[-C--:B-1----:R-:W-:Y:S04]  /*4150*/  HMMA.16816.F32 R4, R64, R16.reuse, RZ ;  /* 0x000000104004723c */ /* 0x082fe800000018ff */
[----:B------:R-:W-:Y:S04]  /*4160*/  LDSM.16.M88.4 R104, [R112] ;  /* 0x000000007068783b */ /* 0x000fe80000000200 */
[C---:B------:R-:W-:Y:S04]  /*4170*/  HMMA.16816.F32 R8, R60.reuse, R16, RZ ;  /* 0x000000103c08723c */ /* 0x040fe800000018ff */
[----:B------:R-:W1:Y:S04]  /*4180*/  LDSM.16.M88.4 R108, [R149+0x6000] ;  /* 0x00600000956c783b */ /* 0x000e680000000200 */
[-C--:B------:R-:W-:Y:S04]  /*4190*/  HMMA.16816.F32 R12, R60, R18.reuse, RZ ;  /* 0x000000123c0c723c */ /* 0x080fe800000018ff */
[----:B------:R-:W2:Y:S04]  /*41a0*/  LDSM.16.M88.4 R112, [R112+0x1000] ;  /* 0x001000007070783b */ /* 0x000ea80000000200 */
        /* <DEDUP_REMOVED lines=13> */
[-C--:B-1----:R-:W-:Y:S08]  /*4280*/  HMMA.16816.F32 R4, R104, R108.reuse, R4 ;  /* 0x0000006c6804723c */ /* 0x082ff00000001804 */
[C---:B--2---:R-:W-:Y:S08]  /*4290*/  HMMA.16816.F32 R8, R112.reuse, R108, R8 ;  /* 0x0000006c7008723c */ /* 0x044ff00000001808 */
[-C--:B------:R-:W-:Y:S08]  /*42a0*/  HMMA.16816.F32 R12, R112, R110.reuse, R12 ;  /* 0x0000006e700c723c */ /* 0x080ff0000000180c */
[C---:B------:R-:W-:Y:S01]  /*42b0*/  HMMA.16816.F32 R16, R104.reuse, R110, R16 ;  /* 0x0000006e6810723c */ /* 0x040fe20000001810 */
[----:B------:R-:W-:Y:S03]  /*42c0*/  FMUL.FTZ R4, R4, c[0x0][0x2ec] ;  /* 0x0000bb0004047a20 */ /* 0x000fe60000410000 */
[----:B------:R-:W-:Y:S01]  /*42d0*/  FMUL.FTZ R5, R5, c[0x0][0x2ec] ;  /* 0x0000bb0005057a20 */ /* 0x000fe20000410000 */
[----:B------:R-:W1:Y:S01]  /*42e0*/  MUFU.TANH R174, R4 ;  /* 0x0000000400ae7308 */ /* 0x000e620000002400 */
[----:B------:R-:W-:Y:S02]  /*42f0*/  FMUL.FTZ R6, R6, c[0x0][0x2ec] ;  /* 0x0000bb0006067a20 */ /* 0x000fe40000410000 */
[----:B------:R-:W-:Y:S04]  /*4300*/  FMUL.FTZ R8, R8, c[0x0][0x2ec] ;  /* 0x0000bb0008087a20 */ /* 0x000fe80000410000 */
[----:B------:R-:W-:Y:S02]  /*4310*/  FMUL.FTZ R7, R7, c[0x0][0x2ec] ;  /* 0x0000bb0007077a20 */ /* 0x000fe40000410000 */
[----:B------:R-:W-:Y:S01]  /*4320*/  FMUL.FTZ R9, R9, c[0x0][0x2ec] ;  /* 0x0000bb0009097a20 */ /* 0x000fe20000410000 */
[----:B------:R1:W-:Y:S01]  /*4330*/  MUFU.TANH R158, R8 ;  /* 0x00000008009e7308 */ /* 0x0003e20000002400 */
[----:B------:R-:W-:Y:S02]  /*4340*/  FMUL.FTZ R13, R13, c[0x0][0x2ec] ;  /* 0x0000bb000d0d7a20 */ /* 0x000fe40000410000 */
[----:B------:R-:W-:Y:S02]  /*4350*/  FMUL.FTZ R14, R14, c[0x0][0x2ec] ;  /* 0x0000bb000e0e7a20 */ /* 0x000fe40000410000 */
[----:B------:R-:W-:Y:S02]  /*4360*/  FMUL.FTZ R15, R15, c[0x0][0x2ec] ;  /* 0x0000bb000f0f7a20 */ /* 0x000fe40000410000 */
        /* <DEDUP_REMOVED lines=8> */
[----:B------:R-:W-:Y:S01]  /*43f0*/  MUFU.TANH R156, R9 ;  /* 0x00000009009c7308 */ /* 0x000fe20000002400 */
[----:B-1----:R-:W-:Y:S09]  /*4400*/  MOV R8, R174 ;  /* 0x000000ae00087202 */ /* 0x002ff20000000f00 */
[----:B------:R1:W-:Y:S10]  /*4410*/  MUFU.TANH R85, R15 ;  /* 0x0000000f00557308 */ /* 0x0003f40000002400 */
[----:B------:R2:W-:Y:S01]  /*4420*/  MUFU.TANH R153, R12 ;  /* 0x0000000c00997308 */ /* 0x0005e20000002400 */
[----:B----4-:R-:W-:Y:S09]  /*4430*/  @!P0 LEA R0, R0, R68, 0x7 ;  /* 0x0000004400008211 */ /* 0x010ff200078e38ff */
[----:B------:R4:W-:Y:S01]  /*4440*/  MUFU.TANH R172, R16 ;  /* 0x0000001000ac7308 */ /* 0x0009e20000002400 */
[C---:B---3--:R-:W-:Y:S01]  /*4450*/  FMUL.FTZ R13, R3.reuse, 1.4426950216293334961 ;  /* 0x3fb8aa3b030d7820 */ /* 0x048fe20000410000 */
[----:B------:R-:W-:Y:S02]  /*4460*/  FSETP.NEU.FTZ.AND P1, PT, R3, -INF , PT ;  /* 0xff8000000300780b */ /* 0x000fe40003f3d000 */
[----:B------:R-:W3:Y:S01]  /*4470*/  LDL R3, [R1] ;  /* 0x0000000001037983 */ /* 0x000ee20000100800 */
[----:B-1----:R-:W-:Y:S02]  /*4480*/  @!P0 IMNMX R15, R163, UR5, PT ;  /* 0x00000005a30f8c17 */ /* 0x002fe4000b800200 */
[----:B------:R-:W-:Y:S02]  /*4490*/  FSEL R13, R13, RZ, P1 ;  /* 0x000000ff0d0d7208 */ /* 0x000fe40000800000 */
[-C--:B------:R-:W-:Y:S01]  /*44a0*/  @!P0 ISETP.GE.AND P2, PT, R0, R15.reuse, PT ;  /* 0x0000000f0000820c */ /* 0x080fe20003f46270 */
[----:B------:R-:W1:Y:S03]  /*44b0*/  MUFU.TANH R173, R5 ;  /* 0x0000000500ad7308 */ /* 0x000e660000002400 */
[----:B------:R-:W-:Y:S01]  /*44c0*/  @!P0 FSEL R8, R174, -INF , !P2 ;  /* 0xff800000ae088808 */ /* 0x000fe20005000000 */
[----:B--2---:R-:W-:Y:S04]  /*44d0*/  FMUL.FTZ R12, R2, 1.4426950216293334961 ;  /* 0x3fb8aa3b020c7820 */ /* 0x004fe80000410000 */
[--C-:B------:R-:W-:Y:S02]  /*44e0*/  FFMA.FTZ R9, R8, c[0x0][0x23c], -R13.reuse ;  /* 0x00008f0008097a23 */ /* 0x100fe4000001080d */
[----:B------:R-:W2:Y:S01]  /*44f0*/  MUFU.TANH R248, R6 ;  /* 0x0000000600f87308 */ /* 0x000ea20000002400 */
[----:B----4-:R-:W-:Y:S04]  /*4500*/  @!P0 IADD3 R16, R0, 0x1, RZ ;  /* 0x0000000100108810 */ /* 0x010fe80007ffe0ff */
[----:B------:R-:W-:Y:S05]  /*4510*/  @!P0 ISETP.GE.AND P1, PT, R16, R15, PT ;  /* 0x0000000f1000820c */ /* 0x000fea0003f26270 */
[----:B------:R4:W2:Y:S01]  /*4520*/  MUFU.TANH R247, R7 ;  /* 0x0000000700f77308 */ /* 0x0008a20000002400 */
[----:B-1----:R-:W-:Y:S02]  /*4530*/  MOV R8, R173 ;  /* 0x000000ad00087202 */ /* 0x002fe40000000f00 */
[----:B------:R-:W-:Y:S02]  /*4540*/  @!P0 FSEL R8, R173, -INF , !P1 ;  /* 0xff800000ad088808 */ /* 0x000fe40004800000 */
[----:B------:R-:W-:Y:S05]  /*4550*/  FSETP.NEU.FTZ.AND P1, PT, R2, -INF , PT ;  /* 0xff8000000200780b */ /* 0x000fea0003f3d000 */
[----:B------:R1:W-:Y:S01]  /*4560*/  MUFU.TANH R86, R14 ;  /* 0x0000000e00567308 */ /* 0x0003e20000002400 */
[----:B------:R-:W3:Y:S01]  /*4570*/  LDL R2, [R1+0x4] ;  /* 0x0000040001027983 */ /* 0x000ee20000100800 */
[----:B------:R-:W-:Y:S08]  /*4580*/  FSEL R12, R12, RZ, P1 ;  /* 0x000000ff0c0c7208 */ /* 0x000ff00000800000 */
[----:B------:R2:W-:Y:S01]  /*4590*/  MUFU.TANH R87, R11 ;  /* 0x0000000b00577308 */ /* 0x0005e20000002400 */
[----:B----4-:R-:W4:Y:S09]  /*45a0*/  LDSM.16.M88.4 R4, [R149+0x6400] ;  /* 0x006400009504783b */ /* 0x010f320000000200 */
[----:B------:R-:W-:Y:S01]  /*45b0*/  MUFU.EX2 R245, R9 ;  /* 0x0000000900f57308 */ /* 0x000fe20000000800 */
[C---:B-1----:R-:W-:Y:S04]  /*45c0*/  @!P0 IADD3 R14, R163.reuse, 0x8, RZ ;  /* 0x00000008a30e8810 */ /* 0x042fe80007ffe0ff */
[----:B------:R-:W-:Y:S05]  /*45d0*/  @!P0 IMNMX R14, R14, UR5, PT ;  /* 0x000000050e0e8c17 */ /* 0x000fea000b800200 */
[----:B------:R1:W1:Y:S01]  /*45e0*/  MUFU.TANH R88, R10 ;  /* 0x0000000a00587308 */ /* 0x0002620000002400 */
[-C--:B------:R-:W-:Y:S02]  /*45f0*/  @!P0 ISETP.GE.AND P2, PT, R0, R14.reuse, PT ;  /* 0x0000000e0000820c */ /* 0x080fe40003f46270 */
[----:B------:R-:W-:Y:S02]  /*4600*/  @!P0 ISETP.GE.AND P1, PT, R16, R14, PT ;  /* 0x0000000e1000820c */ /* 0x000fe40003f26270 */
[----:B--2---:R-:W-:Y:S05]  /*4610*/  @!P0 IADD3 R11, R163, 0x40, RZ ;  /* 0x00000040a30b8810 */ /* 0x004fea0007ffe0ff */
[----:B------:R2:W2:Y:S01]  /*4620*/  MUFU.TANH R171, R17 ;  /* 0x0000001100ab7308 */ /* 0x0004a20000002400 */
[----:B------:R-:W-:Y:S09]  /*4630*/  @!P0 IMNMX R11, R11, UR5, PT ;  /* 0x000000050b0b8c17 */ /* 0x000ff2000b800200 */
[----:B------:R2:W2:Y:S01]  /*4640*/  MUFU.TANH R242, R18 ;  /* 0x0000001200f27308 */ /* 0x0004a20000002400 */
[-C--:B----4-:R-:W-:Y:S01]  /*4650*/  HMMA.16816.F32 R20, R104, R4.reuse, R20 ;  /* 0x000000046814723c */ /* 0x090fe20000001814 */
[----:B-1----:R-:W-:Y:S04]  /*4660*/  @!P0 IADD3 R10, R163, 0x48, RZ ;  /* 0x00000048a30a8810 */ /* 0x002fe80007ffe0ff */
[----:B------:R-:W-:Y:S04]  /*4670*/  @!P0 IMNMX R10, R10, UR5, PT ;  /* 0x000000050a0a8c17 */ /* 0x000fe8000b800200 */
[----:B------:R-:W1:Y:S01]  /*4680*/  MUFU.TANH R241, R19 ;  /* 0x0000001300f17308 */ /* 0x000e620000002400 */
[C---:B------:R-:W-:Y:S02]  /*4690*/  HMMA.16816.F32 R24, R112.reuse, R4, R24 ;  /* 0x000000047018723c */ /* 0x040fe40000001818 */
[----:B--2---:R-:W-:Y:S05]  /*46a0*/  @!P0 IADD3 R17, R0, 0x9, RZ ;  /* 0x0000000900118810 */ /* 0x004fea0007ffe0ff */
[----:B------:R-:W-:Y:S01]  /*46b0*/  FFMA.FTZ R5, R8, c[0x0][0x23c], -R13 ;  /* 0x00008f0008057a23 */ /* 0x000fe2000001080d */
[-C--:B------:R-:W-:Y:S01]  /*46c0*/  HMMA.16816.F32 R28, R112, R6.reuse, R28 ;  /* 0x00000006701c723c */ /* 0x080fe2000000181c */
[----:B------:R-:W-:Y:S02]  /*46d0*/  MOV R4, R248 ;  /* 0x000000f800047202 */ /* 0x000fe40000000f00 */
[----:B------:R2:W-:Y:S01]  /*46e0*/  MUFU.EX2 R244, R5 ;  /* 0x0000000500f47308 */ /* 0x0005e20000000800 */
[----:B------:R-:W-:Y:S02]  /*46f0*/  @!P0 FSEL R4, R248, -INF , !P2 ;  /* 0xff800000f8048808 */ /* 0x000fe40005000000 */
[----:B------:R-:W-:Y:S02]  /*4700*/  @!P0 ISETP.GE.AND P2, PT, R0, R11, PT ;  /* 0x0000000b0000820c */ /* 0x000fe40003f46270 */
[----:B------:R-:W-:Y:S01]  /*4710*/  MOV R18, R172 ;  /* 0x000000ac00127202 */ /* 0x000fe20000000f00 */
[C---:B------:R-:W-:Y:S03]  /*4720*/  HMMA.16816.F32 R32, R104.reuse, R6, R32 ;  /* 0x000000066820723c */ /* 0x040fe60000001820 */
[----:B------:R-:W-:Y:S02]  /*4730*/  FMUL.FTZ R20, R20, c[0x0][0x2ec] ;  /* 0x0000bb0014147a20 */ /* 0x000fe40000410000 */
[----:B------:R-:W-:Y:S02]  /*4740*/  FMUL.FTZ R21, R21, c[0x0][0x2ec] ;  /* 0x0000bb0015157a20 */ /* 0x000fe40000410000 */
[----:B------:R-:W4:Y:S01]  /*4750*/  MUFU.TANH R170, R20 ;  /* 0x0000001400aa7308 */ /* 0x000f220000002400 */
[----:B------:R-:W-:Y:S04]  /*4760*/  FMUL.FTZ R25, R25, c[0x0][0x2ec] ;  /* 0x0000bb0019197a20 */ /* 0x000fe80000410000 */
[----:B------:R-:W-:Y:S02]  /*4770*/  FMUL.FTZ R24, R24, c[0x0][0x2ec] ;  /* 0x0000bb0018187a20 */ /* 0x000fe40000410000 */
[----:B------:R-:W-:Y:S02]  /*4780*/  FMUL.FTZ R26, R26, c[0x0][0x2ec] ;  /* 0x0000bb001a1a7a20 */ /* 0x000fe40000410000 */
[----:B------:R-:W-:Y:S01]  /*4790*/  FMUL.FTZ R30, R30, c[0x0][0x2ec] ;  /* 0x0000bb001e1e7a20 */ /* 0x000fe20000410000 */
[----:B------:R-:W-:Y:S01]  /*47a0*/  MUFU.TANH R95, R25 ;  /* 0x00000019005f7308 */ /* 0x000fe20000002400 */
[--C-:B--2---:R-:W-:Y:S01]  /*47b0*/  FFMA.FTZ R5, R4, c[0x0][0x23c], -R12.reuse ;  /* 0x00008f0004057a23 */ /* 0x104fe2000001080c */
[----:B------:R-:W-:Y:S01]  /*47c0*/  MOV R4, R247 ;  /* 0x000000f700047202 */ /* 0x000fe20000000f00 */
[----:B------:R-:W-:Y:S01]  /*47d0*/  FMUL.FTZ R27, R27, c[0x0][0x2ec] ;  /* 0x0000bb001b1b7a20 */ /* 0x000fe20000410000 */
[----:B------:R-:W-:Y:S01]  /*47e0*/  @!P0 FSEL R4, R247, -INF , !P1 ;  /* 0xff800000f7048808 */ /* 0x000fe20004800000 */
[----:B------:R-:W-:Y:S02]  /*47f0*/  FMUL.FTZ R31, R31, c[0x0][0x2ec] ;  /* 0x0000bb001f1f7a20 */ /* 0x000fe40000410000 */
[----:B------:R-:W-:Y:S02]  /*4800*/  FMUL.FTZ R29, R29, c[0x0][0x2ec] ;  /* 0x0000bb001d1d7a20 */ /* 0x000fe40000410000 */
[----:B------:R-:W-:Y:S01]  /*4810*/  FFMA.FTZ R4, R4, c[0x0][0x23c], -R12 ;  /* 0x00008f0004047a23 */ /* 0x000fe2000001080c */
[----:B------:R-:W-:Y:S01]  /*4820*/  MUFU.EX2 R222, R5 ;  /* 0x0000000500de7308 */ /* 0x000fe20000000800 */
[----:B------:R-:W-:Y:S02]  /*4830*/  FMUL.FTZ R22, R22, c[0x0][0x2ec] ;  /* 0x0000bb0016167a20 */ /* 0x000fe40000410000 */
[----:B------:R-:W-:Y:S02]  /*4840*/  FMUL.FTZ R23, R23, c[0x0][0x2ec] ;  /* 0x0000bb0017177a20 */ /* 0x000fe40000410000 */
[----:B------:R-:W-:Y:S02]  /*4850*/  FMUL.FTZ R28, R28, c[0x0][0x2ec] ;  /* 0x0000bb001c1c7a20 */ /* 0x000fe40000410000 */
[----:B------:R-:W-:Y:S02]  /*4860*/  FMUL.FTZ R32, R32, c[0x0][0x2ec] ;  /* 0x0000bb0020207a20 */ /* 0x000fe40000410000 */
[----:B------:R-:W-:Y:S01]  /*4870*/  FMUL.FTZ R33, R33, c[0x0][0x2ec] ;  /* 0x0000bb0021217a20 */ /* 0x000fe20000410000 */
[----:B------:R-:W-:Y:S01]  /*4880*/  MUFU.TANH R80, R26 ;  /* 0x0000001a00507308 */ /* 0x000fe20000002400 */
[----:B------:R-:W-:Y:S02]  /*4890*/  FMUL.FTZ R34, R34, c[0x0][0x2ec] ;  /* 0x0000bb0022227a20 */ /* 0x000fe40000410000 */
[----:B------:R-:W-:Y:S07]  /*48a0*/  FMUL.FTZ R35, R35, c[0x0][0x2ec] ;  /* 0x0000bb0023237a20 */ /* 0x000fee0000410000 */
[----:B------:R2:W-:Y:S10]  /*48b0*/  MUFU.EX2 R187, R4 ;  /* 0x0000000400bb7308 */ /* 0x0005f40000000800 */
[----:B------:R-:W-:Y:S10]  /*48c0*/  MUFU.TANH R79, R27 ;  /* 0x0000001b004f7308 */ /* 0x000ff40000002400 */
[----:B------:R-:W1:Y:S01]  /*48d0*/  MUFU.TANH R169, R21 ;  /* 0x0000001500a97308 */ /* 0x000e620000002400 */
[----:B--2---:R-:W-:Y:S02]  /*48e0*/  MOV R4, R158 ;  /* 0x0000009e00047202 */ /* 0x004fe40000000f00 */
[----:B------:R-:W-:Y:S02]  /*48f0*/  @!P0 FSEL R4, R158, -INF , !P2 ;  /* 0xff8000009e048808 */ /* 0x000fe40005000000 */
[----:B------:R-:W-:Y:S05]  /*4900*/  @!P0 ISETP.GE.AND P2, PT, R0, R10, PT ;  /* 0x0000000a0000820c */ /* 0x000fea0003f46270 */
[----:B------:R-:W2:Y:S10]  /*4910*/  MUFU.TANH R240, R22 ;  /* 0x0000001600f07308 */ /* 0x000eb40000002400 */
[----:B------:R-:W-:Y:S10]  /*4920*/  MUFU.TANH R236, R23 ;  /* 0x0000001700ec7308 */ /* 0x000ff40000002400 */
[----:B------:R-:W-:Y:S10]  /*4930*/  MUFU.TANH R96, R24 ;  /* 0x0000001800607308 */ /* 0x000ff40000002400 */
[----:B------:R-:W-:Y:S10]  /*4940*/  MUFU.TANH R251, R28 ;  /* 0x0000001c00fb7308 */ /* 0x000ff40000002400 */
[----:B------:R-:W-:Y:S10]  /*4950*/  MUFU.TANH R250, R29 ;  /* 0x0000001d00fa7308 */ /* 0x000ff40000002400 */
[----:B------:R-:W-:Y:S10]  /*4960*/  MUFU.TANH R78, R30 ;  /* 0x0000001e004e7308 */ /* 0x000ff40000002400 */
[----:B------:R-:W-:Y:S10]  /*4970*/  MUFU.TANH R77, R31 ;  /* 0x0000001f004d7308 */ /* 0x000ff40000002400 */
[----:B------:R-:W1:Y:S10]  /*4980*/  MUFU.TANH R201, R32 ;  /* 0x0000002000c97308 */ /* 0x000e740000002400 */
[----:B------:R-:W1:Y:S10]  /*4990*/  MUFU.TANH R168, R33 ;  /* 0x0000002100a87308 */ /* 0x000e740000002400 */
[----:B------:R-:W1:Y:S10]  /*49a0*/  MUFU.TANH R218, R34 ;  /* 0x0000002200da7308 */ /* 0x000e740000002400 */
[----:B------:R-:W1:Y:S01]  /*49b0*/  MUFU.TANH R217, R35 ;  /* 0x0000002300d97308 */ /* 0x000e620000002400 */
[C---:B---3--:R-:W-:Y:S01]  /*49c0*/  FMUL.FTZ R9, R3.reuse, 1.4426950216293334961 ;  /* 0x3fb8aa3b03097820 */ /* 0x048fe20000410000 */
[----:B------:R-:W-:Y:S02]  /*49d0*/  FSETP.NEU.FTZ.AND P1, PT, R3, -INF , PT ;  /* 0xff8000000300780b */ /* 0x000fe40003f3d000 */
[----:B------:R-:W3:Y:S02]  /*49e0*/  LDL R3, [R1+0x18] ;  /* 0x0000180001037983 */ /* 0x000ee40000100800 */
[----:B------:R-:W-:Y:S02]  /*49f0*/  FSEL R9, R9, RZ, P1 ;  /* 0x000000ff09097208 */ /* 0x000fe40000800000 */
[----:B------:R-:W-:Y:S03]  /*4a00*/  @!P0 ISETP.GE.AND P1, PT, R16, R11, PT ;  /* 0x0000000b1000820c */ /* 0x000fe60003f26270 */
[--C-:B------:R-:W-:Y:S01]  /*4a10*/  FFMA.FTZ R5, R4, c[0x0][0x23c], -R9.reuse ;  /* 0x00008f0004057a23 */ /* 0x100fe20000010809 */
[----:B------:R-:W-:Y:S02]  /*4a20*/  MOV R4, R156 ;  /* 0x0000009c00047202 */ /* 0x000fe40000000f00 */
[----:B------:R-:W-:Y:S01]  /*4a30*/  @!P0 FSEL R4, R156, -INF , !P1 ;  /* 0xff8000009c048808 */ /* 0x000fe20004800000 */
[----:B------:R1:W-:Y:S04]  /*4a40*/  MUFU.EX2 R162, R5 ;  /* 0x0000000500a27308 */ /* 0x0003e80000000800 */
[--C-:B------:R-:W-:Y:S06]  /*4a50*/  FFMA.FTZ R4, R4, c[0x0][0x23c], -R9.reuse ;  /* 0x00008f0004047a23 */ /* 0x100fec0000010809 */
[----:B------:R2:W-:Y:S01]  /*4a60*/  MUFU.EX2 R161, R4 ;  /* 0x0000000400a17308 */ /* 0x0005e20000000800 */
[C---:B------:R-:W-:Y:S01]  /*4a70*/  FMUL.FTZ R8, R2.reuse, 1.4426950216293334961 ;  /* 0x3fb8aa3b02087820 */ /* 0x040fe20000410000 */
[----:B------:R-:W-:Y:S02]  /*4a80*/  FSETP.NEU.FTZ.AND P1, PT, R2, -INF , PT ;  /* 0xff8000000200780b */ /* 0x000fe40003f3d000 */
[----:B-1----:R-:W-:Y:S01]  /*4a90*/  MOV R5, R88 ;  /* 0x0000005800057202 */ /* 0x002fe20000000f00 */
[----:B------:R-:W3:Y:S01]  /*4aa0*/  LDL R2, [R1+0x14] ;  /* 0x0000140001027983 */ /* 0x000ee20000100800 */
[----:B------:R-:W-:Y:S02]  /*4ab0*/  FSEL R8, R8, RZ, P1 ;  /* 0x000000ff08087208 */ /* 0x000fe40000800000 */
[----:B------:R-:W-:Y:S02]  /*4ac0*/  @!P0 ISETP.GE.AND P1, PT, R16, R10, PT ;  /* 0x0000000a1000820c */ /* 0x000fe40003f26270 */
[----:B------:R-:W-:Y:S02]  /*4ad0*/  @!P0 FSEL R5, R88, -INF , !P2 ;  /* 0xff80000058058808 */ /* 0x000fe40005000000 */
[----:B--2---:R-:W-:Y:S02]  /*4ae0*/  MOV R4, R87 ;  /* 0x0000005700047202 */ /* 0x004fe40000000f00 */
[----:B------:R-:W-:Y:S01]  /*4af0*/  @!P0 FSEL R4, R87, -INF , !P1 ;  /* 0xff80000057048808 */ /* 0x000fe20004800000 */
[--C-:B------:R-:W-:Y:S01]  /*4b00*/  FFMA.FTZ R5, R5, c[0x0][0x23c], -R8.reuse ;  /* 0x00008f0005057a23 */ /* 0x100fe20000010808 */
[----:B------:R-:W-:Y:S03]  /*4b10*/  @!P0 IADD3 R16, R0, 0x8, RZ ;  /* 0x0000000800108810 */ /* 0x000fe60007ffe0ff */
[----:B------:R-:W-:Y:S01]  /*4b20*/  MUFU.EX2 R92, R5 ;  /* 0x00000005005c7308 */ /* 0x000fe20000000800 */
[--C-:B------:R-:W-:Y:S01]  /*4b30*/  FFMA.FTZ R4, R4, c[0x0][0x23c], -R8.reuse ;  /* 0x00008f0004047a23 */ /* 0x100fe20000010808 */
[----:B------:R-:W-:Y:S08]  /*4b40*/  @!P0 ISETP.GE.AND P1, PT, R16, R11, PT ;  /* 0x0000000b1000820c */ /* 0x000ff00003f26270 */
[----:B------:R1:W-:Y:S02]  /*4b50*/  MUFU.EX2 R91, R4 ;  /* 0x00000004005b7308 */ /* 0x0003e40000000800 */
[----:B-1----:R-:W-:Y:S02]  /*4b60*/  MOV R4, R153 ;  /* 0x0000009900047202 */ /* 0x002fe40000000f00 */
[----:B------:R-:W-:Y:S02]  /*4b70*/  @!P0 FSEL R4, R153, -INF , !P1 ;  /* 0xff80000099048808 */ /* 0x000fe40004800000 */
[C---:B------:R-:W-:Y:S03]  /*4b80*/  @!P0 ISETP.GE.AND P1, PT, R17.reuse, R11, PT ;  /* 0x0000000b1100820c */ /* 0x040fe60003f26270 */
[--C-:B------:R-:W-:Y:S01]  /*4b90*/  FFMA.FTZ R5, R4, c[0x0][0x23c], -R9.reuse ;  /* 0x00008f0004057a23 */ /* 0x100fe20000010809 */
[----:B------:R-:W-:Y:S02]  /*4ba0*/  MOV R4, R152 ;  /* 0x0000009800047202 */ /* 0x000fe40000000f00 */
[----:B------:R-:W-:Y:S01]  /*4bb0*/  @!P0 FSEL R4, R152, -INF , !P1 ;  /* 0xff80000098048808 */ /* 0x000fe20004800000 */
[----:B------:R1:W-:Y:S01]  /*4bc0*/  MUFU.EX2 R160, R5 ;  /* 0x0000000500a07308 */ /* 0x0003e20000000800 */
[----:B------:R-:W-:Y:S03]  /*4bd0*/  @!P0 ISETP.GE.AND P1, PT, R16, R10, PT ;  /* 0x0000000a1000820c */ /* 0x000fe60003f26270 */
[----:B-1----:R-:W-:Y:S01]  /*4be0*/  FFMA.FTZ R5, R4, c[0x0][0x23c], -R9 ;  /* 0x00008f0004057a23 */ /* 0x002fe20000010809 */
[----:B------:R-:W-:Y:S02]  /*4bf0*/  MOV R4, R86 ;  /* 0x0000005600047202 */ /* 0x000fe40000000f00 */
[----:B------:R-:W-:Y:S03]  /*4c00*/  @!P0 FSEL R4, R86, -INF , !P1 ;  /* 0xff80000056048808 */ /* 0x000fe60004800000 */
[----:B------:R1:W-:Y:S01]  /*4c10*/  MUFU.EX2 R159, R5 ;  /* 0x00000005009f7308 */ /* 0x0003e20000000800 */
[----:B------:R-:W-:Y:S01]  /*4c20*/  @!P0 ISETP.GE.AND P1, PT, R17, R10, PT ;  /* 0x0000000a1100820c */ /* 0x000fe20003f26270 */
[--C-:B-1----:R-:W-:Y:S01]  /*4c30*/  FFMA.FTZ R5, R4, c[0x0][0x23c], -R8.reuse ;  /* 0x00008f0004057a23 */ /* 0x102fe20000010808 */
[----:B------:R-:W-:Y:S02]  /*4c40*/  MOV R4, R85 ;  /* 0x0000005500047202 */ /* 0x000fe40000000f00 */
[----:B------:R-:W-:Y:S05]  /*4c50*/  @!P0 FSEL R4, R85, -INF , !P1 ;  /* 0xff80000055048808 */ /* 0x000fea0004800000 */
[----:B------:R-:W-:Y:S01]  /*4c60*/  MUFU.EX2 R90, R5 ;  /* 0x00000005005a7308 */ /* 0x000fe20000000800 */
[-C--:B------:R-:W-:Y:S01]  /*4c70*/  @!P0 ISETP.GE.AND P1, PT, R16, R15.reuse, PT ;  /* 0x0000000f1000820c */ /* 0x080fe20003f26270 */
[----:B------:R-:W-:Y:S03]  /*4c80*/  FFMA.FTZ R4, R4, c[0x0][0x23c], -R8 ;  /* 0x00008f0004047a23 */ /* 0x000fe60000010808 */
[----:B------:R-:W-:Y:S02]  /*4c90*/  @!P0 FSEL R18, R172, -INF , !P1 ;  /* 0xff800000ac128808 */ /* 0x000fe40004800000 */
[----:B------:R-:W-:Y:S03]  /*4ca0*/  @!P0 ISETP.GE.AND P1, PT, R17, R15, PT ;  /* 0x0000000f1100820c */ /* 0x000fe60003f26270 */
[----:B------:R1:W-:Y:S01]  /*4cb0*/  MUFU.EX2 R89, R4 ;  /* 0x0000000400597308 */ /* 0x0003e20000000800 */
[--C-:B------:R-:W-:Y:S01]  /*4cc0*/  FFMA.FTZ R19, R18, c[0x0][0x23c], -R13.reuse ;  /* 0x00008f0012137a23 */ /* 0x100fe2000001080d */
[----:B------:R-:W-:Y:S02]  /*4cd0*/  MOV R18, R171 ;  /* 0x000000ab00127202 */ /* 0x000fe40000000f00 */
[----:B------:R-:W-:Y:S02]  /*4ce0*/  @!P0 FSEL R18, R171, -INF , !P1 ;  /* 0xff800000ab128808 */ /* 0x000fe40004800000 */
[----:B------:R-:W-:Y:S02]  /*4cf0*/  @!P0 ISETP.GE.AND P1, PT, R16, R14, PT ;  /* 0x0000000e1000820c */ /* 0x000fe40003f26270 */
[----:B------:R-:W-:Y:S01]  /*4d00*/  MOV R16, R242 ;  /* 0x000000f200107202 */ /* 0x000fe20000000f00 */
[--C-:B------:R-:W-:Y:S01]  /*4d10*/  FFMA.FTZ R18, R18, c[0x0][0x23c], -R13.reuse ;  /* 0x00008f0012127a23 */ /* 0x100fe2000001080d */
[----:B------:R-:W-:Y:S01]  /*4d20*/  MUFU.EX2 R231, R19 ;  /* 0x0000001300e77308 */ /* 0x000fe20000000800 */
[----:B------:R-:W-:Y:S02]  /*4d30*/  @!P0 FSEL R16, R242, -INF , !P1 ;  /* 0xff800000f2108808 */ /* 0x000fe40004800000 */
[----:B------:R-:W-:Y:S03]  /*4d40*/  @!P0 ISETP.GE.AND P1, PT, R17, R14, PT ;  /* 0x0000000e1100820c */ /* 0x000fe60003f26270 */
[--C-:B------:R-:W-:Y:S01]  /*4d50*/  FFMA.FTZ R17, R16, c[0x0][0x23c], -R12.reuse ;  /* 0x00008f0010117a23 */ /* 0x100fe2000001080c */
[----:B------:R-:W-:Y:S02]  /*4d60*/  MOV R16, R241 ;  /* 0x000000f100107202 */ /* 0x000fe40000000f00 */
[----:B------:R-:W-:Y:S01]  /*4d70*/  @!P0 FSEL R16, R241, -INF , !P1 ;  /* 0xff800000f1108808 */ /* 0x000fe20004800000 */
[----:B------:R2:W-:Y:S01]  /*4d80*/  MUFU.EX2 R186, R17 ;  /* 0x0000001100ba7308 */ /* 0x0005e20000000800 */
[----:B-1----:R-:W1:Y:S03]  /*4d90*/  LDSM.16.M88.4 R4, [R149+0x6800] ;  /* 0x006800009504783b */ /* 0x002e660000000200 */
[--C-:B------:R-:W-:Y:S06]  /*4da0*/  FFMA.FTZ R16, R16, c[0x0][0x23c], -R12.reuse ;  /* 0x00008f0010107a23 */ /* 0x100fec000001080c */
[----:B------:R4:W-:Y:S10]  /*4db0*/  MUFU.EX2 R185, R16 ;  /* 0x0000001000b97308 */ /* 0x0009f40000000800 */
[----:B------:R1:W-:Y:S01]  /*4dc0*/  MUFU.EX2 R228, R18 ;  /* 0x0000001200e47308 */ /* 0x0003e20000000800 */
[C---:B--2---:R-:W-:Y:S02]  /*4dd0*/  @!P0 IADD3 R17, R0.reuse, 0x11, RZ ;  /* 0x0000001100118810 */ /* 0x044fe40007ffe0ff */
[----:B----4-:R-:W-:Y:S04]  /*4de0*/  @!P0 IADD3 R16, R0, 0x10, RZ ;  /* 0x0000001000108810 */ /* 0x010fe80007ffe0ff */
[-C--:B------:R-:W-:Y:S01]  /*4df0*/  @!P0 ISETP.GE.AND P1, PT, R16, R15.reuse, PT ;  /* 0x0000000f1000820c */ /* 0x080fe20003f26270 */
[-C--:B-1----:R-:W-:Y:S01]  /*4e00*/  HMMA.16816.F32 R36, R104, R4.reuse, R36 ;  /* 0x000000046824723c */ /* 0x082fe20000001824 */
[----:B------:R-:W-:Y:S02]  /*4e10*/  MOV R18, R170 ;  /* 0x000000aa00127202 */ /* 0x000fe40000000f00 */
[----:B------:R-:W-:Y:S02]  /*4e20*/  @!P0 FSEL R18, R170, -INF , !P1 ;  /* 0xff800000aa128808 */ /* 0x000fe40004800000 */
[----:B------:R-:W-:Y:S03]  /*4e30*/  @!P0 ISETP.GE.AND P1, PT, R17, R15, PT ;  /* 0x0000000f1100820c */ /* 0x000fe60003f26270 */
[C---:B------:R-:W-:Y:S01]  /*4e40*/  HMMA.16816.F32 R40, R112.reuse, R4, R40 ;  /* 0x000000047028723c */ /* 0x040fe20000001828 */
[--C-:B------:R-:W-:Y:S03]  /*4e50*/  FFMA.FTZ R19, R18, c[0x0][0x23c], -R13.reuse ;  /* 0x00008f0012137a23 */ /* 0x100fe6000001080d */
[----:B------:R-:W-:Y:S01]  /*4e60*/  MOV R18, R169 ;  /* 0x000000a900127202 */ /* 0x000fe20000000f00 */
[----:B------:R-:W-:Y:S01]  /*4e70*/  MUFU.EX2 R220, R19 ;  /* 0x0000001300dc7308 */ /* 0x000fe20000000800 */
[----:B------:R-:W-:Y:S02]  /*4e80*/  @!P0 FSEL R18, R169, -INF , !P1 ;  /* 0xff800000a9128808 */ /* 0x000fe40004800000 */
[-C--:B------:R-:W-:Y:S01]  /*4e90*/  HMMA.16816.F32 R44, R112, R6.reuse, R44 ;  /* 0x00000006702c723c */ /* 0x080fe2000000182c */
[----:B------:R-:W-:Y:S03]  /*4ea0*/  @!P0 ISETP.GE.AND P1, PT, R16, R14, PT ;  /* 0x0000000e1000820c */ /* 0x000fe60003f26270 */
[----:B------:R-:W-:Y:S01]  /*4eb0*/  FFMA.FTZ R5, R18, c[0x0][0x23c], -R13 ;  /* 0x00008f0012057a23 */ /* 0x000fe2000001080d */
[----:B------:R-:W-:Y:S02]  /*4ec0*/  MOV R4, R240 ;  /* 0x000000f000047202 */ /* 0x000fe40000000f00 */
[----:B------:R-:W-:Y:S01]  /*4ed0*/  @!P0 FSEL R4, R240, -INF , !P1 ;  /* 0xff800000f0048808 */ /* 0x000fe20004800000 */
[----:B------:R-:W-:Y:S01]  /*4ee0*/  FMUL.FTZ R36, R36, c[0x0][0x2ec] ;  /* 0x0000bb0024247a20 */ /* 0x000fe20000410000 */
[----:B------:R1:W-:Y:S01]  /*4ef0*/  MUFU.EX2 R219, R5 ;  /* 0x0000000500db7308 */ /* 0x0003e20000000800 */
[----:B------:R-:W-:Y:S01]  /*4f00*/  @!P0 ISETP.GE.AND P1, PT, R17, R14, PT ;  /* 0x0000000e1100820c */ /* 0x000fe20003f26270 */
[C---:B------:R-:W-:Y:S01]  /*4f10*/  HMMA.16816.F32 R48, R104.reuse, R6, R48 ;  /* 0x000000066830723c */ /* 0x040fe20000001830 */
[----:B------:R-:W-:Y:S01]  /*4f20*/  FMUL.FTZ R37, R37, c[0x0][0x2ec] ;  /* 0x0000bb0025257a20 */ /* 0x000fe20000410000 */
[----:B------:R-:W-:Y:S01]  /*4f30*/  MOV R18, R201 ;  /* 0x000000c900127202 */ /* 0x000fe20000000f00 */
[----:B------:R-:W-:Y:S02]  /*4f40*/  FMUL.FTZ R38, R38, c[0x0][0x2ec] ;  /* 0x0000bb0026267a20 */ /* 0x000fe40000410000 */
[----:B------:R-:W-:Y:S02]  /*4f50*/  FMUL.FTZ R39, R39, c[0x0][0x2ec] ;  /* 0x0000bb0027277a20 */ /* 0x000fe40000410000 */
[----:B------:R-:W-:Y:S01]  /*4f60*/  FMUL.FTZ R40, R40, c[0x0][0x2ec] ;  /* 0x0000bb0028287a20 */ /* 0x000fe20000410000 */
[----:B------:R-:W2:Y:S01]  /*4f70*/  MUFU.TANH R166, R36 ;  /* 0x0000002400a67308 */ /* 0x000ea20000002400 */
[----:B------:R-:W-:Y:S03]  /*4f80*/  FMUL.FTZ R41, R41, c[0x0][0x2ec] ;  /* 0x0000bb0029297a20 */ /* 0x000fe60000410000 */
[----:B------:R-:W-:Y:S02]  /*4f90*/  FMUL.FTZ R42, R42, c[0x0][0x2ec] ;  /* 0x0000bb002a2a7a20 */ /* 0x000fe40000410000 */
[----:B------:R-:W-:Y:S02]  /*4fa0*/  FMUL.FTZ R44, R44, c[0x0][0x2ec] ;  /* 0x0000bb002c2c7a20 */ /* 0x000fe40000410000 */
[----:B------:R-:W-:Y:S02]  /*4fb0*/  FMUL.FTZ R43, R43, c[0x0][0x2ec] ;  /* 0x0000bb002b2b7a20 */ /* 0x000fe40000410000 */
[----:B------:R-:W-:Y:S01]  /*4fc0*/  FMUL.FTZ R45, R45, c[0x0][0x2ec] ;  /* 0x0000bb002d2d7a20 */ /* 0x000fe20000410000 */
[----:B------:R-:W-:Y:S01]  /*4fd0*/  MUFU.TANH R72, R42 ;  /* 0x0000002a00487308 */ /* 0x000fe20000002400 */
[----:B------:R-:W-:Y:S02]  /*4fe0*/  FMUL.FTZ R46, R46, c[0x0][0x2ec] ;  /* 0x0000bb002e2e7a20 */ /* 0x000fe40000410000 */
[--C-:B-1----:R-:W-:Y:S01]  /*4ff0*/  FFMA.FTZ R5, R4, c[0x0][0x23c], -R12.reuse ;  /* 0x00008f0004057a23 */ /* 0x102fe2000001080c */
[----:B------:R-:W-:Y:S01]  /*5000*/  MOV R4, R236 ;  /* 0x000000ec00047202 */ /* 0x000fe20000000f00 */
[----:B------:R-:W-:Y:S01]  /*5010*/  FMUL.FTZ R47, R47, c[0x0][0x2ec] ;  /* 0x0000bb002f2f7a20 */ /* 0x000fe20000410000 */
[----:B------:R-:W-:Y:S01]  /*5020*/  @!P0 FSEL R4, R236, -INF , !P1 ;  /* 0xff800000ec048808 */ /* 0x000fe20004800000 */
[----:B------:R-:W-:Y:S01]  /*5030*/  FMUL.FTZ R49, R49, c[0x0][0x2ec] ;  /* 0x0000bb0031317a20 */ /* 0x000fe20000410000 */
[-C--:B------:R-:W-:Y:S01]  /*5040*/  @!P0 ISETP.GE.AND P1, PT, R16, R11.reuse, PT ;  /* 0x0000000b1000820c */ /* 0x080fe20003f26270 */
[----:B------:R-:W-:Y:S01]  /*5050*/  FMUL.FTZ R48, R48, c[0x0][0x2ec] ;  /* 0x0000bb0030307a20 */ /* 0x000fe20000410000 */
[----:B------:R-:W-:Y:S01]  /*5060*/  MUFU.EX2 R184, R5 ;  /* 0x0000000500b87308 */ /* 0x000fe20000000800 */
[----:B------:R-:W-:Y:S02]  /*5070*/  FFMA.FTZ R4, R4, c[0x0][0x23c], -R12 ;  /* 0x00008f0004047a23 */ /* 0x000fe4000001080c */
[----:B------:R-:W-:Y:S02]  /*5080*/  FMUL.FTZ R50, R50, c[0x0][0x2ec] ;  /* 0x0000bb0032327a20 */ /* 0x000fe40000410000 */
[----:B------:R-:W-:Y:S05]  /*5090*/  FMUL.FTZ R51, R51, c[0x0][0x2ec] ;  /* 0x0000bb0033337a20 */ /* 0x000fea0000410000 */
[----:B------:R1:W-:Y:S10]  /*50a0*/  MUFU.EX2 R164, R4 ;  /* 0x0000000400a47308 */ /* 0x0003f40000000800 */
[----:B------:R-:W4:Y:S10]  /*50b0*/  MUFU.TANH R165, R37 ;  /* 0x0000002500a57308 */ /* 0x000f340000002400 */
[----:B------:R-:W2:Y:S01]  /*50c0*/  MUFU.TANH R216, R38 ;  /* 0x0000002600d87308 */ /* 0x000ea20000002400 */
[----:B-1----:R-:W-:Y:S02]  /*50d0*/  MOV R4, R96 ;  /* 0x0000006000047202 */ /* 0x002fe40000000f00 */
[----:B------:R-:W-:Y:S02]  /*50e0*/  @!P0 FSEL R4, R96, -INF , !P1 ;  /* 0xff80000060048808 */ /* 0x000fe40004800000 */
[----:B------:R-:W-:Y:S05]  /*50f0*/  @!P0 ISETP.GE.AND P1, PT, R17, R11, PT ;  /* 0x0000000b1100820c */ /* 0x000fea0003f26270 */
[----:B------:R-:W-:Y:S01]  /*5100*/  MUFU.TANH R71, R43 ;  /* 0x0000002b00477308 */ /* 0x000fe20000002400 */
[--C-:B------:R-:W-:Y:S01]  /*5110*/  FFMA.FTZ R5, R4, c[0x0][0x23c], -R9.reuse ;  /* 0x00008f0004057a23 */ /* 0x100fe20000010809 */
[----:B------:R-:W-:Y:S02]  /*5120*/  MOV R4, R95 ;  /* 0x0000005f00047202 */ /* 0x000fe40000000f00 */
[----:B------:R-:W-:Y:S02]  /*5130*/  @!P0 FSEL R4, R95, -INF , !P1 ;  /* 0xff8000005f048808 */ /* 0x000fe40004800000 */
[----:B------:R-:W-:Y:S02]  /*5140*/  @!P0 ISETP.GE.AND P1, PT, R16, R10, PT ;  /* 0x0000000a1000820c */ /* 0x000fe40003f26270 */
[----:B------:R-:W-:Y:S01]  /*5150*/  @!P0 IADD3 R16, R0, 0x18, RZ ;  /* 0x0000001800108810 */ /* 0x000fe20007ffe0ff */
[--C-:B------:R-:W-:Y:S01]  /*5160*/  FFMA.FTZ R4, R4, c[0x0][0x23c], -R9.reuse ;  /* 0x00008f0004047a23 */ /* 0x100fe20000010809 */
[----:B------:R1:W-:Y:S10]  /*5170*/  MUFU.EX2 R151, R5 ;  /* 0x0000000500977308 */ /* 0x0003f40000000800 */
[----:B------:R2:W-:Y:S10]  /*5180*/  MUFU.EX2 R99, R4 ;  /* 0x0000000400637308 */ /* 0x0005f40000000800 */
[----:B------:R-:W-:Y:S01]  /*5190*/  MUFU.TANH R214, R39 ;  /* 0x0000002700d67308 */ /* 0x000fe20000002400 */
[----:B-1----:R-:W-:Y:S02]  /*51a0*/  MOV R5, R80 ;  /* 0x0000005000057202 */ /* 0x002fe40000000f00 */
[----:B------:R-:W-:Y:S02]  /*51b0*/  @!P0 FSEL R5, R80, -INF , !P1 ;  /* 0xff80000050058808 */ /* 0x000fe40004800000 */
[----:B------:R-:W-:Y:S05]  /*51c0*/  @!P0 ISETP.GE.AND P1, PT, R17, R10, PT ;  /* 0x0000000a1100820c */ /* 0x000fea0003f26270 */
[----:B------:R-:W-:Y:S01]  /*51d0*/  MUFU.TANH R70, R46 ;  /* 0x0000002e00467308 */ /* 0x000fe20000002400 */
[--C-:B------:R-:W-:Y:S01]  /*51e0*/  FFMA.FTZ R5, R5, c[0x0][0x23c], -R8.reuse ;  /* 0x00008f0005057a23 */ /* 0x100fe20000010808 */
[----:B------:R-:W-:Y:S02]  /*51f0*/  @!P0 IADD3 R17, R0, 0x19, RZ ;  /* 0x0000001900118810 */ /* 0x000fe40007ffe0ff */
[----:B--2---:R-:W-:Y:S02]  /*5200*/  MOV R4, R79 ;  /* 0x0000004f00047202 */ /* 0x004fe40000000f00 */
[----:B------:R-:W-:Y:S02]  /*5210*/  @!P0 FSEL R4, R79, -INF , !P1 ;  /* 0xff8000004f048808 */ /* 0x000fe40004800000 */
[----:B------:R-:W-:Y:S02]  /*5220*/  @!P0 ISETP.GE.AND P1, PT, R16, R11, PT ;  /* 0x0000000b1000820c */ /* 0x000fe40003f26270 */
[----:B------:R-:W-:Y:S01]  /*5230*/  MUFU.EX2 R84, R5 ;  /* 0x0000000500547308 */ /* 0x000fe20000000800 */
[--C-:B------:R-:W-:Y:S09]  /*5240*/  FFMA.FTZ R4, R4, c[0x0][0x23c], -R8.reuse ;  /* 0x00008f0004047a23 */ /* 0x100ff20000010808 */
[----:B------:R1:W-:Y:S10]  /*5250*/  MUFU.EX2 R83, R4 ;  /* 0x0000000400537308 */ /* 0x0003f40000000800 */
[----:B------:R-:W-:Y:S10]  /*5260*/  MUFU.TANH R235, R40 ;  /* 0x0000002800eb7308 */ /* 0x000ff40000002400 */
[----:B------:R-:W-:Y:S01]  /*5270*/  MUFU.TANH R234, R41 ;  /* 0x0000002900ea7308 */ /* 0x000fe20000002400 */
[----:B-1----:R-:W-:Y:S02]  /*5280*/  MOV R4, R251 ;  /* 0x000000fb00047202 */ /* 0x002fe40000000f00 */
[----:B------:R-:W-:Y:S02]  /*5290*/  @!P0 FSEL R4, R251, -INF , !P1 ;  /* 0xff800000fb048808 */ /* 0x000fe40004800000 */
[C---:B------:R-:W-:Y:S05]  /*52a0*/  @!P0 ISETP.GE.AND P1, PT, R17.reuse, R11, PT ;  /* 0x0000000b1100820c */ /* 0x040fea0003f26270 */
[----:B------:R-:W-:Y:S01]  /*52b0*/  MUFU.TANH R69, R47 ;  /* 0x0000002f00457308 */ /* 0x000fe20000002400 */
[--C-:B------:R-:W-:Y:S01]  /*52c0*/  FFMA.FTZ R5, R4, c[0x0][0x23c], -R9.reuse ;  /* 0x00008f0004057a23 */ /* 0x100fe20000010809 */
[----:B------:R-:W-:Y:S02]  /*52d0*/  MOV R4, R250 ;  /* 0x000000fa00047202 */ /* 0x000fe40000000f00 */
[----:B------:R-:W-:Y:S02]  /*52e0*/  @!P0 FSEL R4, R250, -INF , !P1 ;  /* 0xff800000fa048808 */ /* 0x000fe40004800000 */
[----:B------:R-:W-:Y:S04]  /*52f0*/  @!P0 ISETP.GE.AND P1, PT, R16, R10, PT ;  /* 0x0000000a1000820c */ /* 0x000fe80003f26270 */
[----:B------:R1:W-:Y:S10]  /*5300*/  MUFU.EX2 R98, R5 ;  /* 0x0000000500627308 */ /* 0x0003f40000000800 */
[----:B------:R-:W-:Y:S10]  /*5310*/  MUFU.TANH R224, R45 ;  /* 0x0000002d00e07308 */ /* 0x000ff40000002400 */
[----:B------:R-:W-:Y:S01]  /*5320*/  MUFU.TANH R194, R48 ;  /* 0x0000003000c27308 */ /* 0x000fe20000002400 */
[----:B-1----:R-:W-:Y:S01]  /*5330*/  FFMA.FTZ R5, R4, c[0x0][0x23c], -R9 ;  /* 0x00008f0004057a23 */ /* 0x002fe20000010809 */
[----:B------:R-:W-:Y:S02]  /*5340*/  MOV R4, R78 ;  /* 0x0000004e00047202 */ /* 0x000fe40000000f00 */
[----:B------:R-:W-:Y:S02]  /*5350*/  @!P0 FSEL R4, R78, -INF , !P1 ;  /* 0xff8000004e048808 */ /* 0x000fe40004800000 */
[----:B------:R-:W-:Y:S04]  /*5360*/  @!P0 ISETP.GE.AND P1, PT, R17, R10, PT ;  /* 0x0000000a1100820c */ /* 0x000fe80003f26270 */
[----:B------:R1:W-:Y:S10]  /*5370*/  MUFU.EX2 R97, R5 ;  /* 0x0000000500617308 */ /* 0x0003f40000000800 */
[----:B------:R-:W2:Y:S10]  /*5380*/  MUFU.TANH R193, R49 ;  /* 0x0000003100c17308 */ /* 0x000eb40000002400 */
[----:B------:R-:W2:Y:S01]  /*5390*/  MUFU.TANH R225, R44 ;  /* 0x0000002c00e17308 */ /* 0x000ea20000002400 */
[--C-:B-1----:R-:W-:Y:S01]  /*53a0*/  FFMA.FTZ R5, R4, c[0x0][0x23c], -R8.reuse ;  /* 0x00008f0004057a23 */ /* 0x102fe20000010808 */
[----:B------:R-:W-:Y:S02]  /*53b0*/  MOV R4, R77 ;  /* 0x0000004d00047202 */ /* 0x000fe40000000f00 */
[----:B------:R-:W-:Y:S02]  /*53c0*/  @!P0 FSEL R4, R77, -INF , !P1 ;  /* 0xff8000004d048808 */ /* 0x000fe40004800000 */
[-C--:B------:R-:W-:Y:S04]  /*53d0*/  @!P0 ISETP.GE.AND P1, PT, R16, R15.reuse, PT ;  /* 0x0000000f1000820c */ /* 0x080fe80003f26270 */
[----:B------:R-:W-:Y:S01]  /*53e0*/  MUFU.EX2 R82, R5 ;  /* 0x0000000500527308 */ /* 0x000fe20000000800 */
[----:B------:R-:W-:Y:S01]  /*53f0*/  FFMA.FTZ R4, R4, c[0x0][0x23c], -R8 ;  /* 0x00008f0004047a23 */ /* 0x000fe20000010808 */
[----:B------:R-:W-:Y:S02]  /*5400*/  @!P0 FSEL R18, R201, -INF , !P1 ;  /* 0xff800000c9128808 */ /* 0x000fe40004800000 */
[C---:B------:R-:W-:Y:S03]  /*5410*/  @!P0 ISETP.GE.AND P1, PT, R17.reuse, R15, PT ;  /* 0x0000000f1100820c */ /* 0x040fe60003f26270 */
[--C-:B------:R-:W-:Y:S01]  /*5420*/  FFMA.FTZ R19, R18, c[0x0][0x23c], -R13.reuse ;  /* 0x00008f0012137a23 */ /* 0x100fe2000001080d */
[----:B------:R-:W-:Y:S02]  /*5430*/  MOV R18, R168 ;  /* 0x000000a800127202 */ /* 0x000fe40000000f00 */
[----:B------:R1:W-:Y:S01]  /*5440*/  MUFU.EX2 R81, R4 ;  /* 0x0000000400517308 */ /* 0x0003e20000000800 */
[----:B------:R-:W-:Y:S02]  /*5450*/  @!P0 FSEL R18, R168, -INF , !P1 ;  /* 0xff800000a8128808 */ /* 0x000fe40004800000 */
[----:B------:R-:W-:Y:S02]  /*5460*/  @!P0 ISETP.GE.AND P1, PT, R16, R14, PT ;  /* 0x0000000e1000820c */ /* 0x000fe40003f26270 */
[----:B------:R-:W-:Y:S01]  /*5470*/  MOV R16, R218 ;  /* 0x000000da00107202 */ /* 0x000fe20000000f00 */
[--C-:B------:R-:W-:Y:S01]  /*5480*/  FFMA.FTZ R18, R18, c[0x0][0x23c], -R13.reuse ;  /* 0x00008f0012127a23 */ /* 0x100fe2000001080d */
[----:B------:R-:W-:Y:S02]  /*5490*/  @!P0 FSEL R16, R218, -INF , !P1 ;  /* 0xff800000da108808 */ /* 0x000fe40004800000 */
[----:B------:R-:W-:Y:S01]  /*54a0*/  @!P0 ISETP.GE.AND P1, PT, R17, R14, PT ;  /* 0x0000000e1100820c */ /* 0x000fe20003f26270 */
[----:B------:R2:W-:Y:S02]  /*54b0*/  MUFU.EX2 R205, R18 ;  /* 0x0000001200cd7308 */ /* 0x0005e40000000800 */
[--C-:B------:R-:W-:Y:S01]  /*54c0*/  FFMA.FTZ R17, R16, c[0x0][0x23c], -R12.reuse ;  /* 0x00008f0010117a23 */ /* 0x100fe2000001080c */
[----:B------:R-:W-:Y:S02]  /*54d0*/  MOV R16, R217 ;  /* 0x000000d900107202 */ /* 0x000fe40000000f00 */
[----:B------:R-:W-:Y:S05]  /*54e0*/  @!P0 FSEL R16, R217, -INF , !P1 ;  /* 0xff800000d9108808 */ /* 0x000fea0004800000 */
[--C-:B------:R-:W-:Y:S01]  /*54f0*/  FFMA.FTZ R16, R16, c[0x0][0x23c], -R12.reuse ;  /* 0x00008f0010107a23 */ /* 0x100fe2000001080c */
[----:B------:R3:W-:Y:S01]  /*5500*/  MUFU.EX2 R233, R17 ;  /* 0x0000001100e97308 */ /* 0x0007e20000000800 */
[----:B-1----:R-:W1:Y:S09]  /*5510*/  LDSM.16.M88.4 R4, [R149+0x6c00] ;  /* 0x006c00009504783b */ /* 0x002e720000000200 */
[----:B------:R4:W-:Y:S01]  /*5520*/  MUFU.EX2 R232, R16 ;  /* 0x0000001000e87308 */ /* 0x0009e20000000800 */
[----:B--2---:R-:W-:Y:S09]  /*5530*/  MOV R18, R166 ;  /* 0x000000a600127202 */ /* 0x004ff20000000f00 */
[----:B------:R2:W-:Y:S01]  /*5540*/  MUFU.EX2 R210, R19 ;  /* 0x0000001300d27308 */ /* 0x0005e20000000800 */
[C---:B---3--:R-:W-:Y:S09]  /*5550*/  @!P0 IADD3 R17, R0.reuse, 0x21, RZ ;  /* 0x0000002100118810 */ /* 0x048ff20007ffe0ff */
[----:B------:R-:W3:Y:S01]  /*5560*/  MUFU.TANH R204, R50 ;  /* 0x0000003200cc7308 */ /* 0x000ee20000002400 */
[----:B----4-:R-:W-:Y:S04]  /*5570*/  @!P0 IADD3 R16, R0, 0x20, RZ ;  /* 0x0000002000108810 */ /* 0x010fe80007ffe0ff */
[-C--:B------:R-:W-:Y:S05]  /*5580*/  @!P0 ISETP.GE.AND P1, PT, R16, R15.reuse, PT ;  /* 0x0000000f1000820c */ /* 0x080fea0003f26270 */
[----:B------:R-:W4:Y:S01]  /*5590*/  MUFU.TANH R202, R51 ;  /* 0x0000003300ca7308 */ /* 0x000f220000002400 */
[----:B------:R-:W-:Y:S01]  /*55a0*/  @!P0 FSEL R18, R166, -INF , !P1 ;  /* 0xff800000a6128808 */ /* 0x000fe20004800000 */
[-C--:B-1----:R-:W-:Y:S01]  /*55b0*/  HMMA.16816.F32 R52, R104, R4.reuse, R52 ;  /* 0x000000046834723c */ /* 0x082fe20000001834 */
[----:B------:R-:W-:Y:S03]  /*55c0*/  @!P0 ISETP.GE.AND P1, PT, R17, R15, PT ;  /* 0x0000000f1100820c */ /* 0x000fe60003f26270 */
[--C-:B--2---:R-:W-:Y:S01]  /*55d0*/  FFMA.FTZ R19, R18, c[0x0][0x23c], -R13.reuse ;  /* 0x00008f0012137a23 */ /* 0x104fe2000001080d */
[----:B------:R-:W-:Y:S02]  /*55e0*/  MOV R18, R165 ;  /* 0x000000a500127202 */ /* 0x000fe40000000f00 */
[----:B------:R-:W-:Y:S01]  /*55f0*/  @!P0 FSEL R18, R165, -INF , !P1 ;  /* 0xff800000a5128808 */ /* 0x000fe20004800000 */
[C---:B------:R-:W-:Y:S01]  /*5600*/  HMMA.16816.F32 R56, R112.reuse, R4, R56 ;  /* 0x000000047038723c */ /* 0x040fe20000001838 */
[----:B------:R-:W-:Y:S01]  /*5610*/  MUFU.EX2 R203, R19 ;  /* 0x0000001300cb7308 */ /* 0x000fe20000000800 */
[----:B------:R-:W-:Y:S05]  /*5620*/  @!P0 ISETP.GE.AND P1, PT, R16, R14, PT ;  /* 0x0000000e1000820c */ /* 0x000fea0003f26270 */
[----:B------:R-:W-:Y:S01]  /*5630*/  FFMA.FTZ R5, R18, c[0x0][0x23c], -R13 ;  /* 0x00008f0012057a23 */ /* 0x000fe2000001080d */
[----:B------:R-:W-:Y:S01]  /*5640*/  MOV R4, R216 ;  /* 0x000000d800047202 */ /* 0x000fe20000000f00 */
[-C--:B------:R-:W-:Y:S02]  /*5650*/  HMMA.16816.F32 R60, R112, R6.reuse, R60 ;  /* 0x00000006703c723c */ /* 0x080fe4000000183c */
[----:B------:R1:W-:Y:S01]  /*5660*/  MUFU.EX2 R167, R5 ;  /* 0x0000000500a77308 */ /* 0x0003e20000000800 */
[----:B------:R-:W-:Y:S02]  /*5670*/  @!P0 FSEL R4, R216, -INF , !P1 ;  /* 0xff800000d8048808 */ /* 0x000fe40004800000 */
[----:B------:R-:W-:Y:S02]  /*5680*/  @!P0 ISETP.GE.AND P1, PT, R17, R14, PT ;  /* 0x0000000e1100820c */ /* 0x000fe40003f26270 */
[----:B------:R-:W-:Y:S01]  /*5690*/  FMUL.FTZ R52, R52, c[0x0][0x2ec] ;  /* 0x0000bb0034347a20 */ /* 0x000fe20000410000 */
[----:B------:R-:W-:Y:S01]  /*56a0*/  HMMA.16816.F32 R64, R104, R6, R64 ;  /* 0x000000066840723c */ /* 0x000fe20000001840 */
[----:B------:R-:W-:Y:S03]  /*56b0*/  FMUL.FTZ R53, R53, c[0x0][0x2ec] ;  /* 0x0000bb0035357a20 */ /* 0x000fe60000410000 */
[----:B------:R-:W-:Y:S01]  /*56c0*/  FMUL.FTZ R54, R54, c[0x0][0x2ec] ;  /* 0x0000bb0036367a20 */ /* 0x000fe20000410000 */
[----:B------:R-:W2:Y:S01]  /*56d0*/  MUFU.TANH R188, R52 ;  /* 0x0000003400bc7308 */ /* 0x000ea20000002400 */
[----:B------:R-:W-:Y:S01]  /*56e0*/  FMUL.FTZ R55, R55, c[0x0][0x2ec] ;  /* 0x0000bb0037377a20 */ /* 0x000fe20000410000 */
[----:B------:R-:W-:Y:S01]  /*56f0*/  MOV R6, R193 ;  /* 0x000000c100067202 */ /* 0x000fe20000000f00 */
[----:B------:R-:W-:Y:S04]  /*5700*/  FMUL.FTZ R57, R57, c[0x0][0x2ec] ;  /* 0x0000bb0039397a20 */ /* 0x000fe80000410000 */
        /* <DEDUP_REMOVED lines=9> */
[----:B------:R-:W-:Y:S01]  /*57a0*/  @!P0 ISETP.GE.AND P1, PT, R16, R11, PT ;  /* 0x0000000b1000820c */ /* 0x000fe20003f26270 */
[----:B------:R-:W-:Y:S01]  /*57b0*/  FMUL.FTZ R62, R62, c[0x0][0x2ec] ;  /* 0x0000bb003e3e7a20 */ /* 0x000fe20000410000 */
[----:B------:R-:W-:Y:S01]  /*57c0*/  MUFU.TANH R212, R60 ;  /* 0x0000003c00d47308 */ /* 0x000fe20000002400 */
[----:B------:R-:W-:Y:S02]  /*57d0*/  FFMA.FTZ R4, R4, c[0x0][0x23c], -R12 ;  /* 0x00008f0004047a23 */ /* 0x000fe4000001080c */
[----:B------:R-:W-:Y:S02]  /*57e0*/  FMUL.FTZ R64, R64, c[0x0][0x2ec] ;  /* 0x0000bb0040407a20 */ /* 0x000fe40000410000 */
[----:B------:R-:W-:Y:S02]  /*57f0*/  FMUL.FTZ R65, R65, c[0x0][0x2ec] ;  /* 0x0000bb0041417a20 */ /* 0x000fe40000410000 */
[----:B------:R-:W-:Y:S02]  /*5800*/  FMUL.FTZ R66, R66, c[0x0][0x2ec] ;  /* 0x0000bb0042427a20 */ /* 0x000fe40000410000 */
[----:B------:R-:W-:Y:S01]  /*5810*/  FMUL.FTZ R67, R67, c[0x0][0x2ec] ;  /* 0x0000bb0043437a20 */ /* 0x000fe20000410000 */
[----:B------:R1:W-:Y:S01]  /*5820*/  MUFU.EX2 R221, R4 ;  /* 0x0000000400dd7308 */ /* 0x0003e20000000800 */
[----:B------:R-:W-:Y:S09]  /*5830*/  FMUL.FTZ R63, R63, c[0x0][0x2ec] ;  /* 0x0000bb003f3f7a20 */ /* 0x000ff20000410000 */
[----:B------:R2:W-:Y:S10]  /*5840*/  MUFU.EX2 R223, R5 ;  /* 0x0000000500df7308 */ /* 0x0005f40000000800 */
[----:B------:R-:W3:Y:S01]  /*5850*/  MUFU.TANH R183, R53 ;  /* 0x0000003500b77308 */ /* 0x000ee20000002400 */
[----:B-1----:R-:W-:Y:S02]  /*5860*/  MOV R4, R235 ;  /* 0x000000eb00047202 */ /* 0x002fe40000000f00 */
[----:B------:R-:W-:Y:S02]  /*5870*/  @!P0 FSEL R4, R235, -INF , !P1 ;  /* 0xff800000eb048808 */ /* 0x000fe40004800000 */
[----:B------:R-:W-:Y:S05]  /*5880*/  @!P0 ISETP.GE.AND P1, PT, R17, R11, PT ;  /* 0x0000000b1100820c */ /* 0x000fea0003f26270 */
[----:B------:R-:W-:Y:S01]  /*5890*/  MUFU.TANH R211, R61 ;  /* 0x0000003d00d37308 */ /* 0x000fe20000002400 */
[--C-:B--2---:R-:W-:Y:S01]  /*58a0*/  FFMA.FTZ R5, R4, c[0x0][0x23c], -R9.reuse ;  /* 0x00008f0004057a23 */ /* 0x104fe20000010809 */
[----:B------:R-:W-:Y:S02]  /*58b0*/  MOV R4, R234 ;  /* 0x000000ea00047202 */ /* 0x000fe40000000f00 */
[----:B------:R-:W-:Y:S02]  /*58c0*/  @!P0 FSEL R4, R234, -INF , !P1 ;  /* 0xff800000ea048808 */ /* 0x000fe40004800000 */
[----:B------:R-:W-:Y:S04]  /*58d0*/  @!P0 ISETP.GE.AND P1, PT, R16, R10, PT ;  /* 0x0000000a1000820c */ /* 0x000fe80003f26270 */
[----:B------:R1:W-:Y:S01]  /*58e0*/  MUFU.EX2 R94, R5 ;  /* 0x00000005005e7308 */ /* 0x0003e20000000800 */
[----:B------:R-:W-:Y:S04]  /*58f0*/  @!P0 IADD3 R16, R0, 0x29, RZ ;  /* 0x0000002900108810 */ /* 0x000fe80007ffe0ff */
[----:B------:R-:W-:Y:S04]  /*5900*/  @!P0 ISETP.GE.AND P2, PT, R16, R15, PT ;  /* 0x0000000f1000820c */ /* 0x000fe80003f46270 */
[----:B------:R-:W-:Y:S01]  /*5910*/  @!P0 FSEL R6, R193, -INF , !P2 ;  /* 0xff800000c1068808 */ /* 0x000fe20005000000 */
[----:B------:R-:W-:Y:S10]  /*5920*/  MUFU.TANH R227, R62 ;  /* 0x0000003e00e37308 */ /* 0x000ff40000002400 */
[----:B------:R-:W-:Y:S01]  /*5930*/  MUFU.TANH R112, R64 ;  /* 0x0000004000707308 */ /* 0x000fe20000002400 */
[--C-:B-1----:R-:W-:Y:S01]  /*5940*/  FFMA.FTZ R5, R4, c[0x0][0x23c], -R9.reuse ;  /* 0x00008f0004057a23 */ /* 0x102fe20000010809 */
[----:B------:R-:W-:Y:S02]  /*5950*/  MOV R4, R72 ;  /* 0x0000004800047202 */ /* 0x000fe40000000f00 */
[----:B------:R-:W-:Y:S02]  /*5960*/  @!P0 FSEL R4, R72, -INF , !P1 ;  /* 0xff80000048048808 */ /* 0x000fe40004800000 */
[----:B------:R-:W-:Y:S04]  /*5970*/  @!P0 ISETP.GE.AND P1, PT, R17, R10, PT ;  /* 0x0000000a1100820c */ /* 0x000fe80003f26270 */
[----:B------:R1:W-:Y:S01]  /*5980*/  MUFU.EX2 R93, R5 ;  /* 0x00000005005d7308 */ /* 0x0003e20000000800 */
[----:B------:R-:W-:Y:S09]  /*5990*/  @!P0 IADD3 R17, R0, 0x28, RZ ;  /* 0x0000002800118810 */ /* 0x000ff20007ffe0ff */
[----:B------:R-:W-:Y:S10]  /*59a0*/  MUFU.TANH R111, R65 ;  /* 0x00000041006f7308 */ /* 0x000ff40000002400 */
[----:B------:R-:W-:Y:S01]  /*59b0*/  MUFU.TANH R191, R66 ;  /* 0x0000004200bf7308 */ /* 0x000fe20000002400 */
[--C-:B-1----:R-:W-:Y:S01]  /*59c0*/  FFMA.FTZ R5, R4, c[0x0][0x23c], -R8.reuse ;  /* 0x00008f0004057a23 */ /* 0x102fe20000010808 */
[----:B------:R-:W-:Y:S02]  /*59d0*/  MOV R4, R71 ;  /* 0x0000004700047202 */ /* 0x000fe40000000f00 */
[----:B------:R-:W-:Y:S02]  /*59e0*/  @!P0 FSEL R4, R71, -INF , !P1 ;  /* 0xff80000047048808 */ /* 0x000fe40004800000 */
[----:B------:R-:W-:Y:S04]  /*59f0*/  @!P0 ISETP.GE.AND P1, PT, R17, R11, PT ;  /* 0x0000000b1100820c */ /* 0x000fe80003f26270 */
[----:B------:R-:W-:Y:S01]  /*5a00*/  MUFU.EX2 R76, R5 ;  /* 0x00000005004c7308 */ /* 0x000fe20000000800 */
[--C-:B------:R-:W-:Y:S09]  /*5a10*/  FFMA.FTZ R4, R4, c[0x0][0x23c], -R8.reuse ;  /* 0x00008f0004047a23 */ /* 0x100ff20000010808 */
[----:B------:R1:W-:Y:S10]  /*5a20*/  MUFU.EX2 R75, R4 ;  /* 0x00000004004b7308 */ /* 0x0003f40000000800 */
[----:B------:R-:W2:Y:S10]  /*5a30*/  MUFU.TANH R200, R54 ;  /* 0x0000003600c87308 */ /* 0x000eb40000002400 */
        /* <DEDUP_REMOVED lines=8> */
[----:B------:R-:W-:Y:S04]  /*5ac0*/  @!P0 ISETP.GE.AND P1, PT, R17, R10, PT ;  /* 0x0000000a1100820c */ /* 0x000fe80003f26270 */
[----:B------:R1:W-:Y:S10]  /*5ad0*/  MUFU.EX2 R249, R5 ;  /* 0x0000000500f97308 */ /* 0x0003f40000000800 */
[----:B------:R-:W-:Y:S10]  /*5ae0*/  MUFU.TANH R226, R63 ;  /* 0x0000003f00e27308 */ /* 0x000ff40000002400 */
[----:B------:R-:W2:Y:S01]  /*5af0*/  MUFU.TANH R215, R56 ;  /* 0x0000003800d77308 */ /* 0x000ea20000002400 */
        /* <DEDUP_REMOVED lines=11> */
[----:B------:R1:W-:Y:S01]  /*5bb0*/  MUFU.EX2 R74, R5 ;  /* 0x00000005004a7308 */ /* 0x0003e20000000800 */
[----:B------:R-:W-:Y:S09]  /*5bc0*/  FFMA.FTZ R4, R4, c[0x0][0x23c], -R8 ;  /* 0x00008f0004047a23 */ /* 0x000ff20000010808 */
[----:B------:R2:W-:Y:S01]  /*5bd0*/  MUFU.EX2 R73, R4 ;  /* 0x0000000400497308 */ /* 0x0005e20000000800 */
[----:B-1----:R-:W-:Y:S02]  /*5be0*/  MOV R5, R194 ;  /* 0x000000c200057202 */ /* 0x002fe40000000f00 */
[----:B------:R-:W-:Y:S05]  /*5bf0*/  @!P0 FSEL R5, R194, -INF , !P1 ;  /* 0xff800000c2058808 */ /* 0x000fea0004800000 */
[--C-:B------:R-:W-:Y:S01]  /*5c00*/  FFMA.FTZ R7, R5, c[0x0][0x23c], -R13.reuse ;  /* 0x00008f0005077a23 */ /* 0x100fe2000001080d */
[----:B--2---:R-:W-:Y:S03]  /*5c10*/  IADD3 R4, P1, R3, UR13, RZ ;  /* 0x0000000d03047c10 */ /* 0x004fe6000ff3e0ff */
[----:B------:R1:W-:Y:S01]  /*5c20*/  MUFU.EX2 R192, R7 ;  /* 0x0000000700c07308 */ /* 0x0003e20000000800 */
[----:B------:R-:W-:Y:S02]  /*5c30*/  IADD3.X R5, R2, UR12, RZ, P1, !PT ;  /* 0x0000000c02057c10 */ /* 0x000fe40008ffe4ff */
[----:B------:R-:W-:Y:S03]  /*5c40*/  @!P0 ISETP.GE.AND P1, PT, R17, R14, PT ;  /* 0x0000000e1100820c */ /* 0x000fe60003f26270 */
[----:B------:R2:W2:Y:S04]  /*5c50*/  LDG.E R110, [R4.64] ;  /* 0x00000022046e7981 */ /* 0x0004a8000c1e1900 */
[----:B------:R2:W2:Y:S04]  /*5c60*/  LDG.E R109, [R4.64+0x20] ;  /* 0x00002022046d7981 */ /* 0x0004a8000c1e1900 */
[----:B------:R2:W2:Y:S01]  /*5c70*/  LDG.E R108, [R4.64+0x100] ;  /* 0x00010022046c7981 */ /* 0x0004a2000c1e1900 */
[--C-:B-1----:R-:W-:Y:S01]  /*5c80*/  FFMA.FTZ R7, R6, c[0x0][0x23c], -R13.reuse ;  /* 0x00008f0006077a23 */ /* 0x102fe2000001080d */
[----:B---3--:R-:W-:Y:S02]  /*5c90*/  MOV R6, R204 ;  /* 0x000000cc00067202 */ /* 0x008fe40000000f00 */
[----:B------:R-:W-:Y:S01]  /*5ca0*/  @!P0 FSEL R6, R204, -INF , !P1 ;  /* 0xff800000cc068808 */ /* 0x000fe20004800000 */
[----:B------:R4:W1:Y:S01]  /*5cb0*/  MUFU.EX2 R189, R7 ;  /* 0x0000000700bd7308 */ /* 0x0008620000000800 */
[----:B------:R-:W-:Y:S03]  /*5cc0*/  @!P0 ISETP.GE.AND P1, PT, R16, R14, PT ;  /* 0x0000000e1000820c */ /* 0x000fe60003f26270 */
[--C-:B------:R-:W-:Y:S01]  /*5cd0*/  FFMA.FTZ R16, R6, c[0x0][0x23c], -R12.reuse ;  /* 0x00008f0006107a23 */ /* 0x100fe2000001080c */
[----:B------:R-:W-:Y:S05]  /*5ce0*/  @!P0 IADD3 R6, R0, 0x30, RZ ;  /* 0x0000003000068810 */ /* 0x000fea0007ffe0ff */
[----:B------:R3:W-:Y:S01]  /*5cf0*/  MUFU.EX2 R209, R16 ;  /* 0x0000001000d17308 */ /* 0x0007e20000000800 */
[----:B----4-:R-:W-:Y:S02]  /*5d00*/  MOV R7, R202 ;  /* 0x000000ca00077202 */ /* 0x010fe40000000f00 */
[----:B------:R-:W-:Y:S02]  /*5d10*/  @!P0 FSEL R7, R202, -INF , !P1 ;  /* 0xff800000ca078808 */ /* 0x000fe40004800000 */
[-C--:B------:R-:W-:Y:S03]  /*5d20*/  @!P0 ISETP.GE.AND P1, PT, R6, R15.reuse, PT ;  /* 0x0000000f0600820c */ /* 0x080fe60003f26270 */
[--C-:B------:R-:W-:Y:S01]  /*5d30*/  FFMA.FTZ R17, R7, c[0x0][0x23c], -R12.reuse ;  /* 0x00008f0007117a23 */ /* 0x100fe2000001080c */
[----:B------:R-:W-:Y:S02]  /*5d40*/  @!P0 IADD3 R7, R0, 0x31, RZ ;  /* 0x0000003100078810 */ /* 0x000fe40007ffe0ff */
[----:B---3--:R-:W-:Y:S01]  /*5d50*/  MOV R16, R188 ;  /* 0x000000bc00107202 */ /* 0x008fe20000000f00 */
[----:B------:R3:W4:Y:S01]  /*5d60*/  MUFU.EX2 R208, R17 ;  /* 0x0000001100d07308 */ /* 0x0007220000000800 */
[----:B------:R-:W-:Y:S02]  /*5d70*/  @!P0 FSEL R16, R188, -INF , !P1 ;  /* 0xff800000bc108808 */ /* 0x000fe40004800000 */
[----:B------:R-:W-:Y:S03]  /*5d80*/  @!P0 ISETP.GE.AND P1, PT, R7, R15, PT ;  /* 0x0000000f0700820c */ /* 0x000fe60003f26270 */
[--C-:B---3--:R-:W-:Y:S01]  /*5d90*/  FFMA.FTZ R17, R16, c[0x0][0x23c], -R13.reuse ;  /* 0x00008f0010117a23 */ /* 0x108fe2000001080d */
[----:B------:R-:W-:Y:S02]  /*5da0*/  MOV R16, R183 ;  /* 0x000000b700107202 */ /* 0x000fe40000000f00 */
[----:B------:R-:W-:Y:S01]  /*5db0*/  @!P0 FSEL R16, R183, -INF , !P1 ;  /* 0xff800000b7108808 */ /* 0x000fe20004800000 */
[----:B------:R3:W-:Y:S01]  /*5dc0*/  MUFU.EX2 R163, R17 ;  /* 0x0000001100a37308 */ /* 0x0007e20000000800 */
[----:B------:R-:W-:Y:S03]  /*5dd0*/  @!P0 ISETP.GE.AND P1, PT, R6, R14, PT ;  /* 0x0000000e0600820c */ /* 0x000fe60003f26270 */
[----:B---3--:R-:W-:Y:S01]  /*5de0*/  FFMA.FTZ R17, R16, c[0x0][0x23c], -R13 ;  /* 0x00008f0010117a23 */ /* 0x008fe2000001080d */
[----:B------:R-:W-:Y:S02]  /*5df0*/  MOV R16, R200 ;  /* 0x000000c800107202 */ /* 0x000fe40000000f00 */
[----:B------:R-:W-:Y:S03]  /*5e00*/  @!P0 FSEL R16, R200, -INF , !P1 ;  /* 0xff800000c8108808 */ /* 0x000fe60004800000 */
[----:B------:R3:W-:Y:S01]  /*5e10*/  MUFU.EX2 R115, R17 ;  /* 0x0000001100737308 */ /* 0x0007e20000000800 */
[----:B------:R-:W-:Y:S01]  /*5e20*/  @!P0 ISETP.GE.AND P1, PT, R7, R14, PT ;  /* 0x0000000e0700820c */ /* 0x000fe20003f26270 */
[--C-:B---3--:R-:W-:Y:S01]  /*5e30*/  FFMA.FTZ R17, R16, c[0x0][0x23c], -R12.reuse ;  /* 0x00008f0010117a23 */ /* 0x108fe2000001080c */
[----:B------:R-:W-:Y:S02]  /*5e40*/  MOV R16, R199 ;  /* 0x000000c700107202 */ /* 0x000fe40000000f00 */
[----:B------:R-:W-:Y:S05]  /*5e50*/  @!P0 FSEL R16, R199, -INF , !P1 ;  /* 0xff800000c7108808 */ /* 0x000fea0004800000 */
[----:B------:R3:W-:Y:S01]  /*5e60*/  MUFU.EX2 R207, R17 ;  /* 0x0000001100cf7308 */ /* 0x0007e20000000800 */
[----:B------:R-:W-:Y:S01]  /*5e70*/  @!P0 ISETP.GE.AND P1, PT, R6, R11, PT ;  /* 0x0000000b0600820c */ /* 0x000fe20003f26270 */
[----:B---3--:R-:W-:Y:S01]  /*5e80*/  FFMA.FTZ R17, R16, c[0x0][0x23c], -R12 ;  /* 0x00008f0010117a23 */ /* 0x008fe2000001080c */
[----:B------:R-:W-:Y:S02]  /*5e90*/  MOV R16, R215 ;  /* 0x000000d700107202 */ /* 0x000fe40000000f00 */
[----:B------:R-:W-:Y:S05]  /*5ea0*/  @!P0 FSEL R16, R215, -INF , !P1 ;  /* 0xff800000d7108808 */ /* 0x000fea0004800000 */
[----:B------:R3:W1:Y:S01]  /*5eb0*/  MUFU.EX2 R206, R17 ;  /* 0x0000001100ce7308 */ /* 0x0006620000000800 */
[----:B------:R-:W-:Y:S01]  /*5ec0*/  @!P0 ISETP.GE.AND P1, PT, R7, R11, PT ;  /* 0x0000000b0700820c */ /* 0x000fe20003f26270 */
[--C-:B---3--:R-:W-:Y:S01]  /*5ed0*/  FFMA.FTZ R17, R16, c[0x0][0x23c], -R9.reuse ;  /* 0x00008f0010117a23 */ /* 0x108fe20000010809 */
[----:B------:R-:W-:Y:S02]  /*5ee0*/  MOV R16, R213 ;  /* 0x000000d500107202 */ /* 0x000fe40000000f00 */
[----:B------:R-:W-:Y:S05]  /*5ef0*/  @!P0 FSEL R16, R213, -INF , !P1 ;  /* 0xff800000d5108808 */ /* 0x000fea0004800000 */
[----:B------:R-:W-:Y:S01]  /*5f00*/  MUFU.EX2 R243, R17 ;  /* 0x0000001100f37308 */ /* 0x000fe20000000800 */
[-C--:B------:R-:W-:Y:S02]  /*5f10*/  @!P0 ISETP.GE.AND P1, PT, R6, R10.reuse, PT ;  /* 0x0000000a0600820c */ /* 0x080fe40003f26270 */
[----:B------:R-:W-:Y:S01]  /*5f20*/  MOV R6, R239 ;  /* 0x000000ef00067202 */ /* 0x000fe20000000f00 */
[--C-:B------:R-:W-:Y:S01]  /*5f30*/  FFMA.FTZ R16, R16, c[0x0][0x23c], -R9.reuse ;  /* 0x00008f0010107a23 */ /* 0x100fe20000010809 */
[----:B------:R-:W-:Y:S02]  /*5f40*/  @!P0 FSEL R6, R239, -INF , !P1 ;  /* 0xff800000ef068808 */ /* 0x000fe40004800000 */
[----:B------:R-:W-:Y:S02]  /*5f50*/  @!P0 ISETP.GE.AND P1, PT, R7, R10, PT ;  /* 0x0000000a0700820c */ /* 0x000fe40003f26270 */
[----:B------:R-:W-:Y:S01]  /*5f60*/  MOV R7, R238 ;  /* 0x000000ee00077202 */ /* 0x000fe20000000f00 */
[----:B------:R3:W-:Y:S01]  /*5f70*/  MUFU.EX2 R237, R16 ;  /* 0x0000001000ed7308 */ /* 0x0007e20000000800 */
[----:B------:R-:W-:Y:S05]  /*5f80*/  @!P0 FSEL R7, R238, -INF , !P1 ;  /* 0xff800000ee078808 */ /* 0x000fea0004800000 */
[--C-:B------:R-:W-:Y:S04]  /*5f90*/  FFMA.FTZ R7, R7, c[0x0][0x23c], -R8.reuse ;  /* 0x00008f0007077a23 */ /* 0x100fe80000010808 */
[----:B------:R1:W-:Y:S01]  /*5fa0*/  MUFU.EX2 R3, R7 ;  /* 0x0000000700037308 */ /* 0x0003e20000000800 */
[--C-:B---3--:R-:W-:Y:S01]  /*5fb0*/  FFMA.FTZ R16, R6, c[0x0][0x23c], -R8.reuse ;  /* 0x00008f0006107a23 */ /* 0x108fe20000010808 */
[C---:B------:R-:W-:Y:S02]  /*5fc0*/  @!P0 IADD3 R6, R0.reuse, 0x38, RZ ;  /* 0x0000003800068810 */ /* 0x040fe40007ffe0ff */
[----:B------:R-:W-:Y:S06]  /*5fd0*/  @!P0 IADD3 R0, R0, 0x39, RZ ;  /* 0x0000003900008810 */ /* 0x000fec0007ffe0ff */
[----:B------:R3:W-:Y:S01]  /*5fe0*/  MUFU.EX2 R68, R16 ;  /* 0x0000001000447308 */ /* 0x0007e20000000800 */
[C---:B------:R-:W-:Y:S02]  /*5ff0*/  @!P0 ISETP.GE.AND P1, PT, R6.reuse, R11, PT ;  /* 0x0000000b0600820c */ /* 0x040fe40003f26270 */
[C---:B------:R-:W-:Y:S02]  /*6000*/  @!P0 ISETP.GE.AND P5, PT, R6.reuse, R15, PT ;  /* 0x0000000f0600820c */ /* 0x040fe40003fa6270 */
[-C--:B------:R-:W-:Y:S02]  /*6010*/  @!P0 ISETP.GE.AND P3, PT, R6, R14.reuse, PT ;  /* 0x0000000e0600820c */ /* 0x080fe40003f66270 */
[----:B-1----:R-:W-:Y:S02]  /*6020*/  MOV R7, R211 ;  /* 0x000000d300077202 */ /* 0x002fe40000000f00 */
[C---:B------:R-:W-:Y:S02]  /*6030*/  @!P0 ISETP.GE.AND P4, PT, R0.reuse, R15, PT ;  /* 0x0000000f0000820c */ /* 0x040fe40003f86270 */
[----:B------:R-:W-:Y:S02]  /*6040*/  @!P0 ISETP.GE.AND P2, PT, R0, R14, PT ;  /* 0x0000000e0000820c */ /* 0x000fe40003f46270 */
[----:B---3--:R-:W-:Y:S02]  /*6050*/  MOV R16, R212 ;  /* 0x000000d400107202 */ /* 0x008fe40000000f00 */
[----:B------:R-:W-:Y:S02]  /*6060*/  @!P0 FSEL R16, R212, -INF , !P1 ;  /* 0xff800000d4108808 */ /* 0x000fe40004800000 */
[----:B------:R-:W-:Y:S03]  /*6070*/  @!P0 ISETP.GE.AND P1, PT, R0, R11, PT ;  /* 0x0000000b0000820c */ /* 0x000fe60003f26270 */
[--C-:B------:R-:W-:Y:S01]  /*6080*/  FFMA.FTZ R11, R16, c[0x0][0x23c], -R9.reuse ;  /* 0x00008f00100b7a23 */ /* 0x100fe20000010809 */
[----:B------:R-:W-:Y:S02]  /*6090*/  @!P0 FSEL R7, R211, -INF , !P1 ;  /* 0xff800000d3078808 */ /* 0x000fe40004800000 */
[----:B------:R-:W-:Y:S01]  /*60a0*/  @!P0 ISETP.GE.AND P1, PT, R6, R10, PT ;  /* 0x0000000a0600820c */ /* 0x000fe20003f26270 */
[----:B------:R1:W-:Y:S01]  /*60b0*/  MUFU.EX2 R230, R11 ;  /* 0x0000000b00e67308 */ /* 0x0003e20000000800 */
[----:B------:R-:W-:Y:S01]  /*60c0*/  F2FP.PACK_AB R6, R187, R222 ;  /* 0x000000debb06723e */ /* 0x000fe200000000ff */
[----:B------:R-:W-:Y:S01]  /*60d0*/  FFMA.FTZ R9, R7, c[0x0][0x23c], -R9 ;  /* 0x00008f0007097a23 */ /* 0x000fe20000010809 */
[----:B------:R-:W-:Y:S03]  /*60e0*/  F2FP.PACK_AB R7, R244, R245 ;  /* 0x000000f5f407723e */ /* 0x000fe600000000ff */
[----:B------:R3:W-:Y:S04]  /*60f0*/  STS [R182+0x10400], R6 ;  /* 0x01040006b6007388 */ /* 0x0007e80000000800 */
[----:B------:R4:W-:Y:S01]  /*6100*/  STS [R182+0x10000], R7 ;  /* 0x01000007b6007388 */ /* 0x0009e20000000800 */
[----:B------:R4:W-:Y:S01]  /*6110*/  MUFU.EX2 R229, R9 ;  /* 0x0000000900e57308 */ /* 0x0009e20000000800 */
[----:B-1----:R-:W-:Y:S02]  /*6120*/  MOV R11, R227 ;  /* 0x000000e3000b7202 */ /* 0x002fe40000000f00 */
[----:B------:R-:W-:Y:S02]  /*6130*/  @!P0 FSEL R11, R227, -INF , !P1 ;  /* 0xff800000e30b8808 */ /* 0x000fe40004800000 */
[----:B------:R-:W-:Y:S02]  /*6140*/  @!P0 ISETP.GE.AND P1, PT, R0, R10, PT ;  /* 0x0000000a0000820c */ /* 0x000fe40003f26270 */
[----:B------:R-:W-:Y:S01]  /*6150*/  F2FP.PACK_AB R0, R228, R231 ;  /* 0x000000e7e400723e */ /* 0x000fe200000000ff */
[----:B------:R-:W-:Y:S01]  /*6160*/  FFMA.FTZ R10, R11, c[0x0][0x23c], -R8 ;  /* 0x00008f000b0a7a23 */ /* 0x000fe20000010808 */
[----:B---3--:R-:W-:Y:S03]  /*6170*/  F2FP.PACK_AB R6, R91, R92 ;  /* 0x0000005c5b06723e */ /* 0x008fe600000000ff */
[----:B------:R1:W-:Y:S01]  /*6180*/  STS [R180+0x10000], R0 ;  /* 0x01000000b4007388 */ /* 0x0003e20000000800 */
[----:B----4-:R-:W-:Y:S01]  /*6190*/  F2FP.PACK_AB R7, R161, R162 ;  /* 0x000000a2a107723e */ /* 0x010fe200000000ff */
[----:B------:R3:W-:Y:S01]  /*61a0*/  MUFU.EX2 R2, R10 ;  /* 0x0000000a00027308 */ /* 0x0007e20000000800 */
[----:B------:R-:W-:Y:S02]  /*61b0*/  MOV R9, R112 ;  /* 0x0000007000097202 */ /* 0x000fe40000000f00 */
[----:B------:R-:W-:Y:S05]  /*61c0*/  @!P0 FSEL R9, R112, -INF , !P5 ;  /* 0xff80000070098808 */ /* 0x000fea0006800000 */
[--C-:B------:R-:W-:Y:S04]  /*61d0*/  FFMA.FTZ R9, R9, c[0x0][0x23c], -R13.reuse ;  /* 0x00008f0009097a23 */ /* 0x100fe8000001080d */
[----:B------:R4:W-:Y:S01]  /*61e0*/  MUFU.EX2 R114, R9 ;  /* 0x0000000900727308 */ /* 0x0009e20000000800 */
[----:B-1----:R-:W-:Y:S02]  /*61f0*/  F2FP.PACK_AB R0, R185, R186 ;  /* 0x000000bab900723e */ /* 0x002fe400000000ff */
[----:B---3--:R-:W-:Y:S02]  /*6200*/  MOV R10, R111 ;  /* 0x0000006f000a7202 */ /* 0x008fe40000000f00 */
[----:B------:R-:W-:Y:S01]  /*6210*/  @!P0 FSEL R10, R111, -INF , !P4 ;  /* 0xff8000006f0a8808 */ /* 0x000fe20006000000 */
[----:B------:R1:W-:Y:S04]  /*6220*/  STS [R180+0x10400], R0 ;  /* 0x01040000b4007388 */ /* 0x0003e80000000800 */
[----:B------:R-:W-:Y:S01]  /*6230*/  FFMA.FTZ R13, R10, c[0x0][0x23c], -R13 ;  /* 0x00008f000a0d7a23 */ /* 0x000fe2000001080d */
[----:B------:R3:W-:Y:S01]  /*6240*/  STS [R182+0x12000], R7 ;  /* 0x01200007b6007388 */ /* 0x0007e20000000800 */
[----:B------:R-:W-:Y:S02]  /*6250*/  MOV R10, R191 ;  /* 0x000000bf000a7202 */ /* 0x000fe40000000f00 */
[----:B----4-:R-:W-:Y:S01]  /*6260*/  F2FP.PACK_AB R9, R164, R184 ;  /* 0x000000b8a409723e */ /* 0x010fe200000000ff */
[----:B------:R4:W-:Y:S01]  /*6270*/  STS [R182+0x12400], R6 ;  /* 0x01240006b6007388 */ /* 0x0009e20000000800 */
[----:B------:R-:W-:Y:S01]  /*6280*/  @!P0 FSEL R10, R191, -INF , !P3 ;  /* 0xff800000bf0a8808 */ /* 0x000fe20005800000 */
[----:B------:R-:W2:Y:S04]  /*6290*/  MUFU.EX2 R113, R13 ;  /* 0x0000000d00717308 */ /* 0x000ea80000000800 */
[--C-:B------:R-:W-:Y:S01]  /*62a0*/  FFMA.FTZ R11, R10, c[0x0][0x23c], -R12.reuse ;  /* 0x00008f000a0b7a23 */ /* 0x100fe2000001080c */
[----:B------:R-:W-:Y:S02]  /*62b0*/  MOV R10, R190 ;  /* 0x000000be000a7202 */ /* 0x000fe40000000f00 */
[----:B------:R-:W-:Y:S03]  /*62c0*/  @!P0 FSEL R10, R190, -INF , !P2 ;  /* 0xff800000be0a8808 */ /* 0x000fe60005000000 */
[----:B------:R-:W-:Y:S02]  /*62d0*/  MUFU.EX2 R198, R11 ;  /* 0x0000000b00c67308 */ /* 0x000fe40000000800 */
[----:B------:R-:W-:Y:S01]  /*62e0*/  FFMA.FTZ R12, R10, c[0x0][0x23c], -R12 ;  /* 0x00008f000a0c7a23 */ /* 0x000fe2000001080c */
[----:B------:R-:W-:Y:S02]  /*62f0*/  MOV R10, R226 ;  /* 0x000000e2000a7202 */ /* 0x000fe40000000f00 */
[----:B-1----:R-:W-:Y:S02]  /*6300*/  F2FP.PACK_AB R0, R219, R220 ;  /* 0x000000dcdb00723e */ /* 0x002fe400000000ff */
[----:B------:R-:W-:Y:S02]  /*6310*/  @!P0 FSEL R10, R226, -INF , !P1 ;  /* 0xff800000e20a8808 */ /* 0x000fe40004800000 */
[----:B---3--:R-:W-:Y:S01]  /*6320*/  F2FP.PACK_AB R7, R159, R160 ;  /* 0x000000a09f07723e */ /* 0x008fe200000000ff */
[----:B------:R-:W1:Y:S01]  /*6330*/  MUFU.EX2 R196, R12 ;  /* 0x0000000c00c47308 */ /* 0x000e620000000800 */
[----:B------:R-:W-:Y:S01]  /*6340*/  PLOP3.LUT P1, PT, PT, PT, UP3, 0x80, 0x0 ;  /* 0x000000000000781c */ /* 0x000fe20003f2f038 */
[----:B------:R-:W-:Y:S01]  /*6350*/  FFMA.FTZ R8, R10, c[0x0][0x23c], -R8 ;  /* 0x00008f000a087a23 */ /* 0x000fe20000010808 */
[----:B----4-:R-:W-:Y:S01]  /*6360*/  F2FP.PACK_AB R6, R89, R90 ;  /* 0x0000005a5906723e */ /* 0x010fe200000000ff */
[----:B------:R3:W-:Y:S04]  /*6370*/  STS [R180+0x12000], R7 ;  /* 0x01200007b4007388 */ /* 0x0007e80000000800 */
[----:B------:R4:W-:Y:S02]  /*6380*/  STS [R180+0x12400], R6 ;  /* 0x01240006b4007388 */ /* 0x0009e40000000800 */
[----:B------:R1:W1:Y:S02]  /*6390*/  MUFU.EX2 R252, R8 ;  /* 0x0000000800fc7308 */ /* 0x0002640000000800 */
[----:B------:R2:W-:Y:S04]  /*63a0*/  STS [R181+0x10000], R0 ;  /* 0x01000000b5007388 */ /* 0x0005e80000000800 */
[----:B------:R2:W-:Y:S01]  /*63b0*/  STS [R181+0x10400], R9 ;  /* 0x01040009b5007388 */ /* 0x0005e20000000800 */
[----:B---3--:R-:W-:Y:S02]  /*63c0*/  F2FP.PACK_AB R7, R99, R151 ;  /* 0x000000976307723e */ /* 0x008fe400000000ff */
[----:B----4-:R-:W-:Y:S02]  /*63d0*/  F2FP.PACK_AB R6, R205, R210 ;  /* 0x000000d2cd06723e */ /* 0x010fe400000000ff */
[----:B-1----:R-:W-:Y:S02]  /*63e0*/  F2FP.PACK_AB R8, R93, R94 ;  /* 0x0000005e5d08723e */ /* 0x002fe400000000ff */
[----:B--2---:R-:W-:Y:S01]  /*63f0*/  F2FP.PACK_AB R0, R232, R233 ;  /* 0x000000e9e800723e */ /* 0x004fe200000000ff */
[----:B------:R1:W-:Y:S01]  /*6400*/  STS [R179+0x10000], R6 ;  /* 0x01000006b3007388 */ /* 0x0003e20000000800 */
[----:B------:R-:W-:Y:S03]  /*6410*/  F2FP.PACK_AB R9, R83, R84 ;  /* 0x000000545309723e */ /* 0x000fe600000000ff */
[----:B------:R2:W-:Y:S04]  /*6420*/  STS [R179+0x10400], R0 ;  /* 0x01040000b3007388 */ /* 0x0005e80000000800 */
[----:B------:R3:W-:Y:S04]  /*6430*/  STS [R181+0x12000], R7 ;  /* 0x01200007b5007388 */ /* 0x0007e80000000800 */
[----:B------:R4:W-:Y:S01]  /*6440*/  STS [R181+0x12400], R9 ;  /* 0x01240009b5007388 */ /* 0x0009e20000000800 */
[----:B-1----:R-:W-:Y:S02]  /*6450*/  F2FP.PACK_AB R6, R81, R82 ;  /* 0x000000525106723e */ /* 0x002fe400000000ff */
[----:B--2---:R-:W-:Y:S03]  /*6460*/  F2FP.PACK_AB R0, R167, R203 ;  /* 0x000000cba700723e */ /* 0x004fe600000000ff */
[----:B------:R1:W-:Y:S01]  /*6470*/  STS [R179+0x12400], R6 ;  /* 0x01240006b3007388 */ /* 0x0003e20000000800 */
[----:B---3--:R-:W-:Y:S02]  /*6480*/  F2FP.PACK_AB R7, R97, R98 ;  /* 0x000000626107723e */ /* 0x008fe400000000ff */
[----:B----4-:R-:W-:Y:S03]  /*6490*/  F2FP.PACK_AB R9, R221, R223 ;  /* 0x000000dfdd09723e */ /* 0x010fe600000000ff */
[----:B------:R2:W-:Y:S04]  /*64a0*/  STS [R179+0x12000], R7 ;  /* 0x01200007b3007388 */ /* 0x0005e80000000800 */
[----:B------:R3:W-:Y:S04]  /*64b0*/  STS [R175+0x10000], R0 ;  /* 0x01000000af007388 */ /* 0x0007e80000000800 */
[----:B------:R4:W-:Y:S01]  /*64c0*/  STS [R175+0x10400], R9 ;  /* 0x01040009af007388 */ /* 0x0009e20000000800 */
[----:B-1----:R-:W-:Y:S05]  /*64d0*/  F2FP.PACK_AB R6, R189, R192 ;  /* 0x000000c0bd06723e */ /* 0x002fea00000000ff */
[----:B------:R1:W-:Y:S01]  /*64e0*/  STS [R176+0x10000], R6 ;  /* 0x01000006b0007388 */ /* 0x0003e20000000800 */
[----:B--2---:R-:W-:Y:S02]  /*64f0*/  F2FP.PACK_AB R7, R75, R76 ;  /* 0x0000004c4b07723e */ /* 0x004fe400000000ff */
[----:B---3--:R-:W-:Y:S02]  /*6500*/  F2FP.PACK_AB R0, R208, R209 ;  /* 0x000000d1d000723e */ /* 0x008fe400000000ff */
[----:B----4-:R-:W-:Y:S03]  /*6510*/  F2FP.PACK_AB R9, R246, R249 ;  /* 0x000000f9f609723e */ /* 0x010fe600000000ff */
[----:B------:R2:W-:Y:S04]  /*6520*/  STS [R176+0x10400], R0 ;  /* 0x01040000b0007388 */ /* 0x0005e80000000800 */
[----:B------:R3:W-:Y:S04]  /*6530*/  STS [R175+0x12000], R8 ;  /* 0x01200008af007388 */ /* 0x0007e80000000800 */
[----:B------:R4:W-:Y:S04]  /*6540*/  STS [R175+0x12400], R7 ;  /* 0x01240007af007388 */ /* 0x0009e80000000800 */
[----:B------:R4:W-:Y:S01]  /*6550*/  STS [R176+0x12000], R9 ;  /* 0x01200009b0007388 */ /* 0x0009e20000000800 */
[----:B-1----:R-:W-:Y:S02]  /*6560*/  F2FP.PACK_AB R6, R206, R207 ;  /* 0x000000cfce06723e */ /* 0x002fe400000000ff */
[----:B--2---:R-:W-:Y:S02]  /*6570*/  F2FP.PACK_AB R0, R113, R114 ;  /* 0x000000727100723e */ /* 0x004fe400000000ff */
[----:B---3--:R-:W-:Y:S02]  /*6580*/  F2FP.PACK_AB R8, R73, R74 ;  /* 0x0000004a4908723e */ /* 0x008fe400000000ff */
[----:B----4-:R-:W-:Y:S03]  /*6590*/  F2FP.PACK_AB R7, R115, R163 ;  /* 0x000000a37307723e */ /* 0x010fe600000000ff */
[----:B------:R1:W-:Y:S01]  /*65a0*/  STS [R176+0x12400], R8 ;  /* 0x01240008b0007388 */ /* 0x0003e20000000800 */
[----:B------:R-:W-:Y:S03]  /*65b0*/  F2FP.PACK_AB R9, R237, R243 ;  /* 0x000000f3ed09723e */ /* 0x000fe600000000ff */
[----:B------:R2:W-:Y:S04]  /*65c0*/  STS [R178+0x10000], R7 ;  /* 0x01000007b2007388 */ /* 0x0005e80000000800 */
[----:B------:R3:W-:Y:S04]  /*65d0*/  STS [R178+0x10400], R6 ;  /* 0x01040006b2007388 */ /* 0x0007e80000000800 */
[----:B------:R4:W-:Y:S01]  /*65e0*/  STS [R177+0x10000], R0 ;  /* 0x01000000b1007388 */ /* 0x0009e20000000800 */
[----:B-1----:R-:W-:Y:S02]  /*65f0*/  F2FP.PACK_AB R8, R3, R68 ;  /* 0x000000440308723e */ /* 0x002fe400000000ff */
[----:B--2---:R-:W-:Y:S02]  /*6600*/  F2FP.PACK_AB R7, R196, R198 ;  /* 0x000000c6c407723e */ /* 0x004fe400000000ff */
[----:B---3--:R-:W-:Y:S03]  /*6610*/  F2FP.PACK_AB R6, R229, R230 ;  /* 0x000000e6e506723e */ /* 0x008fe600000000ff */
[----:B------:R-:W-:Y:S01]  /*6620*/  STS [R177+0x10400], R7 ;  /* 0x01040007b1007388 */ /* 0x000fe20000000800 */
[----:B----4-:R-:W-:Y:S03]  /*6630*/  F2FP.PACK_AB R0, R252, R2 ;  /* 0x00000002fc00723e */ /* 0x010fe600000000ff */
[----:B------:R-:W-:Y:S04]  /*6640*/  STS [R178+0x12000], R9 ;  /* 0x01200009b2007388 */ /* 0x000fe80000000800 */
[----:B------:R-:W-:Y:S04]  /*6650*/  STS [R178+0x12400], R8 ;  /* 0x01240008b2007388 */ /* 0x000fe80000000800 */
[----:B------:R1:W-:Y:S04]  /*6660*/  STS [R177+0x12400], R0 ;  /* 0x01240000b1007388 */ /* 0x0003e80000000800 */
[----:B------:R-:W-:Y:S04]  /*6670*/  STS [R177+0x12000], R6 ;  /* 0x01200006b1007388 */ /* 0x000fe80000000800 */
[----:B------:R-:W2:Y:S08]  /*6680*/  LDSM.16.M88.4 R64, [R154+0x4000] ;  /* 0x004000009a40783b */ /* 0x000eb00000000200 */
[----:B------:R-:W3:Y:S08]  /*6690*/  LDSM.16.M88.4 R60, [R154+0x5000] ;  /* 0x005000009a3c783b */ /* 0x000ef00000000200 */
[----:B------:R-:W3:Y:S08]  /*66a0*/  LDSM.16.M88.4 R100, [R155+0x4000] ;  /* 0x004000009b64783b */ /* 0x000ef00000000200 */
[----:B-1----:R2:W4:Y:S04]  /*66b0*/  LDG.E R0, [R4.64+0x120] ;  /* 0x0001202204007981 */ /* 0x002528000c1e1900 */
[----:B------:R-:W1:Y:S01]  /*66c0*/  LDSM.16.M88.4 R104, [R155+0x5000] ;  /* 0x005000009b68783b */ /* 0x000e620000000200 */
        /* <DEDUP_REMOVED lines=17> */
[C---:B-1----:R-:W-:Y:S08]  /*67e0*/  HMMA.16816.F32 R8, R104.reuse, R132, R8 ;  /* 0x000000846808723c */ /* 0x042ff00000001808 */
[-C--:B------:R-:W-:Y:S08]  /*67f0*/  HMMA.16816.F32 R12, R104, R134.reuse, R12 ;  /* 0x00000086680c723c */ /* 0x080ff0000000180c */
[C---:B------:R-:W-:Y:S08]  /*6800*/  HMMA.16816.F32 R16, R100.reuse, R134, R16 ;  /* 0x000000866410723c */ /* 0x040ff00000001810 */
[-C--:B------:R-:W-:Y:S08]  /*6810*/  HMMA.16816.F32 R20, R100, R136.reuse, R20 ;  /* 0x000000886414723c */ /* 0x080ff00000001814 */
[C---:B------:R-:W-:Y:S08]  /*6820*/  HMMA.16816.F32 R24, R104.reuse, R136, R24 ;  /* 0x000000886818723c */ /* 0x040ff00000001818 */
[C---:B------:R-:W-:Y:S01]  /*6830*/  FADD.FTZ R16, -R110.reuse, R16 ;  /* 0x000000106e107221 */ /* 0x040fe20000010100 */
[-C--:B------:R-:W-:Y:S03]  /*6840*/  HMMA.16816.F32 R28, R104, R138.reuse, R28 ;  /* 0x0000008a681c723c */ /* 0x080fe6000000181c */
[C---:B------:R-:W-:Y:S05]  /*6850*/  FADD.FTZ R17, -R110.reuse, R17 ;  /* 0x000000116e117221 */ /* 0x040fea0000010100 */
        /* <DEDUP_REMOVED lines=8> */
[----:B------:R-:W-:Y:S07]  /*68e0*/  HMMA.16816.F32 R64, R100, R146, R64 ;  /* 0x000000926440723c */ /* 0x000fee0000001840 */
[C---:B------:R-:W-:Y:S02]  /*68f0*/  FADD.FTZ R101, -R110.reuse, R4 ;  /* 0x000000046e657221 */ /* 0x040fe40000010100 */
[----:B------:R-:W-:Y:S03]  /*6900*/  FADD.FTZ R100, -R110, R5 ;  /* 0x000000056e647221 */ /* 0x000fe60000010100 */
[----:B------:R-:W-:Y:S02]  /*6910*/  FFMA.FTZ R5, -R174, R174, 1 ;  /* 0x3f800000ae057423 */ /* 0x000fe400000101ae */
[----:B------:R-:W-:Y:S02]  /*6920*/  FFMA.FTZ R4, -R173, R173, 1 ;  /* 0x3f800000ad047423 */ /* 0x000fe400000101ad */
[----:B------:R-:W-:Y:S02]  /*6930*/  FMUL.FTZ R101, R245, R101 ;  /* 0x00000065f5657220 */ /* 0x000fe40000410000 */
[----:B------:R-:W-:Y:S01]  /*6940*/  FMUL.FTZ R100, R244, R100 ;  /* 0x00000064f4647220 */ /* 0x000fe20000410000 */
[----:B------:R1:W5:Y:S01]  /*6950*/  LDL.LU R245, [R1+0x130] ;  /* 0x0001300001f57983 */ /* 0x0003620000300800 */
[----:B------:R-:W-:Y:S02]  /*6960*/  FMUL.FTZ R5, R5, c[0x0][0x2ec] ;  /* 0x0000bb0005057a20 */ /* 0x000fe40000410000 */
[----:B------:R-:W-:Y:S01]  /*6970*/  FMUL.FTZ R4, R4, c[0x0][0x2ec] ;  /* 0x0000bb0004047a20 */ /* 0x000fe20000410000 */
[----:B------:R1:W5:Y:S01]  /*6980*/  LDL.LU R244, [R1+0x12c] ;  /* 0x00012c0001f47983 */ /* 0x0003620000300800 */
[----:B------:R-:W-:Y:S02]  /*6990*/  FMUL.FTZ R174, R101, R5 ;  /* 0x0000000565ae7220 */ /* 0x000fe40000410000 */
[----:B------:R-:W-:Y:S02]  /*69a0*/  FMUL.FTZ R173, R100, R4 ;  /* 0x0000000464ad7220 */ /* 0x000fe40000410000 */
[----:B------:R-:W-:Y:S02]  /*69b0*/  FMUL.FTZ R101, R231, R16 ;  /* 0x00000010e7657220 */ /* 0x000fe40000410000 */
[----:B------:R-:W-:Y:S02]  /*69c0*/  FADD.FTZ R16, -R110, R20 ;  /* 0x000000146e107221 */ /* 0x000fe40000010100 */
[----:B------:R-:W-:Y:S02]  /*69d0*/  FFMA.FTZ R5, -R172, R172, 1 ;  /* 0x3f800000ac057423 */ /* 0x000fe400000101ac */
[----:B------:R-:W-:Y:S02]  /*69e0*/  FFMA.FTZ R4, -R171, R171, 1 ;  /* 0x3f800000ab047423 */ /* 0x000fe400000101ab */
[----:B------:R-:W-:Y:S02]  /*69f0*/  FMUL.FTZ R100, R228, R17 ;  /* 0x00000011e4647220 */ /* 0x000fe40000410000 */
[----:B------:R-:W-:Y:S02]  /*6a00*/  FADD.FTZ R20, -R110, R21 ;  /* 0x000000156e147221 */ /* 0x000fe40000010100 */
[----:B------:R-:W-:Y:S02]  /*6a10*/  FMUL.FTZ R21, R220, R16 ;  /* 0x00000010dc157220 */ /* 0x000fe40000410000 */
[----:B------:R-:W-:Y:S02]  /*6a20*/  FMUL.FTZ R5, R5, c[0x0][0x2ec] ;  /* 0x0000bb0005057a20 */ /* 0x000fe40000410000 */
[----:B------:R-:W-:Y:S02]  /*6a30*/  FMUL.FTZ R4, R4, c[0x0][0x2ec] ;  /* 0x0000bb0004047a20 */ /* 0x000fe40000410000 */
[----:B------:R-:W-:Y:S02]  /*6a40*/  FFMA.FTZ R16, -R170, R170, 1 ;  /* 0x3f800000aa107423 */ /* 0x000fe400000101aa */
[----:B------:R-:W-:Y:S02]  /*6a50*/  FFMA.FTZ R17, -R169, R169, 1 ;  /* 0x3f800000a9117423 */ /* 0x000fe400000101a9 */
[----:B------:R-:W-:Y:S02]  /*6a60*/  FMUL.FTZ R20, R219, R20 ;  /* 0x00000014db147220 */ /* 0x000fe40000410000 */
[----:B------:R-:W-:Y:S02]  /*6a70*/  FMUL.FTZ R172, R101, R5 ;  /* 0x0000000565ac7220 */ /* 0x000fe40000410000 */
[----:B------:R-:W-:Y:S02]  /*6a80*/  FMUL.FTZ R171, R100, R4 ;  /* 0x0000000464ab7220 */ /* 0x000fe40000410000 */
[----:B------:R-:W-:Y:S02]  /*6a90*/  FMUL.FTZ R5, R16, c[0x0][0x2ec] ;  /* 0x0000bb0010057a20 */ /* 0x000fe40000410000 */
[----:B------:R-:W-:Y:S02]  /*6aa0*/  FMUL.FTZ R4, R17, c[0x0][0x2ec] ;  /* 0x0000bb0011047a20 */ /* 0x000fe40000410000 */
[C---:B------:R-:W-:Y:S02]  /*6ab0*/  FADD.FTZ R16, -R110.reuse, R32 ;  /* 0x000000206e107221 */ /* 0x040fe40000010100 */
[----:B------:R-:W-:Y:S02]  /*6ac0*/  FADD.FTZ R32, -R110, R33 ;  /* 0x000000216e207221 */ /* 0x000fe40000010100 */
[----:B------:R-:W-:Y:S02]  /*6ad0*/  FMUL.FTZ R170, R21, R5 ;  /* 0x0000000515aa7220 */ /* 0x000fe40000410000 */
[----:B------:R-:W-:Y:S02]  /*6ae0*/  FMUL.FTZ R169, R20, R4 ;  /* 0x0000000414a97220 */ /* 0x000fe40000410000 */
[----:B------:R-:W-:Y:S02]  /*6af0*/  FFMA.FTZ R5, -R201, R201, 1 ;  /* 0x3f800000c9057423 */ /* 0x000fe400000101c9 */
[----:B------:R-:W-:Y:S02]  /*6b00*/  FFMA.FTZ R4, -R168, R168, 1 ;  /* 0x3f800000a8047423 */ /* 0x000fe400000101a8 */
[----:B------:R-:W-:Y:S02]  /*6b10*/  FMUL.FTZ R33, R210, R16 ;  /* 0x00000010d2217220 */ /* 0x000fe40000410000 */
[----:B------:R-:W-:Y:S02]  /*6b20*/  FMUL.FTZ R32, R205, R32 ;  /* 0x00000020cd207220 */ /* 0x000fe40000410000 */
[C---:B------:R-:W-:Y:S02]  /*6b30*/  FADD.FTZ R21, -R110.reuse, R36 ;  /* 0x000000246e157221 */ /* 0x040fe40000010100 */
[----:B------:R-:W-:Y:S02]  /*6b40*/  FADD.FTZ R20, -R110, R37 ;  /* 0x000000256e147221 */ /* 0x000fe40000010100 */
[----:B------:R-:W-:Y:S02]  /*6b50*/  FMUL.FTZ R5, R5, c[0x0][0x2ec] ;  /* 0x0000bb0005057a20 */ /* 0x000fe40000410000 */
[----:B------:R-:W-:Y:S02]  /*6b60*/  FMUL.FTZ R4, R4, c[0x0][0x2ec] ;  /* 0x0000bb0004047a20 */ /* 0x000fe40000410000 */
[----:B------:R-:W-:Y:S02]  /*6b70*/  FFMA.FTZ R16, -R166, R166, 1 ;  /* 0x3f800000a6107423 */ /* 0x000fe400000101a6 */
[----:B------:R-:W-:Y:S02]  /*6b80*/  FFMA.FTZ R17, -R165, R165, 1 ;  /* 0x3f800000a5117423 */ /* 0x000fe400000101a5 */
[----:B------:R-:W-:Y:S02]  /*6b90*/  FMUL.FTZ R21, R203, R21 ;  /* 0x00000015cb157220 */ /* 0x000fe40000410000 */
        /* <DEDUP_REMOVED lines=17> */
[----:B------:R-:W-:Y:S02]  /*6cb0*/  FMUL.FTZ R33, R163, R33 ;  /* 0x00000021a3217220 */ /* 0x000fe40000410000 */
[----:B------:R-:W-:Y:S02]  /*6cc0*/  FMUL.FTZ R32, R115, R32 ;  /* 0x0000002073207220 */ /* 0x000fe40000410000 */
[----:B------:R-:W-:Y:S02]  /*6cd0*/  FADD.FTZ R21, -R110, R64 ;  /* 0x000000406e157221 */ /* 0x000fe40000010100 */
[----:B------:R-:W-:Y:S02]  /*6ce0*/  FMUL.FTZ R163, R17, R5 ;  /* 0x0000000511a37220 */ /* 0x000fe40000410000 */
[----:B------:R-:W-:Y:S02]  /*6cf0*/  FMUL.FTZ R115, R16, R4 ;  /* 0x0000000410737220 */ /* 0x000fe40000410000 */
[----:B------:R-:W-:Y:S02]  /*6d00*/  FFMA.FTZ R16, -R183, R183, 1 ;  /* 0x3f800000b7107423 */ /* 0x000fe400000101b7 */
[----:B------:R-:W-:Y:S02]  /*6d10*/  FFMA.FTZ R5, -R112, R112, 1 ;  /* 0x3f80000070057423 */ /* 0x000fe40000010170 */
[----:B------:R-:W-:Y:S02]  /*6d20*/  FADD.FTZ R20, -R110, R65 ;  /* 0x000000416e147221 */ /* 0x000fe40000010100 */
[----:B------:R-:W-:Y:S02]  /*6d30*/  FMUL.FTZ R21, R114, R21 ;  /* 0x0000001572157220 */ /* 0x000fe40000410000 */
[----:B------:R-:W-:Y:S02]  /*6d40*/  FFMA.FTZ R4, -R111, R111, 1 ;  /* 0x3f8000006f047423 */ /* 0x000fe4000001016f */
[----:B------:R-:W-:Y:S02]  /*6d50*/  FMUL.FTZ R16, R16, c[0x0][0x2ec] ;  /* 0x0000bb0010107a20 */ /* 0x000fe40000410000 */
[----:B------:R-:W-:Y:S02]  /*6d60*/  FMUL.FTZ R5, R5, c[0x0][0x2ec] ;  /* 0x0000bb0005057a20 */ /* 0x000fe40000410000 */
[----:B------:R-:W-:Y:S02]  /*6d70*/  FMUL.FTZ R20, R113, R20 ;  /* 0x0000001471147220 */ /* 0x000fe40000410000 */
[----:B------:R-:W-:Y:S02]  /*6d80*/  FMUL.FTZ R4, R4, c[0x0][0x2ec] ;  /* 0x0000bb0004047a20 */ /* 0x000fe40000410000 */
[----:B------:R-:W-:Y:S02]  /*6d90*/  FMUL.FTZ R113, R32, R16 ;  /* 0x0000001020717220 */ /* 0x000fe40000410000 */
[----:B------:R-:W-:Y:S02]  /*6da0*/  FMUL.FTZ R112, R21, R5 ;  /* 0x0000000515707220 */ /* 0x000fe40000410000 */
[C---:B------:R-:W-:Y:S02]  /*6db0*/  FADD.FTZ R16, -R109.reuse, R6 ;  /* 0x000000066d107221 */ /* 0x040fe40000010100 */
[----:B------:R-:W-:Y:S02]  /*6dc0*/  FFMA.FTZ R5, -R248, R248, 1 ;  /* 0x3f800000f8057423 */ /* 0x000fe400000101f8 */
[----:B------:R-:W-:Y:S02]  /*6dd0*/  FFMA.FTZ R17, -R188, R188, 1 ;  /* 0x3f800000bc117423 */ /* 0x000fe400000101bc */
[----:B------:R-:W-:Y:S02]  /*6de0*/  FMUL.FTZ R111, R20, R4 ;  /* 0x00000004146f7220 */ /* 0x000fe40000410000 */
[----:B------:R-:W-:Y:S02]  /*6df0*/  FADD.FTZ R6, -R109, R7 ;  /* 0x000000076d067221 */ /* 0x000fe40000010100 */
[----:B------:R-:W-:Y:S02]  /*6e00*/  FFMA.FTZ R4, -R247, R247, 1 ;  /* 0x3f800000f7047423 */ /* 0x000fe400000101f7 */
[----:B------:R-:W-:Y:S02]  /*6e10*/  FMUL.FTZ R7, R222, R16 ;  /* 0x00000010de077220 */ /* 0x000fe40000410000 */
[----:B------:R-:W-:Y:S01]  /*6e20*/  FMUL.FTZ R5, R5, c[0x0][0x2ec] ;  /* 0x0000bb0005057a20 */ /* 0x000fe20000410000 */
[----:B------:R1:W5:Y:S01]  /*6e30*/  LDL.LU R222, [R1+0x128] ;  /* 0x0001280001de7983 */ /* 0x0003620000300800 */
[----:B------:R-:W-:Y:S02]  /*6e40*/  FMUL.FTZ R17, R17, c[0x0][0x2ec] ;  /* 0x0000bb0011117a20 */ /* 0x000fe40000410000 */
[----:B------:R-:W-:Y:S02]  /*6e50*/  FMUL.FTZ R6, R187, R6 ;  /* 0x00000006bb067220 */ /* 0x000fe40000410000 */
[----:B------:R-:W-:Y:S01]  /*6e60*/  FMUL.FTZ R4, R4, c[0x0][0x2ec] ;  /* 0x0000bb0004047a20 */ /* 0x000fe20000410000 */
[----:B------:R1:W5:Y:S01]  /*6e70*/  LDL.LU R187, [R1+0x124] ;  /* 0x0001240001bb7983 */ /* 0x0003620000300800 */
[----:B------:R-:W-:Y:S02]  /*6e80*/  FADD.FTZ R16, -R109, R18 ;  /* 0x000000126d107221 */ /* 0x000fe40000010100 */
[----:B------:R-:W-:Y:S02]  /*6e90*/  FMUL.FTZ R110, R7, R5 ;  /* 0x00000005076e7220 */ /* 0x000fe40000410000 */
[----:B------:R-:W-:Y:S02]  /*6ea0*/  FFMA.FTZ R5, -R242, R242, 1 ;  /* 0x3f800000f2057423 */ /* 0x000fe400000101f2 */
[----:B------:R-:W-:Y:S02]  /*6eb0*/  FMUL.FTZ R114, R33, R17 ;  /* 0x0000001121727220 */ /* 0x000fe40000410000 */
[C---:B------:R-:W-:Y:S02]  /*6ec0*/  FADD.FTZ R18, -R109.reuse, R19 ;  /* 0x000000136d127221 */ /* 0x040fe40000010100 */
[----:B------:R-:W-:Y:S02]  /*6ed0*/  FMUL.FTZ R107, R6, R4 ;  /* 0x00000004066b7220 */ /* 0x000fe40000410000 */
[----:B------:R-:W-:Y:S02]  /*6ee0*/  FMUL.FTZ R19, R186, R16 ;  /* 0x00000010ba137220 */ /* 0x000fe40000410000 */
[----:B------:R-:W-:Y:S01]  /*6ef0*/  FADD.FTZ R17, -R109, R22 ;  /* 0x000000166d117221 */ /* 0x000fe20000010100 */
[----:B------:R1:W5:Y:S01]  /*6f00*/  LDL.LU R186, [R1+0x120] ;  /* 0x0001200001ba7983 */ /* 0x0003620000300800 */
[----:B------:R-:W-:Y:S02]  /*6f10*/  FFMA.FTZ R4, -R241, R241, 1 ;  /* 0x3f800000f1047423 */ /* 0x000fe400000101f1 */
[----:B------:R-:W-:Y:S02]  /*6f20*/  FMUL.FTZ R5, R5, c[0x0][0x2ec] ;  /* 0x0000bb0005057a20 */ /* 0x000fe40000410000 */
[----:B------:R-:W-:Y:S02]  /*6f30*/  FFMA.FTZ R6, -R240, R240, 1 ;  /* 0x3f800000f0067423 */ /* 0x000fe400000101f0 */
[----:B------:R-:W-:Y:S02]  /*6f40*/  FMUL.FTZ R18, R185, R18 ;  /* 0x00000012b9127220 */ /* 0x000fe40000410000 */
[----:B------:R-:W-:Y:S01]  /*6f50*/  FADD.FTZ R16, -R109, R23 ;  /* 0x000000176d107221 */ /* 0x000fe20000010100 */
[----:B------:R1:W5:Y:S01]  /*6f60*/  LDL.LU R185, [R1+0x11c] ;  /* 0x00011c0001b97983 */ /* 0x0003620000300800 */
[----:B------:R-:W-:Y:S02]  /*6f70*/  FMUL.FTZ R17, R184, R17 ;  /* 0x00000011b8117220 */ /* 0x000fe40000410000 */
[----:B------:R-:W-:Y:S01]  /*6f80*/  FMUL.FTZ R4, R4, c[0x0][0x2ec] ;  /* 0x0000bb0004047a20 */ /* 0x000fe20000410000 */
[----:B------:R1:W5:Y:S01]  /*6f90*/  LDL.LU R184, [R1+0x118] ;  /* 0x0001180001b87983 */ /* 0x0003620000300800 */
[----:B------:R-:W-:Y:S02]  /*6fa0*/  FFMA.FTZ R7, -R236, R236, 1 ;  /* 0x3f800000ec077423 */ /* 0x000fe400000101ec */
[----:B------:R-:W-:Y:S02]  /*6fb0*/  FMUL.FTZ R106, R19, R5 ;  /* 0x00000005136a7220 */ /* 0x000fe40000410000 */
[----:B------:R-:W-:Y:S02]  /*6fc0*/  FMUL.FTZ R5, R6, c[0x0][0x2ec] ;  /* 0x0000bb0006057a20 */ /* 0x000fe40000410000 */
[----:B------:R-:W-:Y:S02]  /*6fd0*/  FMUL.FTZ R16, R164, R16 ;  /* 0x00000010a4107220 */ /* 0x000fe40000410000 */
[----:B------:R-:W-:Y:S01]  /*6fe0*/  FMUL.FTZ R105, R18, R4 ;  /* 0x0000000412697220 */ /* 0x000fe20000410000 */
[----:B------:R1:W5:Y:S01]  /*6ff0*/  LDL.LU R164, [R1+0x114] ;  /* 0x0001140001a47983 */ /* 0x0003620000300800 */
[----:B------:R-:W-:Y:S02]  /*7000*/  FMUL.FTZ R4, R7, c[0x0][0x2ec] ;  /* 0x0000bb0007047a20 */ /* 0x000fe40000410000 */
[----:B------:R-:W-:Y:S02]  /*7010*/  FADD.FTZ R19, -R109, R34 ;  /* 0x000000226d137221 */ /* 0x000fe40000010100 */
[----:B------:R-:W-:Y:S02]  /*7020*/  FMUL.FTZ R104, R17, R5 ;  /* 0x0000000511687220 */ /* 0x000fe40000410000 */
[----:B------:R-:W-:Y:S02]  /*7030*/  FFMA.FTZ R5, -R218, R218, 1 ;  /* 0x3f800000da057423 */ /* 0x000fe400000101da */
[----:B------:R-:W-:Y:S02]  /*7040*/  FADD.FTZ R18, -R109, R35 ;  /* 0x000000236d127221 */ /* 0x000fe40000010100 */
[----:B------:R-:W-:Y:S02]  /*7050*/  FMUL.FTZ R103, R16, R4 ;  /* 0x0000000410677220 */ /* 0x000fe40000410000 */
[----:B------:R-:W-:Y:S02]  /*7060*/  FMUL.FTZ R19, R233, R19 ;  /* 0x00000013e9137220 */ /* 0x000fe40000410000 */
[----:B------:R-:W-:Y:S02]  /*7070*/  FADD.FTZ R17, -R109, R38 ;  /* 0x000000266d117221 */ /* 0x000fe40000010100 */
[----:B------:R-:W-:Y:S02]  /*7080*/  FFMA.FTZ R4, -R217, R217, 1 ;  /* 0x3f800000d9047423 */ /* 0x000fe400000101d9 */
[----:B------:R-:W-:Y:S02]  /*7090*/  FMUL.FTZ R5, R5, c[0x0][0x2ec] ;  /* 0x0000bb0005057a20 */ /* 0x000fe40000410000 */
[----:B------:R-:W-:Y:S02]  /*70a0*/  FFMA.FTZ R6, -R216, R216, 1 ;  /* 0x3f800000d8067423 */ /* 0x000fe400000101d8 */
[----:B------:R-:W-:Y:S02]  /*70b0*/  FMUL.FTZ R18, R232, R18 ;  /* 0x00000012e8127220 */ /* 0x000fe40000410000 */
[----:B------:R-:W-:Y:S02]  /*70c0*/  FADD.FTZ R16, -R109, R39 ;  /* 0x000000276d107221 */ /* 0x000fe40000010100 */
[----:B------:R-:W-:Y:S02]  /*70d0*/  FMUL.FTZ R17, R223, R17 ;  /* 0x00000011df117220 */ /* 0x000fe40000410000 */
[----:B------:R-:W-:Y:S02]  /*70e0*/  FMUL.FTZ R4, R4, c[0x0][0x2ec] ;  /* 0x0000bb0004047a20 */ /* 0x000fe40000410000 */
[----:B------:R-:W-:Y:S02]  /*70f0*/  FFMA.FTZ R7, -R214, R214, 1 ;  /* 0x3f800000d6077423 */ /* 0x000fe400000101d6 */
[----:B------:R-:W-:Y:S02]  /*7100*/  FMUL.FTZ R102, R19, R5 ;  /* 0x0000000513667220 */ /* 0x000fe40000410000 */
[----:B------:R-:W-:Y:S02]  /*7110*/  FMUL.FTZ R5, R6, c[0x0][0x2ec] ;  /* 0x0000bb0006057a20 */ /* 0x000fe40000410000 */
[----:B------:R-:W-:Y:S02]  /*7120*/  FMUL.FTZ R16, R221, R16 ;  /* 0x00000010dd107220 */ /* 0x000fe40000410000 */
[----:B------:R-:W-:Y:S02]  /*7130*/  FMUL.FTZ R101, R18, R4 ;  /* 0x0000000412657220 */ /* 0x000fe40000410000 */
[----:B------:R-:W-:Y:S02]  /*7140*/  FMUL.FTZ R4, R7, c[0x0][0x2ec] ;  /* 0x0000bb0007047a20 */ /* 0x000fe40000410000 */
[----:B------:R-:W-:Y:S02]  /*7150*/  FADD.FTZ R7, -R109, R50 ;  /* 0x000000326d077221 */ /* 0x000fe40000010100 */
[----:B------:R-:W-:Y:S02]  /*7160*/  FMUL.FTZ R100, R17, R5 ;  /* 0x0000000511647220 */ /* 0x000fe40000410000 */
[----:B------:R-:W-:Y:S02]  /*7170*/  FFMA.FTZ R5, -R204, R204, 1 ;  /* 0x3f800000cc057423 */ /* 0x000fe400000101cc */
[----:B------:R-:W-:Y:S02]  /*7180*/  FADD.FTZ R6, -R109, R51 ;  /* 0x000000336d067221 */ /* 0x000fe40000010100 */
[----:B------:R-:W-:Y:S02]  /*7190*/  FMUL.FTZ R65, R16, R4 ;  /* 0x0000000410417220 */ /* 0x000fe40000410000 */
[----:B------:R-:W-:Y:S02]  /*71a0*/  FMUL.FTZ R7, R209, R7 ;  /* 0x00000007d1077220 */ /* 0x000fe40000410000 */
[----:B------:R-:W-:Y:S02]  /*71b0*/  FFMA.FTZ R4, -R202, R202, 1 ;  /* 0x3f800000ca047423 */ /* 0x000fe400000101ca */
[----:B------:R-:W-:Y:S02]  /*71c0*/  FMUL.FTZ R5, R5, c[0x0][0x2ec] ;  /* 0x0000bb0005057a20 */ /* 0x000fe40000410000 */
[----:B------:R-:W-:Y:S02]  /*71d0*/  FMUL.FTZ R6, R208, R6 ;  /* 0x00000006d0067220 */ /* 0x000fe40000410000 */
[----:B------:R-:W-:Y:S02]  /*71e0*/  FMUL.FTZ R4, R4, c[0x0][0x2ec] ;  /* 0x0000bb0004047a20 */ /* 0x000fe40000410000 */
[----:B------:R-:W-:Y:S02]  /*71f0*/  FADD.FTZ R17, -R109, R66 ;  /* 0x000000426d117221 */ /* 0x000fe40000010100 */
[----:B------:R-:W-:Y:S02]  /*7200*/  FMUL.FTZ R64, R7, R5 ;  /* 0x0000000507407220 */ /* 0x000fe40000410000 */
[----:B------:R-:W-:Y:S02]  /*7210*/  FFMA.FTZ R5, -R191, R191, 1 ;  /* 0x3f800000bf057423 */ /* 0x000fe400000101bf */
[C---:B------:R-:W-:Y:S02]  /*7220*/  FADD.FTZ R18, -R109.reuse, R55 ;  /* 0x000000376d127221 */ /* 0x040fe40000010100 */
[----:B------:R-:W-:Y:S02]  /*7230*/  FADD.FTZ R16, -R109, R67 ;  /* 0x000000436d107221 */ /* 0x000fe40000010100 */
[----:B------:R-:W-:Y:S02]  /*7240*/  FMUL.FTZ R55, R6, R4 ;  /* 0x0000000406377220 */ /* 0x000fe40000410000 */
[----:B------:R-:W-:Y:S02]  /*7250*/  FMUL.FTZ R17, R198, R17 ;  /* 0x00000011c6117220 */ /* 0x000fe40000410000 */
[----:B------:R-:W-:Y:S02]  /*7260*/  FFMA.FTZ R4, -R190, R190, 1 ;  /* 0x3f800000be047423 */ /* 0x000fe400000101be */
[----:B------:R-:W-:Y:S02]  /*7270*/  FMUL.FTZ R5, R5, c[0x0][0x2ec] ;  /* 0x0000bb0005057a20 */ /* 0x000fe40000410000 */
[----:B------:R-:W-:Y:S02]  /*7280*/  FMUL.FTZ R16, R196, R16 ;  /* 0x00000010c4107220 */ /* 0x000fe40000410000 */
[----:B------:R-:W-:Y:S02]  /*7290*/  FMUL.FTZ R4, R4, c[0x0][0x2ec] ;  /* 0x0000bb0004047a20 */ /* 0x000fe40000410000 */
[----:B------:R-:W-:Y:S02]  /*72a0*/  FMUL.FTZ R52, R17, R5 ;  /* 0x0000000511347220 */ /* 0x000fe40000410000 */
[----:B------:R-:W-:Y:S02]  /*72b0*/  FADD.FTZ R5, -R108, R8 ;  /* 0x000000086c057221 */ /* 0x000fe40000010100 */
[----:B------:R-:W-:Y:S02]  /*72c0*/  FMUL.FTZ R51, R16, R4 ;  /* 0x0000000410337220 */ /* 0x000fe40000410000 */
[C---:B------:R-:W-:Y:S02]  /*72d0*/  FADD.FTZ R4, -R108.reuse, R9 ;  /* 0x000000096c047221 */ /* 0x040fe40000010100 */
[----:B------:R-:W-:Y:S02]  /*72e0*/  FADD.FTZ R8, -R108, R13 ;  /* 0x0000000d6c087221 */ /* 0x000fe40000010100 */
[----:B------:R-:W-:Y:S02]  /*72f0*/  FMUL.FTZ R13, R162, R5 ;  /* 0x00000005a20d7220 */ /* 0x000fe40000410000 */
[----:B------:R-:W-:Y:S01]  /*7300*/  FADD.FTZ R9, -R108, R12 ;  /* 0x0000000c6c097221 */ /* 0x000fe20000010100 */
[----:B------:R1:W5:Y:S01]  /*7310*/  LDL.LU R162, [R1+0x110] ;  /* 0x0001100001a27983 */ /* 0x0003620000300800 */
[----:B------:R-:W-:Y:S02]  /*7320*/  FMUL.FTZ R12, R161, R4 ;  /* 0x00000004a10c7220 */ /* 0x000fe40000410000 */
[----:B------:R-:W-:Y:S01]  /*7330*/  FADD.FTZ R19, -R109, R54 ;  /* 0x000000366d137221 */ /* 0x000fe20000010100 */
[----:B------:R1:W5:Y:S01]  /*7340*/  LDL.LU R161, [R1+0x10c] ;  /* 0x00010c0001a17983 */ /* 0x0003620000300800 */
[----:B------:R-:W-:Y:S02]  /*7350*/  FFMA.FTZ R7, -R200, R200, 1 ;  /* 0x3f800000c8077423 */ /* 0x000fe400000101c8 */
[----:B------:R-:W-:Y:S02]  /*7360*/  FMUL.FTZ R9, R160, R9 ;  /* 0x00000009a0097220 */ /* 0x000fe40000410000 */
[----:B------:R-:W-:Y:S01]  /*7370*/  FMUL.FTZ R19, R207, R19 ;  /* 0x00000013cf137220 */ /* 0x000fe20000410000 */
[----:B------:R1:W5:Y:S01]  /*7380*/  LDL.LU R160, [R1+0x108] ;  /* 0x0001080001a07983 */ /* 0x0003620000300800 */
[----:B------:R-:W-:Y:S02]  /*7390*/  FFMA.FTZ R6, -R199, R199, 1 ;  /* 0x3f800000c7067423 */ /* 0x000fe400000101c7 */
[----:B------:R-:W-:Y:S02]  /*73a0*/  FMUL.FTZ R7, R7, c[0x0][0x2ec] ;  /* 0x0000bb0007077a20 */ /* 0x000fe40000410000 */
[----:B------:R-:W-:Y:S02]  /*73b0*/  FMUL.FTZ R8, R159, R8 ;  /* 0x000000089f087220 */ /* 0x000fe40000410000 */
[----:B------:R-:W-:Y:S01]  /*73c0*/  FMUL.FTZ R18, R206, R18 ;  /* 0x00000012ce127220 */ /* 0x000fe20000410000 */
[----:B------:R1:W5:Y:S01]  /*73d0*/  LDL.LU R159, [R1+0x104] ;  /* 0x00010400019f7983 */ /* 0x0003620000300800 */
[----:B------:R-:W-:Y:S02]  /*73e0*/  FMUL.FTZ R6, R6, c[0x0][0x2ec] ;  /* 0x0000bb0006067a20 */ /* 0x000fe40000410000 */
[----:B------:R-:W-:Y:S02]  /*73f0*/  FMUL.FTZ R54, R19, R7 ;  /* 0x0000000713367220 */ /* 0x000fe40000410000 */
[----:B------:R-:W-:Y:S02]  /*7400*/  FFMA.FTZ R7, -R158, R158, 1 ;  /* 0x3f8000009e077423 */ /* 0x000fe4000001019e */
[----:B------:R-:W-:Y:S01]  /*7410*/  FMUL.FTZ R53, R18, R6 ;  /* 0x0000000612357220 */ /* 0x000fe20000410000 */
[----:B------:R1:W5:Y:S01]  /*7420*/  LDL.LU R158, [R1+0x100] ;  /* 0x00010000019e7983 */ /* 0x0003620000300800 */
[----:B------:R-:W-:Y:S02]  /*7430*/  FFMA.FTZ R6, -R156, R156, 1 ;  /* 0x3f8000009c067423 */ /* 0x000fe4000001019c */
[----:B------:R-:W-:Y:S01]  /*7440*/  FFMA.FTZ R5, -R153, R153, 1 ;  /* 0x3f80000099057423 */ /* 0x000fe20000010199 */
[----:B------:R1:W5:Y:S01]  /*7450*/  LDL.LU R156, [R1+0xfc] ;  /* 0x0000fc00019c7983 */ /* 0x0003620000300800 */
[----:B------:R-:W-:Y:S02]  /*7460*/  FMUL.FTZ R7, R7, c[0x0][0x2ec] ;  /* 0x0000bb0007077a20 */ /* 0x000fe40000410000 */
[----:B------:R-:W-:Y:S01]  /*7470*/  FFMA.FTZ R4, -R152, R152, 1 ;  /* 0x3f80000098047423 */ /* 0x000fe20000010198 */
[----:B------:R1:W5:Y:S01]  /*7480*/  LDL.LU R153, [R1+0xf8] ;  /* 0x0000f80001997983 */ /* 0x0003620000300800 */
[----:B------:R-:W-:Y:S02]  /*7490*/  FMUL.FTZ R6, R6, c[0x0][0x2ec] ;  /* 0x0000bb0006067a20 */ /* 0x000fe40000410000 */
[----:B------:R-:W-:Y:S01]  /*74a0*/  FMUL.FTZ R50, R13, R7 ;  /* 0x000000070d327220 */ /* 0x000fe20000410000 */
[----:B------:R1:W5:Y:S01]  /*74b0*/  LDL.LU R152, [R1+0xf4] ;  /* 0x0000f40001987983 */ /* 0x0003620000300800 */
[----:B------:R-:W-:Y:S02]  /*74c0*/  FADD.FTZ R13, -R108, R24 ;  /* 0x000000186c0d7221 */ /* 0x000fe40000010100 */
[----:B------:R-:W-:Y:S02]  /*74d0*/  FMUL.FTZ R5, R5, c[0x0][0x2ec] ;  /* 0x0000bb0005057a20 */ /* 0x000fe40000410000 */
[----:B------:R-:W-:Y:S02]  /*74e0*/  FMUL.FTZ R4, R4, c[0x0][0x2ec] ;  /* 0x0000bb0004047a20 */ /* 0x000fe40000410000 */
[----:B------:R-:W-:Y:S02]  /*74f0*/  FMUL.FTZ R23, R12, R6 ;  /* 0x000000060c177220 */ /* 0x000fe40000410000 */
[----:B------:R-:W-:Y:S02]  /*7500*/  FADD.FTZ R12, -R108, R25 ;  /* 0x000000196c0c7221 */ /* 0x000fe40000010100 */
[----:B------:R-:W-:Y:S02]  /*7510*/  FMUL.FTZ R13, R151, R13 ;  /* 0x0000000d970d7220 */ /* 0x000fe40000410000 */
[----:B------:R-:W-:Y:S01]  /*7520*/  FMUL.FTZ R20, R9, R5 ;  /* 0x0000000509147220 */ /* 0x000fe20000410000 */
[----:B------:R1:W5:Y:S01]  /*7530*/  LDL.LU R151, [R1+0xf0] ;  /* 0x0000f00001977983 */ /* 0x0003620000300800 */
[----:B------:R-:W-:Y:S02]  /*7540*/  FMUL.FTZ R19, R8, R4 ;  /* 0x0000000408137220 */ /* 0x000fe40000410000 */
[C---:B------:R-:W-:Y:S02]  /*7550*/  FADD.FTZ R9, -R108.reuse, R28 ;  /* 0x0000001c6c097221 */ /* 0x040fe40000010100 */
[----:B------:R-:W-:Y:S02]  /*7560*/  FADD.FTZ R8, -R108, R29 ;  /* 0x0000001d6c087221 */ /* 0x000fe40000010100 */
[----:B------:R-:W-:Y:S02]  /*7570*/  FMUL.FTZ R12, R99, R12 ;  /* 0x0000000c630c7220 */ /* 0x000fe40000410000 */
[----:B------:R-:W-:Y:S01]  /*7580*/  FFMA.FTZ R4, -R250, R250, 1 ;  /* 0x3f800000fa047423 */ /* 0x000fe200000101fa */
[----:B------:R1:W5:Y:S01]  /*7590*/  LDL.LU R99, [R1+0xec] ;  /* 0x0000ec0001637983 */ /* 0x0003620000300800 */
[----:B------:R-:W-:Y:S02]  /*75a0*/  FMUL.FTZ R9, R98, R9 ;  /* 0x0000000962097220 */ /* 0x000fe40000410000 */
[----:B------:R-:W-:Y:S01]  /*75b0*/  FMUL.FTZ R8, R97, R8 ;  /* 0x0000000861087220 */ /* 0x000fe20000410000 */
[----:B------:R1:W5:Y:S01]  /*75c0*/  LDL.LU R98, [R1+0xe8] ;  /* 0x0000e80001627983 */ /* 0x0003620000300800 */
[----:B------:R-:W-:Y:S02]  /*75d0*/  FMUL.FTZ R4, R4, c[0x0][0x2ec] ;  /* 0x0000bb0004047a20 */ /* 0x000fe40000410000 */
[----:B------:R-:W-:Y:S01]  /*75e0*/  FFMA.FTZ R7, -R96, R96, 1 ;  /* 0x3f80000060077423 */ /* 0x000fe20000010160 */
[----:B------:R1:W5:Y:S01]  /*75f0*/  LDL.LU R97, [R1+0xe4] ;  /* 0x0000e40001617983 */ /* 0x0003620000300800 */
[----:B------:R-:W-:Y:S02]  /*7600*/  FFMA.FTZ R6, -R95, R95, 1 ;  /* 0x3f8000005f067423 */ /* 0x000fe4000001015f */
[----:B------:R-:W-:Y:S01]  /*7610*/  FFMA.FTZ R5, -R251, R251, 1 ;  /* 0x3f800000fb057423 */ /* 0x000fe200000101fb */
[----:B------:R1:W5:Y:S01]  /*7620*/  LDL.LU R96, [R1+0xe0] ;  /* 0x0000e00001607983 */ /* 0x0003620000300800 */
[----:B------:R-:W-:Y:S02]  /*7630*/  FMUL.FTZ R18, R8, R4 ;  /* 0x0000000408127220 */ /* 0x000fe40000410000 */
[----:B------:R-:W-:Y:S01]  /*7640*/  FADD.FTZ R8, -R108, R45 ;  /* 0x0000002d6c087221 */ /* 0x000fe20000010100 */
[----:B------:R1:W5:Y:S01]  /*7650*/  LDL.LU R95, [R1+0xdc] ;  /* 0x0000dc00015f7983 */ /* 0x0003620000300800 */
[----:B------:R-:W-:Y:S02]  /*7660*/  FFMA.FTZ R4, -R224, R224, 1 ;  /* 0x3f800000e0047423 */ /* 0x000fe400000101e0 */
[----:B------:R-:W-:Y:S02]  /*7670*/  FMUL.FTZ R7, R7, c[0x0][0x2ec] ;  /* 0x0000bb0007077a20 */ /* 0x000fe40000410000 */
[----:B------:R-:W-:Y:S02]  /*7680*/  FMUL.FTZ R6, R6, c[0x0][0x2ec] ;  /* 0x0000bb0006067a20 */ /* 0x000fe40000410000 */
[----:B------:R-:W-:Y:S02]  /*7690*/  FMUL.FTZ R5, R5, c[0x0][0x2ec] ;  /* 0x0000bb0005057a20 */ /* 0x000fe40000410000 */
[----:B------:R-:W-:Y:S02]  /*76a0*/  FMUL.FTZ R8, R246, R8 ;  /* 0x00000008f6087220 */ /* 0x000fe40000410000 */
[----:B------:R-:W-:Y:S02]  /*76b0*/  FMUL.FTZ R4, R4, c[0x0][0x2ec] ;  /* 0x0000bb0004047a20 */ /* 0x000fe40000410000 */
[----:B------:R-:W-:Y:S02]  /*76c0*/  FMUL.FTZ R49, R13, R7 ;  /* 0x000000070d317220 */ /* 0x000fe40000410000 */
[----:B------:R-:W-:Y:S02]  /*76d0*/  FMUL.FTZ R22, R12, R6 ;  /* 0x000000060c167220 */ /* 0x000fe40000410000 */
[----:B------:R-:W-:Y:S02]  /*76e0*/  FMUL.FTZ R16, R9, R5 ;  /* 0x0000000509107220 */ /* 0x000fe40000410000 */
[C---:B------:R-:W-:Y:S02]  /*76f0*/  FADD.FTZ R13, -R108.reuse, R40 ;  /* 0x000000286c0d7221 */ /* 0x040fe40000010100 */
[C---:B------:R-:W-:Y:S02]  /*7700*/  FADD.FTZ R12, -R108.reuse, R41 ;  /* 0x000000296c0c7221 */ /* 0x040fe40000010100 */
[----:B------:R-:W-:Y:S02]  /*7710*/  FADD.FTZ R9, -R108, R44 ;  /* 0x0000002c6c097221 */ /* 0x000fe40000010100 */
[----:B------:R-:W-:Y:S02]  /*7720*/  FFMA.FTZ R5, -R225, R225, 1 ;  /* 0x3f800000e1057423 */ /* 0x000fe400000101e1 */
[----:B------:R-:W-:Y:S02]  /*7730*/  FMUL.FTZ R41, R8, R4 ;  /* 0x0000000408297220 */ /* 0x000fe40000410000 */
[----:B------:R-:W-:Y:S02]  /*7740*/  FADD.FTZ R8, -R108, R61 ;  /* 0x0000003d6c087221 */ /* 0x000fe40000010100 */
[----:B------:R-:W-:Y:S02]  /*7750*/  FFMA.FTZ R4, -R211, R211, 1 ;  /* 0x3f800000d3047423 */ /* 0x000fe400000101d3 */
[----:B------:R-:W-:Y:S02]  /*7760*/  FMUL.FTZ R13, R94, R13 ;  /* 0x0000000d5e0d7220 */ /* 0x000fe40000410000 */
[----:B------:R-:W-:Y:S01]  /*7770*/  FMUL.FTZ R9, R249, R9 ;  /* 0x00000009f9097220 */ /* 0x000fe20000410000 */
[----:B------:R1:W5:Y:S01]  /*7780*/  LDL.LU R94, [R1+0xd8] ;  /* 0x0000d800015e7983 */ /* 0x0003620000300800 */
[----:B------:R-:W-:Y:S02]  /*7790*/  FMUL.FTZ R5, R5, c[0x0][0x2ec] ;  /* 0x0000bb0005057a20 */ /* 0x000fe40000410000 */
[----:B------:R-:W-:Y:S02]  /*77a0*/  FMUL.FTZ R8, R229, R8 ;  /* 0x00000008e5087220 */ /* 0x000fe40000410000 */
[----:B------:R-:W-:Y:S02]  /*77b0*/  FMUL.FTZ R4, R4, c[0x0][0x2ec] ;  /* 0x0000bb0004047a20 */ /* 0x000fe40000410000 */
[----:B------:R-:W-:Y:S02]  /*77c0*/  FMUL.FTZ R12, R93, R12 ;  /* 0x0000000c5d0c7220 */ /* 0x000fe40000410000 */
[----:B------:R-:W-:Y:S01]  /*77d0*/  FMUL.FTZ R44, R9, R5 ;  /* 0x00000005092c7220 */ /* 0x000fe20000410000 */
[----:B------:R1:W5:Y:S01]  /*77e0*/  LDL.LU R93, [R1+0xd4] ;  /* 0x0000d400015d7983 */ /* 0x0003620000300800 */
[----:B------:R-:W-:Y:S02]  /*77f0*/  FADD.FTZ R9, -R108, R60 ;  /* 0x0000003c6c097221 */ /* 0x000fe40000010100 */
[----:B------:R-:W-:Y:S02]  /*7800*/  FFMA.FTZ R5, -R212, R212, 1 ;  /* 0x3f800000d4057423 */ /* 0x000fe400000101d4 */
[----:B------:R-:W-:Y:S02]  /*7810*/  FMUL.FTZ R37, R8, R4 ;  /* 0x0000000408257220 */ /* 0x000fe40000410000 */
[----:B----4-:R-:W-:Y:S02]  /*7820*/  FADD.FTZ R4, -R0, R10 ;  /* 0x0000000a00047221 */ /* 0x010fe40000010100 */
[----:B------:R-:W-:Y:S02]  /*7830*/  FFMA.FTZ R7, -R235, R235, 1 ;  /* 0x3f800000eb077423 */ /* 0x000fe400000101eb */
[----:B------:R-:W-:Y:S02]  /*7840*/  FMUL.FTZ R9, R230, R9 ;  /* 0x00000009e6097220 */ /* 0x000fe40000410000 */
[----:B------:R-:W-:Y:S02]  /*7850*/  FMUL.FTZ R5, R5, c[0x0][0x2ec] ;  /* 0x0000bb0005057a20 */ /* 0x000fe40000410000 */
[----:B------:R-:W-:Y:S02]  /*7860*/  FADD.FTZ R10, -R0, R11 ;  /* 0x0000000b000a7221 */ /* 0x000fe40000010100 */
[----:B------:R-:W-:Y:S02]  /*7870*/  FMUL.FTZ R11, R92, R4 ;  /* 0x000000045c0b7220 */ /* 0x000fe40000410000 */
[----:B------:R-:W-:Y:S01]  /*7880*/  FFMA.FTZ R6, -R234, R234, 1 ;  /* 0x3f800000ea067423 */ /* 0x000fe200000101ea */
[----:B------:R1:W5:Y:S01]  /*7890*/  LDL.LU R92, [R1+0xd0] ;  /* 0x0000d000015c7983 */ /* 0x0003620000300800 */
[----:B------:R-:W-:Y:S02]  /*78a0*/  FMUL.FTZ R7, R7, c[0x0][0x2ec] ;  /* 0x0000bb0007077a20 */ /* 0x000fe40000410000 */
[----:B------:R-:W-:Y:S02]  /*78b0*/  FMUL.FTZ R38, R9, R5 ;  /* 0x0000000509267220 */ /* 0x000fe40000410000 */
[----:B------:R-:W-:Y:S02]  /*78c0*/  FADD.FTZ R9, -R0, R14 ;  /* 0x0000000e00097221 */ /* 0x000fe40000010100 */
[----:B------:R-:W-:Y:S02]  /*78d0*/  FMUL.FTZ R10, R91, R10 ;  /* 0x0000000a5b0a7220 */ /* 0x000fe40000410000 */
[----:B------:R-:W-:Y:S01]  /*78e0*/  FMUL.FTZ R6, R6, c[0x0][0x2ec] ;  /* 0x0000bb0006067a20 */ /* 0x000fe20000410000 */
[----:B------:R1:W5:Y:S01]  /*78f0*/  LDL.LU R91, [R1+0xcc] ;  /* 0x0000cc00015b7983 */ /* 0x0003620000300800 */
[----:B------:R-:W-:Y:S02]  /*7900*/  FMUL.FTZ R48, R13, R7 ;  /* 0x000000070d307220 */ /* 0x000fe40000410000 */
[----:B------:R-:W-:Y:S01]  /*7910*/  FADD.FTZ R13, -R108, R56 ;  /* 0x000000386c0d7221 */ /* 0x000fe20000010100 */
[----:B------:R-:W-:Y:S01]  /*7920*/  MOV R56, R197 ;  /* 0x000000c500387202 */ /* 0x000fe20000000f00 */
[----:B------:R-:W-:Y:S02]  /*7930*/  FFMA.FTZ R7, -R215, R215, 1 ;  /* 0x3f800000d7077423 */ /* 0x000fe400000101d7 */
[----:B------:R-:W-:Y:S02]  /*7940*/  FADD.FTZ R8, -R0, R15 ;  /* 0x0000000f00087221 */ /* 0x000fe40000010100 */
[----:B------:R-:W-:Y:S02]  /*7950*/  FMUL.FTZ R9, R90, R9 ;  /* 0x000000095a097220 */ /* 0x000fe40000410000 */
[----:B------:R-:W-:Y:S01]  /*7960*/  FMUL.FTZ R45, R12, R6 ;  /* 0x000000060c2d7220 */ /* 0x000fe20000410000 */
[----:B------:R1:W5:Y:S01]  /*7970*/  LDL.LU R90, [R1+0xc8] ;  /* 0x0000c800015a7983 */ /* 0x0003620000300800 */
[----:B------:R-:W-:Y:S01]  /*7980*/  FADD.FTZ R12, -R108, R57 ;  /* 0x000000396c0c7221 */ /* 0x000fe20000010100 */
[----:B------:R-:W-:Y:S01]  /*7990*/  MOV R57, R195 ;  /* 0x000000c300397202 */ /* 0x000fe20000000f00 */
[----:B------:R-:W-:Y:S02]  /*79a0*/  FMUL.FTZ R13, R243, R13 ;  /* 0x0000000df30d7220 */ /* 0x000fe40000410000 */
        /* <DEDUP_REMOVED lines=16> */
[----:B------:R-:W-:Y:S02]  /*7ab0*/  FMUL.FTZ R15, R11, R7 ;  /* 0x000000070b0f7220 */ /* 0x000fe40000410000 */
[----:B------:R-:W-:Y:S01]  /*7ac0*/  FADD.FTZ R11, -R0, R26 ;  /* 0x0000001a000b7221 */ /* 0x000fe20000010100 */
[----:B------:R1:W5:Y:S01]  /*7ad0*/  LDL.LU R85, [R1+0xb4] ;  /* 0x0000b40001557983 */ /* 0x0003620000300800 */
[----:B------:R-:W-:Y:S02]  /*7ae0*/  FMUL.FTZ R6, R6, c[0x0][0x2ec] ;  /* 0x0000bb0006067a20 */ /* 0x000fe40000410000 */
[----:B------:R-:W-:Y:S02]  /*7af0*/  FADD.FTZ R21, -R0, R27 ;  /* 0x0000001b00157221 */ /* 0x000fe40000010100 */
[----:B------:R-:W-:Y:S02]  /*7b00*/  FMUL.FTZ R11, R84, R11 ;  /* 0x0000000b540b7220 */ /* 0x000fe40000410000 */
[----:B------:R-:W-:Y:S01]  /*7b10*/  FMUL.FTZ R29, R10, R6 ;  /* 0x000000060a1d7220 */ /* 0x000fe20000410000 */
[----:B------:R1:W5:Y:S01]  /*7b20*/  LDL.LU R84, [R1+0xb0] ;  /* 0x0000b00001547983 */ /* 0x0003620000300800 */
[C---:B------:R-:W-:Y:S02]  /*7b30*/  FADD.FTZ R10, -R0.reuse, R30 ;  /* 0x0000001e000a7221 */ /* 0x040fe40000010100 */
[----:B------:R-:W-:Y:S02]  /*7b40*/  FMUL.FTZ R21, R83, R21 ;  /* 0x0000001553157220 */ /* 0x000fe40000410000 */
[----:B------:R-:W-:Y:S01]  /*7b50*/  FADD.FTZ R17, -R0, R31 ;  /* 0x0000001f00117221 */ /* 0x000fe20000010100 */
[----:B------:R1:W5:Y:S01]  /*7b60*/  LDL.LU R83, [R1+0xac] ;  /* 0x0000ac0001537983 */ /* 0x0003620000300800 */
[----:B------:R-:W-:Y:S02]  /*7b70*/  FMUL.FTZ R10, R82, R10 ;  /* 0x0000000a520a7220 */ /* 0x000fe40000410000 */
[----:B------:R-:W-:Y:S01]  /*7b80*/  FMUL.FTZ R17, R81, R17 ;  /* 0x0000001151117220 */ /* 0x000fe20000410000 */
[----:B------:R1:W5:Y:S01]  /*7b90*/  LDL.LU R82, [R1+0xa8] ;  /* 0x0000a80001527983 */ /* 0x0003620000300800 */
[----:B------:R-:W-:Y:S02]  /*7ba0*/  FFMA.FTZ R7, -R80, R80, 1 ;  /* 0x3f80000050077423 */ /* 0x000fe40000010150 */
[----:B------:R-:W-:Y:S01]  /*7bb0*/  FMUL.FTZ R5, R5, c[0x0][0x2ec] ;  /* 0x0000bb0005057a20 */ /* 0x000fe20000410000 */
[----:B------:R1:W5:Y:S01]  /*7bc0*/  LDL.LU R81, [R1+0xa4] ;  /* 0x0000a40001517983 */ /* 0x0003620000300800 */
[----:B------:R-:W-:Y:S02]  /*7bd0*/  FFMA.FTZ R6, -R79, R79, 1 ;  /* 0x3f8000004f067423 */ /* 0x000fe4000001014f */
[----:B------:R-:W-:Y:S01]  /*7be0*/  FMUL.FTZ R4, R4, c[0x0][0x2ec] ;  /* 0x0000bb0004047a20 */ /* 0x000fe20000410000 */
[----:B------:R1:W5:Y:S01]  /*7bf0*/  LDL.LU R80, [R1+0xa0] ;  /* 0x0000a00001507983 */ /* 0x0003620000300800 */
[----:B------:R-:W-:Y:S02]  /*7c00*/  FMUL.FTZ R14, R9, R5 ;  /* 0x00000005090e7220 */ /* 0x000fe40000410000 */
[----:B------:R-:W-:Y:S01]  /*7c10*/  FFMA.FTZ R5, -R78, R78, 1 ;  /* 0x3f8000004e057423 */ /* 0x000fe2000001014e */
[----:B------:R1:W5:Y:S01]  /*7c20*/  LDL.LU R79, [R1+0x9c] ;  /* 0x00009c00014f7983 */ /* 0x0003620000300800 */
[----:B------:R-:W-:Y:S02]  /*7c30*/  FMUL.FTZ R25, R8, R4 ;  /* 0x0000000408197220 */ /* 0x000fe40000410000 */
[----:B------:R-:W-:Y:S01]  /*7c40*/  FFMA.FTZ R4, -R77, R77, 1 ;  /* 0x3f8000004d047423 */ /* 0x000fe2000001014d */
[----:B------:R1:W5:Y:S01]  /*7c50*/  LDL.LU R78, [R1+0x98] ;  /* 0x00009800014e7983 */ /* 0x0003620000300800 */
[C---:B------:R-:W-:Y:S02]  /*7c60*/  FADD.FTZ R8, -R0.reuse, R42 ;  /* 0x0000002a00087221 */ /* 0x040fe40000010100 */
[----:B------:R-:W-:Y:S01]  /*7c70*/  FADD.FTZ R13, -R0, R43 ;  /* 0x0000002b000d7221 */ /* 0x000fe20000010100 */
[----:B------:R1:W5:Y:S01]  /*7c80*/  LDL.LU R77, [R1+0x94] ;  /* 0x00009400014d7983 */ /* 0x0003620000300800 */
[----:B------:R-:W-:Y:S02]  /*7c90*/  FMUL.FTZ R8, R76, R8 ;  /* 0x000000084c087220 */ /* 0x000fe40000410000 */
[C---:B------:R-:W-:Y:S01]  /*7ca0*/  FADD.FTZ R9, -R0.reuse, R46 ;  /* 0x0000002e00097221 */ /* 0x040fe20000010100 */
[----:B------:R1:W5:Y:S01]  /*7cb0*/  LDL.LU R76, [R1+0x90] ;  /* 0x00009000014c7983 */ /* 0x0003620000300800 */
[----:B------:R-:W-:Y:S02]  /*7cc0*/  FMUL.FTZ R13, R75, R13 ;  /* 0x0000000d4b0d7220 */ /* 0x000fe40000410000 */
[----:B------:R-:W-:Y:S01]  /*7cd0*/  FADD.FTZ R12, -R0, R47 ;  /* 0x0000002f000c7221 */ /* 0x000fe20000010100 */
[----:B------:R1:W5:Y:S01]  /*7ce0*/  LDL.LU R75, [R1+0x8c] ;  /* 0x00008c00014b7983 */ /* 0x0003620000300800 */
[----:B------:R-:W-:Y:S02]  /*7cf0*/  FMUL.FTZ R9, R74, R9 ;  /* 0x000000094a097220 */ /* 0x000fe40000410000 */
[----:B------:R-:W-:Y:S01]  /*7d00*/  FMUL.FTZ R7, R7, c[0x0][0x2ec] ;  /* 0x0000bb0007077a20 */ /* 0x000fe20000410000 */
[----:B------:R1:W5:Y:S01]  /*7d10*/  LDL.LU R74, [R1+0x88] ;  /* 0x00008800014a7983 */ /* 0x0003620000300800 */
[----:B------:R-:W-:Y:S02]  /*7d20*/  FMUL.FTZ R12, R73, R12 ;  /* 0x0000000c490c7220 */ /* 0x000fe40000410000 */
[----:B------:R-:W-:Y:S01]  /*7d30*/  FMUL.FTZ R6, R6, c[0x0][0x2ec] ;  /* 0x0000bb0006067a20 */ /* 0x000fe20000410000 */
[----:B------:R1:W5:Y:S01]  /*7d40*/  LDL.LU R73, [R1+0x84] ;  /* 0x0000840001497983 */ /* 0x0003620000300800 */
[----:B------:R-:W-:Y:S02]  /*7d50*/  FMUL.FTZ R11, R11, R7 ;  /* 0x000000070b0b7220 */ /* 0x000fe40000410000 */
[----:B------:R-:W-:Y:S02]  /*7d60*/  FFMA.FTZ R7, -R72, R72, 1 ;  /* 0x3f80000048077423 */ /* 0x000fe40000010148 */
        /* <DEDUP_REMOVED lines=8> */
[----:B------:R-:W-:Y:S01]  /*7df0*/  FMUL.FTZ R17, R17, R4 ;  /* 0x0000000411117220 */ /* 0x000fe20000410000 */
[----:B------:R1:W5:Y:S01]  /*7e00*/  LDL.LU R70, [R1+0x78] ;  /* 0x0000780001467983 */ /* 0x0003620000300800 */
[----:B------:R-:W-:Y:S02]  /*7e10*/  FFMA.FTZ R4, -R69, R69, 1 ;  /* 0x3f80000045047423 */ /* 0x000fe40000010145 */
[C---:B------:R-:W-:Y:S01]  /*7e20*/  FADD.FTZ R36, -R0.reuse, R58 ;  /* 0x0000003a00247221 */ /* 0x040fe20000010100 */
[----:B------:R1:W5:Y:S01]  /*7e30*/  LDL.LU R69, [R1+0x74] ;  /* 0x0000740001457983 */ /* 0x0003620000300800 */
[----:B------:R-:W-:Y:S02]  /*7e40*/  FADD.FTZ R34, -R0, R59 ;  /* 0x0000003b00227221 */ /* 0x000fe40000010100 */
[----:B------:R-:W-:Y:S02]  /*7e50*/  FMUL.FTZ R36, R68, R36 ;  /* 0x0000002444247220 */ /* 0x000fe40000410000 */
[----:B------:R-:W-:Y:S01]  /*7e60*/  FADD.FTZ R35, -R0, R62 ;  /* 0x0000003e00237221 */ /* 0x000fe20000010100 */
[----:B------:R1:W5:Y:S01]  /*7e70*/  LDL.LU R68, [R1+0x70] ;  /* 0x0000700001447983 */ /* 0x0003620000300800 */
[----:B------:R-:W-:Y:S02]  /*7e80*/  FMUL.FTZ R34, R3, R34 ;  /* 0x0000002203227220 */ /* 0x000fe40000410000 */
[----:B------:R-:W-:Y:S01]  /*7e90*/  FMUL.FTZ R35, R2, R35 ;  /* 0x0000002302237220 */ /* 0x000fe20000410000 */
[----:B------:R1:W5:Y:S01]  /*7ea0*/  LDL.LU R3, [R1+0x6c] ;  /* 0x00006c0001037983 */ /* 0x0003620000300800 */
[----:B------:R-:W-:Y:S02]  /*7eb0*/  FMUL.FTZ R7, R7, c[0x0][0x2ec] ;  /* 0x0000bb0007077a20 */ /* 0x000fe40000410000 */
[----:B------:R-:W-:Y:S01]  /*7ec0*/  FMUL.FTZ R6, R6, c[0x0][0x2ec] ;  /* 0x0000bb0006067a20 */ /* 0x000fe20000410000 */
[----:B------:R1:W5:Y:S01]  /*7ed0*/  LDL.LU R2, [R1+0x68] ;  /* 0x0000680001027983 */ /* 0x0003620000300800 */
[----:B------:R-:W-:Y:S02]  /*7ee0*/  FMUL.FTZ R5, R5, c[0x0][0x2ec] ;  /* 0x0000bb0005057a20 */ /* 0x000fe40000410000 */
[----:B------:R-:W-:Y:S02]  /*7ef0*/  FMUL.FTZ R4, R4, c[0x0][0x2ec] ;  /* 0x0000bb0004047a20 */ /* 0x000fe40000410000 */
[----:B------:R-:W-:Y:S02]  /*7f00*/  FMUL.FTZ R8, R8, R7 ;  /* 0x0000000708087220 */ /* 0x000fe40000410000 */
[----:B------:R-:W-:Y:S02]  /*7f10*/  FMUL.FTZ R13, R13, R6 ;  /* 0x000000060d0d7220 */ /* 0x000fe40000410000 */
[----:B------:R-:W-:Y:S02]  /*7f20*/  FMUL.FTZ R7, R9, R5 ;  /* 0x0000000509077220 */ /* 0x000fe40000410000 */
[----:B------:R-:W-:Y:S02]  /*7f30*/  FMUL.FTZ R9, R12, R4 ;  /* 0x000000040c097220 */ /* 0x000fe40000410000 */
[----:B------:R-:W-:Y:S02]  /*7f40*/  FADD.FTZ R33, -R0, R63 ;  /* 0x0000003f00217221 */ /* 0x000fe40000010100 */
[----:B------:R-:W-:Y:S02]  /*7f50*/  FFMA.FTZ R6, -R239, R239, 1 ;  /* 0x3f800000ef067423 */ /* 0x000fe400000101ef */
[----:B------:R-:W-:Y:S02]  /*7f60*/  FFMA.FTZ R5, -R238, R238, 1 ;  /* 0x3f800000ee057423 */ /* 0x000fe400000101ee */
[----:B------:R-:W-:Y:S02]  /*7f70*/  FFMA.FTZ R4, -R227, R227, 1 ;  /* 0x3f800000e3047423 */ /* 0x000fe400000101e3 */
[----:B------:R-:W-:Y:S02]  /*7f80*/  FFMA.FTZ R0, -R226, R226, 1 ;  /* 0x3f800000e2007423 */ /* 0x000fe400000101e2 */
[----:B------:R-:W-:Y:S02]  /*7f90*/  FMUL.FTZ R33, R252, R33 ;  /* 0x00000021fc217220 */ /* 0x000fe40000410000 */
[----:B------:R-:W-:Y:S02]  /*7fa0*/  FMUL.FTZ R6, R6, c[0x0][0x2ec] ;  /* 0x0000bb0006067a20 */ /* 0x000fe40000410000 */
[----:B------:R-:W-:Y:S02]  /*7fb0*/  FMUL.FTZ R5, R5, c[0x0][0x2ec] ;  /* 0x0000bb0005057a20 */ /* 0x000fe40000410000 */
[----:B------:R-:W-:Y:S02]  /*7fc0*/  FMUL.FTZ R4, R4, c[0x0][0x2ec] ;  /* 0x0000bb0004047a20 */ /* 0x000fe40000410000 */
[----:B------:R-:W-:Y:S02]  /*7fd0*/  FMUL.FTZ R0, R0, c[0x0][0x2ec] ;  /* 0x0000bb0000007a20 */ /* 0x000fe40000410000 */
[----:B------:R-:W-:Y:S02]  /*7fe0*/  FMUL.FTZ R36, R36, R6 ;  /* 0x0000000624247220 */ /* 0x000fe40000410000 */
[----:B------:R-:W-:Y:S02]  /*7ff0*/  FMUL.FTZ R34, R34, R5 ;  /* 0x0000000522227220 */ /* 0x000fe40000410000 */
[----:B------:R-:W-:Y:S02]  /*8000*/  FMUL.FTZ R35, R35, R4 ;  /* 0x0000000423237220 */ /* 0x000fe40000410000 */
[----:B------:R-:W-:Y:S01]  /*8010*/  FMUL.FTZ R33, R33, R0 ;  /* 0x0000000021217220 */ /* 0x000fe20000410000 */
[----:B------:R-:W-:-:S05]  /*8020*/  @!P1 BRA `(.L_x_216) ;  /* 0x0000021000009947 */ /* 0x000fca0003800000 */
[----:B-1----:R-:W-:Y:S01]  /*8030*/  IMAD.MOV.U32 R6, RZ, RZ, c[0x0][0x190] ;  /* 0x00006400ff067624 */ /* 0x002fe200078e00ff */
[----:B------:R-:W-:Y:S01]  /*8040*/  ULOP3.LUT UR8, UR4, 0x1, URZ, 0xc0, !UPT ;  /* 0x0000000104087892 */ /* 0x000fe2000f8ec03f */
[----:B-----5:R-:W-:Y:S02]  /*8050*/  ISETP.GE.AND P2, PT, R244, c[0x0][0x220], PT ;  /* 0x00008800f4007a0c */ /* 0x020fe40003f46270 */
        /* <DEDUP_REMOVED lines=30> */
.L_x_216:
        /* <DEDUP_REMOVED lines=66> */
[----:B-1---5:R-:W-:Y:S05]  /*8660*/  IMAD.SHL.U32 R0, R156, 0x2, RZ ;  /* 0x000000029c007824 */ /* 0x022fea00078e00ff */
[----:B------:R-:W-:Y:S04]  /*8670*/  LDSM.16.MT88.4 R4, [R2+0x10000] ;  /* 0x010000000204783b */ /* 0x000fe80000004200 */
        /* <DEDUP_REMOVED lines=81> */
.L_x_217:
[----:B------:R-:W2:Y:S01]  /*8b90*/  LDL R60, [R1+0x10] ;  /* 0x00001000013c7983 */ /* 0x000ea20000100800 */
[----:B------:R-:W-:Y:S02]  /*8ba0*/  ULOP3.LUT UR8, UR4, 0x1, URZ, 0xc0, !UPT ;  /* 0x0000000104087892 */ /* 0x000fe4000f8ec03f */
[----:B------:R-:W-:Y:S01]  /*8bb0*/  UISETP.GT.AND UP2, UPT, UR4, UR15, UPT ;  /* 0x0000000f0400728c */ /* 0x000fe2000bf44270 */
[----:B------:R-:W3:Y:S01]  /*8bc0*/  LDL R58, [R1+0x28] ;  /* 0x00002800013a7983 */ /* 0x000ee20000100800 */
[----:B------:R-:W-:Y:S02]  /*8bd0*/  UISETP.NE.U32.AND UP0, UPT, UR8, 0x1, UPT ;  /* 0x000000010800788c */ /* 0x000fe4000bf05070 */
[----:B------:R-:W-:Y:S01]  /*8be0*/  UIADD3 UR4, UR4, -0x1, URZ ;  /* 0xffffffff04047890 */ /* 0x000fe2000fffe03f */
[----:B------:R4:W5:Y:S04]  /*8bf0*/  LDL R55, [R1+0x8] ;  /* 0x0000080001377983 */ /* 0x0009680000100800 */
[----:B------:R4:W3:Y:S04]  /*8c00*/  LDL R54, [R1+0xc] ;  /* 0x00000c0001367983 */ /* 0x0008e80000100800 */
[----:B------:R4:W4:Y:S04]  /*8c10*/  LDL R53, [R1] ;  /* 0x0000000001357983 */ /* 0x0009280000100800 */
[----:B------:R1:W4:Y:S04]  /*8c20*/  LDL R52, [R1+0x4] ;  /* 0x0000040001347983 */ /* 0x0003280000100800 */
[----:B------:R-:W-:Y:S04]  /*8c30*/  LDSM.16.M88.4 R16, [R151] ;  /* 0x000000009710783b */ /* 0x000fe80000000200 */
[----:B------:R-:W1:Y:S04]  /*8c40*/  LDSM.16.MT88.4 R20, [R0+0x6000] ;  /* 0x006000000014783b */ /* 0x000e680000004200 */
        /* <DEDUP_REMOVED lines=8> */
[-C--:B-1----:R-:W-:Y:S08]  /*8cd0*/  HMMA.16816.F32 R4, R16, R20.reuse, RZ ;  /* 0x000000141004723c */ /* 0x082ff000000018ff */
[C---:B------:R-:W-:Y:S08]  /*8ce0*/  HMMA.16816.F32 R8, R12.reuse, R20, RZ ;  /* 0x000000140c08723c */ /* 0x040ff000000018ff */
[-C--:B------:R-:W-:Y:S08]  /*8cf0*/  HMMA.16816.F32 R12, R12, R22.reuse, RZ ;  /* 0x000000160c0c723c */ /* 0x080ff000000018ff */
[----:B------:R-:W-:Y:S01]  /*8d00*/  HMMA.16816.F32 R16, R16, R22, RZ ;  /* 0x000000161010723c */ /* 0x000fe200000018ff */
[----:B------:R-:W1:Y:S07]  /*8d10*/  LDSM.16.M88.4 R20, [R152] ;  /* 0x000000009814783b */ /* 0x000e6e0000000200 */
[-C--:B------:R-:W-:Y:S08]  /*8d20*/  HMMA.16816.F32 R4, R24, R28.reuse, R4 ;  /* 0x0000001c1804723c */ /* 0x080ff00000001804 */
[C---:B------:R-:W-:Y:S08]  /*8d30*/  HMMA.16816.F32 R8, R32.reuse, R28, R8 ;  /* 0x0000001c2008723c */ /* 0x040ff00000001808 */
[-C--:B------:R-:W-:Y:S01]  /*8d40*/  HMMA.16816.F32 R12, R32, R30.reuse, R12 ;  /* 0x0000001e200c723c */ /* 0x080fe2000000180c */
[----:B------:R-:W1:Y:S07]  /*8d50*/  LDSM.16.M88.4 R32, [R152+0x2000] ;  /* 0x002000009820783b */ /* 0x000e6e0000000200 */
[----:B------:R-:W-:Y:S01]  /*8d60*/  HMMA.16816.F32 R16, R24, R30, R16 ;  /* 0x0000001e1810723c */ /* 0x000fe20000001810 */
[----:B------:R-:W-:Y:S04]  /*8d70*/  LDSM.16.M88.4 R24, [R151+0x4000] ;  /* 0x004000009718783b */ /* 0x000fe80000000200 */
[----:B------:R-:W1:Y:S03]  /*8d80*/  LDSM.16.MT88.4 R28, [R0+0x7000] ;  /* 0x00700000001c783b */ /* 0x000e660000004200 */
[-C--:B------:R-:W-:Y:S08]  /*8d90*/  HMMA.16816.F32 R4, R36, R40.reuse, R4 ;  /* 0x000000282404723c */ /* 0x080ff00000001804 */
[C---:B------:R-:W-:Y:S08]  /*8da0*/  HMMA.16816.F32 R8, R44.reuse, R40, R8 ;  /* 0x000000282c08723c */ /* 0x040ff00000001808 */
[-C--:B------:R-:W-:Y:S01]  /*8db0*/  HMMA.16816.F32 R12, R44, R42.reuse, R12 ;  /* 0x0000002a2c0c723c */ /* 0x080fe2000000180c */
[----:B------:R-:W1:Y:S07]  /*8dc0*/  LDSM.16.M88.4 R44, [R151+0x6000] ;  /* 0x00600000972c783b */ /* 0x000e6e0000000200 */
[----:B------:R-:W-:Y:S01]  /*8dd0*/  HMMA.16816.F32 R16, R36, R42, R16 ;  /* 0x0000002a2410723c */ /* 0x000fe20000001810 */
[----:B------:R-:W-:Y:S04]  /*8de0*/  LDSM.16.M88.4 R36, [R160] ;  /* 0x00000000a024783b */ /* 0x000fe80000000200 */
[----:B------:R-:W1:Y:S03]  /*8df0*/  LDSM.16.MT88.4 R40, [R0+0x7400] ;  /* 0x007400000028783b */ /* 0x000e660000004200 */
[-C--:B-1----:R-:W-:Y:S08]  /*8e00*/  HMMA.16816.F32 R4, R20, R48.reuse, R4 ;  /* 0x000000301404723c */ /* 0x082ff00000001804 */
[C---:B------:R-:W-:Y:S08]  /*8e10*/  HMMA.16816.F32 R8, R32.reuse, R48, R8 ;  /* 0x000000302008723c */ /* 0x040ff00000001808 */
[-C--:B------:R-:W-:Y:S01]  /*8e20*/  HMMA.16816.F32 R12, R32, R50.reuse, R12 ;  /* 0x00000032200c723c */ /* 0x080fe2000000180c */
[----:B------:R-:W1:Y:S07]  /*8e30*/  LDSM.16.M88.4 R32, [R159] ;  /* 0x000000009f20783b */ /* 0x000e6e0000000200 */
        /* <DEDUP_REMOVED lines=8> */
[----:B------:R1:W-:Y:S04]  /*8ec0*/  LDSM.16.MT88.4 R28, [R0+0x7c00] ;  /* 0x007c0000001c783b */ /* 0x0003e80000004200 */
[----:B------:R-:W2:Y:S03]  /*8ed0*/  LDSM.16.M88.4 R24, [R152+0x4000] ;  /* 0x004000009818783b */ /* 0x000ea60000000200 */
[-C--:B------:R-:W-:Y:S08]  /*8ee0*/  HMMA.16816.F32 R4, R36, R40.reuse, R4 ;  /* 0x000000282404723c */ /* 0x080ff00000001804 */
[C---:B-1----:R-:W-:Y:S07]  /*8ef0*/  HMMA.16816.F32 R8, R32.reuse, R40, R8 ;  /* 0x000000282008723c */ /* 0x042fee0000001808 */
[----:B------:R-:W-:Y:S01]  /*8f00*/  IMAD.U32 R40, RZ, RZ, UR26 ;  /* 0x0000001aff287e24 */ /* 0x000fe2000f8e00ff */
[-C--:B------:R-:W-:Y:S01]  /*8f10*/  HMMA.16816.F32 R12, R32, R42.reuse, R12 ;  /* 0x0000002a200c723c */ /* 0x080fe2000000180c */
[----:B------:R-:W1:Y:S03]  /*8f20*/  LDSM.16.M88.4 R32, [R152+0x6000] ;  /* 0x006000009820783b */ /* 0x000e660000000200 */
[----:B------:R-:W-:Y:S04]  /*8f30*/  IMAD.U32 R0, RZ, RZ, UR16 ;  /* 0x00000010ff007e24 */ /* 0x000fe8000f8e00ff */
        /* <DEDUP_REMOVED lines=12> */
[-C--:B--2---:R-:W-:Y:S01]  /*9000*/  HMMA.16816.F32 R4, R24, R28.reuse, R4 ;  /* 0x0000001c1804723c */ /* 0x084fe20000001804 */
[----:B------:R-:W-:Y:S03]  /*9010*/  IMAD.U32 R50, RZ, RZ, UR31 ;  /* 0x0000001fff327e24 */ /* 0x000fe6000f8e00ff */
[----:B------:R-:W-:Y:S01]  /*9020*/  IMAD.U32 R22, RZ, RZ, UR30 ;  /* 0x0000001eff167e24 */ /* 0x000fe2000f8e00ff */
[----:B------:R-:W-:Y:S01]  /*9030*/  LEA R197, P0, R21, R56, 0x2 ;  /* 0x0000003815c57211 */ /* 0x000fe200078010ff */
[----:B------:R-:W-:Y:S02]  /*9040*/  IMAD.U32 R23, RZ, RZ, UR29 ;  /* 0x0000001dff177e24 */ /* 0x000fe4000f8e00ff */
[C---:B-1----:R-:W-:Y:S01]  /*9050*/  HMMA.16816.F32 R8, R32.reuse, R28, R8 ;  /* 0x0000001c2008723c */ /* 0x042fe20000001808 */
[----:B------:R-:W-:Y:S03]  /*9060*/  IMAD.U32 R56, RZ, RZ, UR21 ;  /* 0x00000015ff387e24 */ /* 0x000fe6000f8e00ff */
[----:B------:R-:W-:Y:S01]  /*9070*/  @P1 IADD3 R20, P2, R60, UR10, RZ ;  /* 0x0000000a3c141c10 */ /* 0x000fe2000ff5e0ff */
[----:B------:R-:W-:Y:S01]  /*9080*/  @UP3 UIADD3 UR10, UP1, UR10, -0x200, URZ ;  /* 0xfffffe000a0a3890 */ /* 0x000fe2000ff3e03f */
[----:B------:R-:W-:Y:S01]  /*9090*/  LEA.HI.X.SX32 R195, R0, R57, 0x2, P0 ;  /* 0x0000003900c37211 */ /* 0x000fe200000f16ff */
[----:B------:R-:W-:Y:S01]  /*90a0*/  IMAD.U32 R0, RZ, RZ, UR31 ;  /* 0x0000001fff007e24 */ /* 0x000fe2000f8e00ff */
[-C--:B------:R-:W-:Y:S01]  /*90b0*/  HMMA.16816.F32 R12, R32, R30.reuse, R12 ;  /* 0x0000001e200c723c */ /* 0x080fe2000000180c */
[----:B------:R-:W-:Y:S03]  /*90c0*/  IMAD.U32 R57, RZ, RZ, UR22 ;  /* 0x00000016ff397e24 */ /* 0x000fe6000f8e00ff */
[----:B---3--:R-:W-:Y:S01]  /*90d0*/  @P1 IADD3.X R21, R58, UR9, RZ, P2, !PT ;  /* 0x000000093a151c10 */ /* 0x008fe200097fe4ff */
[----:B------:R-:W-:Y:S01]  /*90e0*/  IMAD.U32 R58, RZ, RZ, UR23 ;  /* 0x00000017ff3a7e24 */ /* 0x000fe2000f8e00ff */
[----:B------:R-:W-:Y:S01]  /*90f0*/  @UP3 UIADD3.X UR9, UR9, -0x1, URZ, UP1, !UPT ;  /* 0xffffffff09093890 */ /* 0x000fe20008ffe43f */
[----:B------:R-:W-:Y:S01]  /*9100*/  IMAD.U32 R34, RZ, RZ, UR23 ;  /* 0x00000017ff227e24 */ /* 0x000fe2000f8e00ff */
[----:B------:R-:W-:Y:S01]  /*9110*/  HMMA.16816.F32 R16, R24, R30, R16 ;  /* 0x0000001e1810723c */ /* 0x000fe20000001810 */
[----:B-----5:R1:W2:Y:S03]  /*9120*/  @P1 LDG.E R55, [R20.64] ;  /* 0x0000000614371981 */ /* 0x0202a6000c1e1900 */
[----:B------:R-:W-:Y:S01]  /*9130*/  IMAD.U32 R35, RZ, RZ, UR24 ;  /* 0x00000018ff237e24 */ /* 0x000fe2000f8e00ff */
[----:B------:R1:W3:Y:S01]  /*9140*/  @P1 LDG.E R54, [R20.64+0x20] ;  /* 0x0000200614361981 */ /* 0x0002e2000c1e1900 */
[----:B------:R-:W-:Y:S02]  /*9150*/  IMAD.U32 R32, RZ, RZ, UR22 ;  /* 0x00000016ff207e24 */ /* 0x000fe4000f8e00ff */
[----:B------:R-:W-:Y:S01]  /*9160*/  IMAD.U32 R24, RZ, RZ, UR28 ;  /* 0x0000001cff187e24 */ /* 0x000fe2000f8e00ff */
[----:B----4-:R1:W4:Y:S03]  /*9170*/  @P1 LDG.E R53, [R20.64+0x100] ;  /* 0x0001000614351981 */ /* 0x010326000c1e1900 */
[----:B------:R-:W-:Y:S01]  /*9180*/  IMAD.U32 R25, RZ, RZ, UR27 ;  /* 0x0000001bff197e24 */ /* 0x000fe2000f8e00ff */
[----:B------:R1:W5:Y:S01]  /*9190*/  @P1 LDG.E R52, [R20.64+0x120] ;  /* 0x0001200614341981 */ /* 0x000362000c1e1900 */
[----:B------:R-:W-:Y:S02]  /*91a0*/  IMAD.U32 R27, RZ, RZ, UR26 ;  /* 0x0000001aff1b7e24 */ /* 0x000fe4000f8e00ff */
[----:B------:R-:W-:Y:S02]  /*91b0*/  IMAD.U32 R31, RZ, RZ, UR25 ;  /* 0x00000019ff1f7e24 */ /* 0x000fe4000f8e00ff */
[----:B------:R-:W-:Y:S02]  /*91c0*/  IMAD.U32 R30, RZ, RZ, UR21 ;  /* 0x00000015ff1e7e24 */ /* 0x000fe4000f8e00ff */
[----:B------:R-:W-:Y:S02]  /*91d0*/  IMAD.U32 R33, RZ, RZ, UR17 ;  /* 0x00000011ff217e24 */ /* 0x000fe4000f8e00ff */
[----:B------:R-:W-:Y:S02]  /*91e0*/  IMAD.U32 R28, RZ, RZ, UR20 ;  /* 0x00000014ff1c7e24 */ /* 0x000fe4000f8e00ff */
        /* <DEDUP_REMOVED lines=28> */
[----:B------:R-:W-:Y:S01]  /*93b0*/  LDSM.16.MT88.4 R4, [R2+0x8000] ;  /* 0x008000000204783b */ /* 0x000fe20000004200 */
[-C--:B------:R-:W-:Y:S02]  /*93c0*/  LEA R30, P4, R30, R20.reuse, 0x2 ;  /* 0x000000141e1e7211 */ /* 0x080fe400078810ff */
[-C--:B------:R-:W-:Y:S02]  /*93d0*/  LEA R22, P0, R33, R20.reuse, 0x2 ;  /* 0x0000001421167211 */ /* 0x080fe400078010ff */
[-C--:B------:R-:W-:Y:S02]  /*93e0*/  LEA.HI.X.SX32 R33, R57, R21.reuse, 0x2, P5 ;  /* 0x0000001539217211 */ /* 0x080fe400028f16ff */
[-C--:B------:R-:W-:Y:S02]  /*93f0*/  LEA R28, P3, R28, R20.reuse, 0x2 ;  /* 0x000000141c1c7211 */ /* 0x080fe400078610ff */
[-C--:B------:R-:W-:Y:S02]  /*9400*/  LEA R26, P2, R26, R20.reuse, 0x2 ;  /* 0x000000141a1a7211 */ /* 0x080fe400078410ff */
[----:B------:R-:W-:Y:S01]  /*9410*/  IADD3 R0, R3, -0x2000, RZ ;  /* 0xffffe00003007810 */ /* 0x000fe20007ffe0ff */
[----:B--2---:R1:W-:Y:S04]  /*9420*/  @P1 STL [R1+0x8], R55 ;  /* 0x0000083701001387 */ /* 0x0043e80000100800 */
[----:B---3--:R2:W-:Y:S04]  /*9430*/  @P1 STL [R1+0xc], R54 ;  /* 0x00000c3601001387 */ /* 0x0085e80000100800 */
[----:B----4-:R3:W-:Y:S04]  /*9440*/  @P1 STL [R1], R53 ;  /* 0x0000003501001387 */ /* 0x0107e80000100800 */
[----:B-----5:R4:W-:Y:S01]  /*9450*/  @P1 STL [R1+0x4], R52 ;  /* 0x0000043401001387 */ /* 0x0209e20000100800 */
[-C--:B------:R-:W-:Y:S04]  /*9460*/  LEA R38, P1, R38, R20.reuse, 0x2 ;  /* 0x0000001426267211 */ /* 0x080fe800078210ff */
[-C--:B------:R-:W-:Y:S02]  /*9470*/  LEA.HI.X.SX32 R39, R31, R21.reuse, 0x2, P1 ;  /* 0x000000151f277211 */ /* 0x080fe400008f16ff */
[-C--:B------:R-:W-:Y:S02]  /*9480*/  LEA.HI.X.SX32 R31, R56, R21.reuse, 0x2, P4 ;  /* 0x00000015381f7211 */ /* 0x080fe400020f16ff */
[----:B------:R-:W-:Y:S01]  /*9490*/  LEA R24, P1, R29, R20, 0x2 ;  /* 0x000000141d187211 */ /* 0x000fe200078210ff */
[----:B------:R-:W-:Y:S01]  /*94a0*/  RED.E.ADD.F32.FTZ.RN.STRONG.GPU [R38.64], R11 ;  /* 0x0000000b2600798e */ /* 0x000fe2000c10e786 */
[----:B-1----:R-:W-:Y:S03]  /*94b0*/  IMAD.U32 R55, RZ, RZ, UR20 ;  /* 0x00000014ff377e24 */ /* 0x002fe6000f8e00ff */
[----:B------:R-:W-:Y:S01]  /*94c0*/  RED.E.ADD.F32.FTZ.RN.STRONG.GPU [R36.64], R16 ;  /* 0x000000102400798e */ /* 0x000fe2000c10e786 */
[----:B--2---:R-:W-:Y:S03]  /*94d0*/  IMAD.U32 R54, RZ, RZ, UR19 ;  /* 0x00000013ff367e24 */ /* 0x004fe6000f8e00ff */
[----:B------:R-:W-:Y:S01]  /*94e0*/  RED.E.ADD.F32.FTZ.RN.STRONG.GPU [R34.64], R17 ;  /* 0x000000112200798e */ /* 0x000fe2000c10e786 */
[-C--:B------:R-:W-:Y:S01]  /*94f0*/  LEA.HI.X.SX32 R29, R55, R21.reuse, 0x2, P3 ;  /* 0x00000015371d7211 */ /* 0x080fe200018f16ff */
[----:B---3--:R-:W-:Y:S02]  /*9500*/  IMAD.U32 R53, RZ, RZ, UR18 ;  /* 0x00000012ff357e24 */ /* 0x008fe4000f8e00ff */
[----:B------:R-:W-:Y:S01]  /*9510*/  RED.E.ADD.F32.FTZ.RN.STRONG.GPU [R32.64], R18 ;  /* 0x000000122000798e */ /* 0x000fe2000c10e786 */
[-C--:B------:R-:W-:Y:S01]  /*9520*/  LEA.HI.X.SX32 R27, R54, R21.reuse, 0x2, P2 ;  /* 0x00000015361b7211 */ /* 0x080fe200010f16ff */
[----:B----4-:R-:W-:Y:S02]  /*9530*/  IMAD.U32 R52, RZ, RZ, UR17 ;  /* 0x00000011ff347e24 */ /* 0x010fe4000f8e00ff */
[----:B------:R-:W-:Y:S01]  /*9540*/  RED.E.ADD.F32.FTZ.RN.STRONG.GPU [R30.64], R19 ;  /* 0x000000131e00798e */ /* 0x000fe2000c10e786 */
[-C--:B------:R-:W-:Y:S02]  /*9550*/  LEA.HI.X.SX32 R25, R53, R21.reuse, 0x2, P1 ;  /* 0x0000001535197211 */ /* 0x080fe400008f16ff */
[----:B------:R-:W-:Y:S01]  /*9560*/  PLOP3.LUT P1, PT, PT, PT, UP0, 0x80, 0x0 ;  /* 0x000000000000781c */ /* 0x000fe20003f2f008 */
[----:B------:R-:W-:Y:S01]  /*9570*/  RED.E.ADD.F32.FTZ.RN.STRONG.GPU [R28.64], R12 ;  /* 0x0000000c1c00798e */ /* 0x000fe2000c10e786 */
[----:B------:R-:W-:Y:S01]  /*9580*/  LEA.HI.X.SX32 R23, R52, R21, 0x2, P0 ;  /* 0x0000001534177211 */ /* 0x000fe200000f16ff */
[----:B------:R-:W-:Y:S01]  /*9590*/  @UP3 UIADD3 UR13, UP0, UR13, -0x200, URZ ;  /* 0xfffffe000d0d3890 */ /* 0x000fe2000ff1e03f */
[----:B------:R-:W-:Y:S01]  /*95a0*/  PLOP3.LUT P0, PT, PT, PT, UP2, 0x80, 0x0 ;  /* 0x000000000000781c */ /* 0x000fe20003f0f028 */
[----:B------:R-:W1:Y:S02]  /*95b0*/  LDSM.16.MT88.4 R8, [R3] ;  /* 0x000000000308783b */ /* 0x000e640000004200 */
[----:B------:R-:W-:Y:S02]  /*95c0*/  @UP3 UIADD3.X UR12, UR12, -0x1, URZ, UP0, !UPT ;  /* 0xffffffff0c0c3890 */ /* 0x000fe400087fe43f */
[----:B------:R-:W-:Y:S04]  /*95d0*/  RED.E.ADD.F32.FTZ.RN.STRONG.GPU [R26.64], R13 ;  /* 0x0000000d1a00798e */ /* 0x000fe8000c10e786 */
[----:B------:R-:W-:Y:S01]  /*95e0*/  RED.E.ADD.F32.FTZ.RN.STRONG.GPU [R24.64], R14 ;  /* 0x0000000e1800798e */ /* 0x000fe2000c10e786 */
[----:B------:R-:W-:Y:S03]  /*95f0*/  @P1 IADD3 R0, R3, 0x2000, RZ ;  /* 0x0000200003001810 */ /* 0x000fe60007ffe0ff */
        /* <DEDUP_REMOVED lines=130> */
.L_x_219:
        /* <DEDUP_REMOVED lines=19> */
.L_x_220:
        /* <DEDUP_REMOVED lines=43> */
.L_x_222:
[----:B--2---:R-:W-:Y:S05]  /*a200*/  BSYNC B0 ;  /* 0x0000000000007941 */ /* 0x004fea0003800000 */
.L_x_221:
        /* <DEDUP_REMOVED lines=14> */
.L_x_224:
[----:B------:R-:W-:Y:S05]  /*a2f0*/  BSYNC B0 ;  /* 0x0000000000007941 */ /* 0x000fea0003800000 */
.L_x_223:
        /* <DEDUP_REMOVED lines=25> */
.L_x_226:
[----:B------:R-:W-:Y:S05]  /*a490*/  BSYNC B0 ;  /* 0x0000000000007941 */ /* 0x000fea0003800000 */
.L_x_225:
        /* <DEDUP_REMOVED lines=11> */
.L_x_199:
[----:B------:R-:W-:Y:S05]  /*a550*/  BSYNC B1 ;  /* 0x0000000000017941 */ /* 0x000fea0003800000 */
.L_x_185:
        /* <DEDUP_REMOVED lines=11> */
.L_x_227:
[----:B------:R-:W-:Y:S05]  /*a610*/  EXIT ;  /* 0x000000000000794d */ /* 0x000fea0003800000 */
.L_x_229:
        /* <DEDUP_REMOVED lines=14> */
.L_x_690:


//--------------------- .text._ZN5flash44flash_bwd_dq_dk_dv_loop_seqk_parallel_kernelI23Flash_bwd_kernel_traitsILi32ELi128ELi128ELi8ELi4ELi4ELi4ELb1ELb0EN7cutlass6half_tE19Flash_kernel_traitsILi32ELi128ELi128ELi8ES3_EELb1ELb1ELb0ELb0ELb1ELb1ELb0EEEvNS_16Flash_bwd_paramsE --------------------------
	.section	.text._ZN5flash44flash_bwd_dq_dk_dv_loop_seqk_parallel_kernelI23Flash_bwd_kernel_traitsILi32ELi128ELi128ELi8ELi4ELi4ELi4ELb1ELb0EN7cutlass6half_tE19Flash_kernel_traitsILi32ELi128ELi128ELi8ES3_EELb1ELb1ELb0ELb0ELb1ELb1ELb0EEEvNS_16Flash_bwd_paramsE,"ax",@progbits
	.sectioninfo	@"SHI_REGISTERS=255"
	.align	128
        .global         _ZN5flash44flash_bwd_dq_dk_dv_loop_seqk_parallel_kernelI23Flash_bwd_kernel_traitsILi32ELi128ELi128ELi8ELi4ELi4ELi4ELb1ELb0EN7cutlass6half_tE19Flash_kernel_traitsILi32ELi128ELi128ELi8ES3_EELb1ELb1ELb0ELb0ELb1ELb1ELb0EEEvNS_16Flash_bwd_paramsE
        .type           _ZN5flash44flash_bwd_dq_dk_dv_loop_seqk_parallel_kernelI23Flash_bwd_kernel_traitsILi32ELi128ELi128ELi8ELi4ELi4ELi4ELb1ELb0EN7cutlass6half_tE19Flash_kernel_traitsILi32ELi128ELi128ELi8ES3_EELb1ELb1ELb0ELb0ELb1ELb1ELb0EEEvNS_16Flash_bwd_paramsE,@function
        .size           _ZN5flash44flash_bwd_dq_dk_dv_loop_seqk_parallel_kernelI23Flash_bwd_kernel_traitsILi32ELi128ELi128ELi8ELi4ELi4ELi4ELb1ELb0EN7cutlass6half_tE19Flash_kernel_traitsILi32ELi128ELi128ELi8ES3_EELb1ELb1ELb0ELb0ELb1ELb1ELb0EEEvNS_16Flash_bwd_paramsE,(.L_x_691 - _ZN5flash44flash_bwd_dq_dk_dv_loop_seqk_parallel_kernelI23Flash_bwd_kernel_traitsILi32ELi128ELi128ELi8ELi4ELi4ELi4ELb1ELb0EN7cutlass6half_tE19Flash_kernel_traitsILi32ELi128ELi128ELi8ES3_EELb1ELb1ELb0ELb0ELb1ELb1ELb0EEEvNS_16Flash_bwd_paramsE)
        .other          _ZN5flash44flash_bwd_dq_dk_dv_loop_seqk_parallel_kernelI23Flash_bwd_kernel_traitsILi32ELi128ELi128ELi8ELi4ELi4ELi4ELb1ELb0EN7cutlass6half_tE19Flash_kernel_traitsILi32ELi128ELi128ELi8ES3_EELb1ELb1ELb0ELb0ELb1ELb1ELb0EEEvNS_16Flash_bwd_paramsE,@"STO_CUDA_ENTRY STV_DEFAULT"
_ZN5flash44flash_bwd_dq_dk_dv_loop_seqk_parallel_kernelI23Flash_bwd_kernel_traitsILi32ELi128ELi128ELi8ELi4ELi4ELi4ELb1ELb0EN7cutlass6half_tE19Flash_kernel_traitsILi32ELi128ELi128ELi8ES3_EELb1ELb1ELb0ELb0ELb1ELb1ELb0EEEvNS_16Flash_bwd_paramsE:
.text._ZN5flash44flash_bwd_dq_dk_dv_loop_seqk_parallel_kernelI23Flash_bwd_kernel_traitsILi32ELi128ELi128ELi8ELi4ELi4ELi4ELb1ELb0EN7cutlass6half_tE19Flash_kernel_traitsILi32ELi128ELi128ELi8ES3_EELb1ELb1ELb0ELb0ELb1ELb1ELb0EEEvNS_16Flash_bwd_paramsE:
        /* <DEDUP_REMOVED lines=26> */
[----:B------:R-:W-:-:S02]  /*01a0*/  ULDC.64 UR6, c[0x0][0x118] ;  /* 0x0000460000067ab9 */ /* 0x000fc40000000a00 */
[----:B------:R-:W-:Y:S01]  /*01b0*/  UMOV UR60, 0x4 ;  /* 0x00000004003c7882 */ /* 0x000fe20000000000 */
[CC--:B------:R-:W-:Y:S01]  /*01c0*/  LEA.HI R6, R0.reuse, R7.reuse, RZ, 0x2 ;  /* 0x0000000700067211 */ /* 0x0c0fe200078f10ff */
[----:B------:R-:W-:Y:S01]  /*01d0*/  ULDC UR61, c[0x0][0x214] ;  /* 0x00008500003d7ab9 */ /* 0x000fe20000000800 */
[CC--:B------:R-:W-:Y:S01]  /*01e0*/  LEA.HI R13, R0.reuse, R7.reuse, RZ, 0x5 ;  /* 0x00000007000d7211 */ /* 0x0c0fe200078f28ff */
[----:B------:R-:W-:Y:S01]  /*01f0*/  ULDC.U8 UR4, c[0x0][0x2d8] ;  /* 0x0000b60000047ab9 */ /* 0x000fe20000000000 */
[CC--:B------:R-:W-:Y:S01]  /*0200*/  LEA.HI R5, R0.reuse, R7.reuse, RZ, 0x4 ;  /* 0x0000000700057211 */ /* 0x0c0fe200078f20ff */
[----:B------:R-:W-:Y:S01]  /*0210*/  UIADD3 UR58, UR58, UR8, URZ ;  /* 0x000000083a3a7290 */ /* 0x000fe2000fffe03f */
[CC--:B------:R-:W-:Y:S01]  /*0220*/  LEA.HI R11, R0.reuse, R7.reuse, RZ, 0x3 ;  /* 0x00000007000b7211 */ /* 0x0c0fe200078f18ff */
[----:B------:R-:W-:Y:S01]  /*0230*/  UIMAD UR56, UR5, UR56, URZ ;  /* 0x00000038053872a4 */ /* 0x000fe2000f8e023f */
[----:B------:R-:W-:Y:S01]  /*0240*/  LEA.HI R172, R0, R7, RZ, 0x7 ;  /* 0x0000000700ac7211 */ /* 0x000fe200078f38ff */
[----:B------:R-:W-:Y:S01]  /*0250*/  USHF.L.U32 UR43, UR54, 0x3, URZ ;  /* 0x00000003362b7899 */ /* 0x000fe2000800063f */
[C---:B------:R-:W-:Y:S01]  /*0260*/  LOP3.LUT R8, R6.reuse, 0xfffffffc, RZ, 0xc0, !PT ;  /* 0xfffffffc06087812 */ /* 0x040fe200078ec0ff */
[----:B------:R-:W-:Y:S01]  /*0270*/  USHF.L.U32 UR42, UR54, 0x4, URZ ;  /* 0x00000004362a7899 */ /* 0x000fe2000800063f */
[----:B------:R-:W-:Y:S01]  /*0280*/  LOP3.LUT R0, R13, 0xffffffe0, RZ, 0xc0, !PT ;  /* 0xffffffe00d007812 */ /* 0x000fe200078ec0ff */
[----:B------:R-:W-:Y:S01]  /*0290*/  UIMAD UR41, UR54, 0x18, URZ ;  /* 0x00000018362978a4 */ /* 0x000fe2000f8e023f */
[----:B------:R-:W-:Y:S01]  /*02a0*/  LOP3.LUT R4, R5, 0xfffffff0, RZ, 0xc0, !PT ;  /* 0xfffffff005047812 */ /* 0x000fe200078ec0ff */
[----:B------:R-:W-:Y:S01]  /*02b0*/  IMAD.IADD R9, R7, 0x1, -R8 ;  /* 0x0000000107097824 */ /* 0x000fe200078e0a08 */
[----:B------:R-:W-:Y:S01]  /*02c0*/  LOP3.LUT R2, R11, 0xfffffff8, RZ, 0xc0, !PT ;  /* 0xfffffff80b027812 */ /* 0x000fe200078ec0ff */
[C---:B------:R-:W-:Y:S01]  /*02d0*/  IMAD.IADD R0, R7.reuse, 0x1, -R0 ;  /* 0x0000000107007824 */ /* 0x040fe200078e0a00 */
[----:B------:R-:W-:Y:S01]  /*02e0*/  SHF.R.S32.HI R17, RZ, 0x2, R6 ;  /* 0x00000002ff117819 */ /* 0x000fe20000011406 */
[C---:B------:R-:W-:Y:S01]  /*02f0*/  IMAD.IADD R15, R7.reuse, 0x1, -R4 ;  /* 0x00000001070f7824 */ /* 0x040fe200078e0a04 */
[----:B------:R-:W-:Y:S01]  /*0300*/  SHF.R.S32.HI R10, RZ, 0x1f, R6 ;  /* 0x0000001fff0a7819 */ /* 0x000fe20000011406 */
[----:B------:R-:W-:Y:S01]  /*0310*/  IMAD.IADD R7, R7, 0x1, -R2 ;  /* 0x0000000107077824 */ /* 0x000fe200078e0a02 */
[-C--:B------:R-:W-:Y:S01]  /*0320*/  LEA.HI R6, R6, R17.reuse, RZ, 0x1 ;  /* 0x0000001106067211 */ /* 0x080fe200078f08ff */
[----:B------:R-:W-:Y:S01]  /*0330*/  USHF.L.U32 UR40, UR54, 0x5, URZ ;  /* 0x0000000536287899 */ /* 0x000fe2000800063f */
[----:B------:R-:W-:Y:S01]  /*0340*/  LEA.HI R10, R10, R17, RZ, 0x3 ;  /* 0x000000110a0a7211 */ /* 0x000fe200078f18ff */
[----:B------:R-:W-:Y:S01]  /*0350*/  UIMAD UR39, UR54, 0x28, URZ ;  /* 0x00000028362778a4 */ /* 0x000fe2000f8e023f */
[----:B------:R-:W-:Y:S01]  /*0360*/  SHF.R.S32.HI R2, RZ, 0x3, R11 ;  /* 0x00000003ff027819 */ /* 0x000fe2000001140b */
[----:B------:R-:W-:Y:S01]  /*0370*/  UIMAD UR38, UR54, 0x30, URZ ;  /* 0x00000030362678a4 */ /* 0x000fe2000f8e023f */
[----:B------:R-:W-:Y:S01]  /*0380*/  LOP3.LUT R6, R6, 0x7fffffe, RZ, 0xc0, !PT ;  /* 0x07fffffe06067812 */ /* 0x000fe200078ec0ff */
[----:B------:R-:W-:Y:S01]  /*0390*/  UIMAD UR37, UR54, 0x38, URZ ;  /* 0x00000038362578a4 */ /* 0x000fe2000f8e023f */
[----:B------:R-:W-:Y:S01]  /*03a0*/  LOP3.LUT R10, R10, 0xfffffff8, RZ, 0xc0, !PT ;  /* 0xfffffff80a0a7812 */ /* 0x000fe200078ec0ff */
[----:B------:R-:W-:Y:S01]  /*03b0*/  IMAD.SHL.U32 R2, R2, 0x40, RZ ;  /* 0x0000004002027824 */ /* 0x000fe200078e00ff */
[----:B------:R-:W-:Y:S01]  /*03c0*/  SHF.R.S32.HI R171, RZ, 0x1f, R0 ;  /* 0x0000001fffab7819 */ /* 0x000fe20000011400 */
[C---:B------:R-:W-:Y:S01]  /*03d0*/  IMAD.IADD R3, R17.reuse, 0x1, -R6 ;  /* 0x0000000111037824 */ /* 0x040fe200078e0a06 */
[----:B------:R-:W-:Y:S01]  /*03e0*/  SHF.R.S32.HI R4, RZ, 0x4, R5 ;  /* 0x00000004ff047819 */ /* 0x000fe20000011405 */
[----:B------:R-:W-:Y:S01]  /*03f0*/  IMAD.IADD R10, R17, 0x1, -R10 ;  /* 0x00000001110a7824 */ /* 0x000fe200078e0a0a */
[----:B------:R-:W-:Y:S01]  /*0400*/  LEA.HI R171, R171, R0, RZ, 0x2 ;  /* 0x00000000abab7211 */ /* 0x000fe200078f10ff */
[C---:B------:R-:W-:Y:S01]  /*0410*/  IMAD.SHL.U32 R17, R9.reuse, 0x8, RZ ;  /* 0x0000000809117824 */ /* 0x040fe200078e00ff */
[--C-:B------:R-:W-:Y:S01]  /*0420*/  SHF.R.S32.HI R0, RZ, 0x5, R13.reuse ;  /* 0x00000005ff007819 */ /* 0x100fe2000001140d */
[----:B------:R-:W-:Y:S01]  /*0430*/  IMAD.SHL.U32 R9, R9, 0x2, RZ ;  /* 0x0000000209097824 */ /* 0x000fe200078e00ff */
[----:B------:R-:W-:Y:S01]  /*0440*/  SHF.R.S32.HI R13, RZ, 0x1f, R13 ;  /* 0x0000001fff0d7819 */ /* 0x000fe2000001140d */
[----:B------:R-:W-:Y:S01]  /*0450*/  USHF.L.U32 UR36, UR54, 0x6, URZ ;  /* 0x0000000636247899 */ /* 0x000fe2000800063f */
[----:B------:R-:W-:Y:S01]  /*0460*/  LOP3.LUT R2, R2, 0xc0, RZ, 0xc0, !PT ;  /* 0x000000c002027812 */ /* 0x000fe200078ec0ff */
[----:B------:R-:W-:Y:S01]  /*0470*/  UIMAD UR35, UR54, 0x48, URZ ;  /* 0x00000048362378a4 */ /* 0x000fe2000f8e023f */
[----:B------:R-:W-:Y:S01]  /*0480*/  LEA.HI R5, R5, R4, RZ, 0x1 ;  /* 0x0000000405057211 */ /* 0x000fe200078f08ff */
[----:B------:R-:W-:Y:S01]  /*0490*/  UIMAD UR34, UR54, 0x50, URZ ;  /* 0x00000050362278a4 */ /* 0x000fe2000f8e023f */
[----:B------:R-:W-:Y:S01]  /*04a0*/  LEA.HI R13, R13, R0, RZ, 0x2 ;  /* 0x000000000d0d7211 */ /* 0x000fe200078f10ff */
[----:B------:R-:W-:Y:S01]  /*04b0*/  UIMAD UR33, UR54, 0x58, URZ ;  /* 0x00000058362178a4 */ /* 0x000fe2000f8e023f */
[----:B------:R-:W-:Y:S01]  /*04c0*/  LOP3.LUT R17, R2, 0x18, R17, 0xf8, !PT ;  /* 0x0000001802117812 */ /* 0x000fe200078ef811 */
[----:B------:R-:W-:Y:S01]  /*04d0*/  UIMAD UR32, UR54, 0x60, URZ ;  /* 0x00000060362078a4 */ /* 0x000fe2000f8e023f */
[----:B------:R-:W-:Y:S01]  /*04e0*/  SHF.R.U32.HI R2, RZ, 0x3, R2 ;  /* 0x00000003ff027819 */ /* 0x000fe20000011602 */
[----:B------:R-:W-:Y:S01]  /*04f0*/  UIMAD UR31, UR54, 0x68, URZ ;  /* 0x00000068361f78a4 */ /* 0x000fe2000f8e023f */
[----:B------:R-:W-:Y:S01]  /*0500*/  LOP3.LUT R5, R5, 0xfffffffe, RZ, 0xc0, !PT ;  /* 0xfffffffe05057812 */ /* 0x000fe200078ec0ff */
[----:B------:R-:W-:Y:S01]  /*0510*/  UIMAD UR30, UR54, 0x70, URZ ;  /* 0x00000070361e78a4 */ /* 0x000fe2000f8e023f */
[----:B------:R-:W-:Y:S01]  /*0520*/  LEA.HI R8, R7, R7, RZ, 0x1 ;  /* 0x0000000707087211 */ /* 0x000fe200078f08ff */
[----:B------:R-:W-:Y:S01]  /*0530*/  UIMAD UR29, UR54, 0x78, URZ ;  /* 0x00000078361d78a4 */ /* 0x000fe2000f8e023f */
[----:B------:R-:W-:Y:S01]  /*0540*/  LOP3.LUT R13, R13, 0xfffffffc, RZ, 0xc0, !PT ;  /* 0xfffffffc0d0d7812 */ /* 0x000fe200078ec0ff */
[----:B------:R-:W-:Y:S01]  /*0550*/  IMAD.IADD R5, R4, 0x1, -R5 ;  /* 0x0000000104057824 */ /* 0x000fe200078e0a05 */
[----:B------:R-:W-:Y:S01]  /*0560*/  LOP3.LUT R173, R17, R2, RZ, 0x3c, !PT ;  /* 0x0000000211ad7212 */ /* 0x000fe200078e3cff */
[----:B------:R-:W-:Y:S01]  /*0570*/  USHF.R.S32.HI UR57, URZ, 0x1f, UR55 ;  /* 0x0000001f3f397899 */ /* 0x000fe20008011437 */
[----:B------:R-:W-:Y:S01]  /*0580*/  LOP3.LUT R2, R8, 0x7fffffe, RZ, 0xc0, !PT ;  /* 0x07fffffe08027812 */ /* 0x000fe200078ec0ff */
[C---:B------:R-:W-:Y:S01]  /*0590*/  IMAD.IADD R174, R0.reuse, 0x1, -R13 ;  /* 0x0000000100ae7824 */ /* 0x040fe200078e0a0d */
[----:B------:R-:W-:Y:S01]  /*05a0*/  SHF.R.S32.HI R172, RZ, 0x7, R172 ;  /* 0x00000007ffac7819 */ /* 0x000fe200000114ac */
[----:B------:R-:W-:Y:S01]  /*05b0*/  IMAD R0, R0, 0x8, R3 ;  /* 0x0000000800007824 */ /* 0x000fe200078e0203 */
[----:B------:R-:W-:Y:S01]  /*05c0*/  SHF.R.S32.HI R8, RZ, 0x1, R8 ;  /* 0x00000001ff087819 */ /* 0x000fe20000011408 */
[----:B------:R-:W-:Y:S01]  /*05d0*/  IMAD.IADD R3, R7, 0x1, -R2 ;  /* 0x0000000107037824 */ /* 0x000fe200078e0a02 */
[----:B------:R-:W-:Y:S01]  /*05e0*/  LEA.HI R2, R15, R15, RZ, 0x1 ;  /* 0x0000000f0f027211 */ /* 0x000fe200078f08ff */
[----:B------:R-:W-:Y:S01]  /*05f0*/  IMAD R166, R172, 0x8, R5 ;  /* 0x00000008aca67824 */ /* 0x000fe200078e0205 */
[----:B------:R-:W-:Y:S01]  /*0600*/  LOP3.LUT P0, RZ, R8, 0x2, RZ, 0xc0, !PT ;  /* 0x0000000208ff7812 */ /* 0x000fe2000780c0ff */
[----:B------:R-:W-:Y:S01]  /*0610*/  IMAD.U32 R173, R0, 0x20, R173 ;  /* 0x0000002000ad7824 */ /* 0x000fe200078e00ad */
[----:B------:R-:W-:Y:S01]  /*0620*/  LOP3.LUT R14, R2, 0x7fffffe, RZ, 0xc0, !PT ;  /* 0x07fffffe020e7812 */ /* 0x000fe200078ec0ff */
[----:B------:R-:W-:Y:S01]  /*0630*/  IMAD R166, R166, 0x8, R3 ;  /* 0x00000008a6a67824 */ /* 0x000fe200078e0203 */
[--C-:B------:R-:W-:Y:S01]  /*0640*/  SHF.R.S32.HI R3, RZ, 0x1, R2.reuse ;  /* 0x00000001ff037819 */ /* 0x100fe20000011402 */
[----:B------:R-:W-:Y:S01]  /*0650*/  IMAD.SHL.U32 R7, R7, 0x40, RZ ;  /* 0x0000004007077824 */ /* 0x000fe200078e00ff */
[----:B------:R-:W-:Y:S01]  /*0660*/  SHF.R.S32.HI R2, RZ, 0x1f, R2 ;  /* 0x0000001fff027819 */ /* 0x000fe20000011402 */
[----:B------:R-:W-:Y:S01]  /*0670*/  IMAD.SHL.U32 R6, R174, 0x10, RZ ;  /* 0x00000010ae067824 */ /* 0x000fe200078e00ff */
[----:B------:R-:W-:Y:S01]  /*0680*/  SHF.R.S32.HI R0, RZ, 0x1f, R15 ;  /* 0x0000001fff007819 */ /* 0x000fe2000001140f */
[----:B------:R-:W-:Y:S01]  /*0690*/  IMAD.SHL.U32 R8, R8, 0x40, RZ ;  /* 0x0000004008087824 */ /* 0x000fe200078e00ff */
[----:B------:R-:W-:Y:S01]  /*06a0*/  LEA.HI R4, R2, R3, RZ, 0x2 ;  /* 0x0000000302047211 */ /* 0x000fe200078f10ff */
[----:B------:R-:W-:Y:S01]  /*06b0*/  IMAD R175, R172, 0x2000, R9 ;  /* 0x00002000acaf7824 */ /* 0x000fe200078e0209 */
[----:B------:R-:W-:Y:S01]  /*06c0*/  LOP3.LUT R2, R10, 0x1, RZ, 0xc0, !PT ;  /* 0x000000010a027812 */ /* 0x000fe200078ec0ff */
[----:B------:R-:W-:Y:S01]  /*06d0*/  IMAD.SHL.U32 R169, R5, 0x8, RZ ;  /* 0x0000000805a97824 */ /* 0x000fe200078e00ff */
[----:B------:R-:W-:Y:S01]  /*06e0*/  LOP3.LUT R4, R4, 0xfffffffc, RZ, 0xc0, !PT ;  /* 0xfffffffc04047812 */ /* 0x000fe200078ec0ff */
[----:B------:R-:W-:Y:S01]  /*06f0*/  IMAD.SHL.U32 R12, R174, 0x400, RZ ;  /* 0x00000400ae0c7824 */ /* 0x000fe200078e00ff */
[----:B------:R-:W-:Y:S01]  /*0700*/  ISETP.NE.U32.AND P6, PT, R2, 0x1, PT ;  /* 0x000000010200780c */ /* 0x000fe20003fc5070 */
[----:B------:R-:W-:Y:S01]  /*0710*/  IMAD.IADD R14, R15, 0x1, -R14 ;  /* 0x000000010f0e7824 */ /* 0x000fe200078e0a0e */
[----:B------:R-:W-:Y:S01]  /*0720*/  LEA.HI R13, R0, R15, RZ, 0x3 ;  /* 0x0000000f000d7211 */ /* 0x000fe200078f18ff */
[----:B------:R-:W-:Y:S01]  /*0730*/  IMAD.IADD R2, R3, 0x1, -R4 ;  /* 0x0000000103027824 */ /* 0x000fe200078e0a04 */
[----:B------:R-:W-:Y:S01]  /*0740*/  LEA.HI R4, R10, R10, RZ, 0x1 ;  /* 0x0000000a0a047211 */ /* 0x000fe200078f08ff */
[----:B------:R-:W-:Y:S01]  /*0750*/  UMOV UR52, 0xffffe000 ;  /* 0xffffe00000347882 */ /* 0x000fe20000000000 */
[----:B------:R-:W-:-:S02]  /*0760*/  LOP3.LUT R7, R7, 0x1c0, RZ, 0xc0, !PT ;  /* 0x000001c007077812 */ /* 0x000fc400078ec0ff */
[----:B------:R-:W-:Y:S02]  /*0770*/  LOP3.LUT R0, R13, 0xfffffff8, RZ, 0xc0, !PT ;  /* 0xfffffff80d007812 */ /* 0x000fe400078ec0ff */
[----:B------:R-:W-:Y:S02]  /*0780*/  LOP3.LUT R183, R4, 0x3fffffe, RZ, 0xc0, !PT ;  /* 0x03fffffe04b77812 */ /* 0x000fe400078ec0ff */
[----:B------:R-:W-:Y:S01]  /*0790*/  LEA.HI.SX32 R171, R171, R6, 0x1e ;  /* 0x00000006abab7211 */ /* 0x000fe200078ff2ff */
[----:B------:R-:W-:Y:S01]  /*07a0*/  IMAD.IADD R0, R15, 0x1, -R0 ;  /* 0x000000010f007824 */ /* 0x000fe200078e0a00 */
[----:B------:R-:W-:Y:S01]  /*07b0*/  LOP3.LUT R6, R7, 0x30, R6, 0xf8, !PT ;  /* 0x0000003007067812 */ /* 0x000fe200078ef806 */
[----:B------:R-:W-:Y:S01]  /*07c0*/  IMAD.IADD R183, R10, 0x1, -R183 ;  /* 0x000000010ab77824 */ /* 0x000fe200078e0ab7 */
[----:B------:R-:W-:Y:S02]  /*07d0*/  SHF.R.S32.HI R4, RZ, 0x1, R4 ;  /* 0x00000001ff047819 */ /* 0x000fe40000011404 */
[----:B------:R-:W-:-:S02]  /*07e0*/  LOP3.LUT R8, R8, 0xc0, RZ, 0xc0, !PT ;  /* 0x000000c008087812 */ /* 0x000fc400078ec0ff */
[C---:B------:R-:W-:Y:S02]  /*07f0*/  LOP3.LUT P5, RZ, R10.reuse, 0x2, RZ, 0xc0, !PT ;  /* 0x000000020aff7812 */ /* 0x040fe400078ac0ff */
[C---:B------:R-:W-:Y:S01]  /*0800*/  LOP3.LUT P4, RZ, R10.reuse, 0x4, RZ, 0xc0, !PT ;  /* 0x000000040aff7812 */ /* 0x040fe2000788c0ff */
[----:B------:R-:W-:Y:S01]  /*0810*/  IMAD.SHL.U32 R10, R10, 0x40, RZ ;  /* 0x000000400a0a7824 */ /* 0x000fe200078e00ff */
[----:B------:R-:W-:Y:S02]  /*0820*/  LOP3.LUT R6, R6, 0x8, R11, 0xf8, !PT ;  /* 0x0000000806067812 */ /* 0x000fe400078ef80b */
[----:B------:R-:W-:Y:S02]  /*0830*/  SHF.R.U32.HI R7, RZ, 0x3, R7 ;  /* 0x00000003ff077819 */ /* 0x000fe40000011607 */
[----:B------:R-:W-:Y:S02]  /*0840*/  LOP3.LUT P3, RZ, R4, 0x2, RZ, 0xc0, !PT ;  /* 0x0000000204ff7812 */ /* 0x000fe4000786c0ff */
[----:B------:R-:W-:-:S02]  /*0850*/  LOP3.LUT R11, R8, 0x8, R11, 0xf8, !PT ;  /* 0x00000008080b7812 */ /* 0x000fc400078ef80b */
[----:B------:R-:W-:Y:S02]  /*0860*/  SHF.R.U32.HI R8, RZ, 0x3, R8 ;  /* 0x00000003ff087819 */ /* 0x000fe40000011608 */
[----:B------:R-:W-:Y:S01]  /*0870*/  LOP3.LUT R6, R6, R7, RZ, 0x3c, !PT ;  /* 0x0000000706067212 */ /* 0x000fe200078e3cff */
[----:B------:R-:W-:Y:S01]  /*0880*/  IMAD.SHL.U32 R7, R4, 0x40, RZ ;  /* 0x0000004004077824 */ /* 0x000fe200078e00ff */
[C---:B------:R-:W-:Y:S01]  /*0890*/  R2P PR, R0.reuse, 0x6 ;  /* 0x0000000600007804 */ /* 0x040fe20000000000 */
[----:B------:R-:W-:Y:S01]  /*08a0*/  IMAD.SHL.U32 R0, R0, 0x40, RZ ;  /* 0x0000004000007824 */ /* 0x000fe200078e00ff */
[----:B------:R-:W-:Y:S01]  /*08b0*/  SEL R159, R167, 0xffffffe0, !P0 ;  /* 0xffffffe0a79f7807 */ /* 0x000fe20004000000 */
[----:B------:R-:W-:Y:S01]  /*08c0*/  IMAD R165, R5, 0x200, R6 ;  /* 0x0000020005a57824 */ /* 0x000fe200078e0206 */
        /* <DEDUP_REMOVED lines=9> */
[----:B------:R-:W-:Y:S01]  /*0960*/  IMAD.SHL.U32 R8, R172, 0x8, RZ ;  /* 0x00000008ac087824 */ /* 0x000fe200078e00ff */
[----:B------:R-:W-:Y:S01]  /*0970*/  SHF.R.S32.HI R13, RZ, 0x3, R13 ;  /* 0x00000003ff0d7819 */ /* 0x000fe2000001140d */
[----:B------:R-:W-:Y:S01]  /*0980*/  IMAD.U32 R166, R166, 0x20, R11 ;  /* 0x00000020a6a67824 */ /* 0x000fe200078e000b */
[----:B------:R-:W-:Y:S01]  /*0990*/  LEA.HI R10, R10, R10, RZ, 0x1d ;  /* 0x0000000a0a0a7211 */ /* 0x000fe200078fe8ff */
[----:B------:R-:W-:Y:S01]  /*09a0*/  IMAD.SHL.U32 R165, R165, 0x2, RZ ;  /* 0x00000002a5a57824 */ /* 0x000fe200078e00ff */
[----:B------:R-:W-:Y:S01]  /*09b0*/  LOP3.LUT R169, R169, 0x8, RZ, 0xc0, !PT ;  /* 0x00000008a9a97812 */ /* 0x000fe200078ec0ff */
[C---:B------:R-:W-:Y:S01]  /*09c0*/  IMAD R164, R13.reuse, 0x200, R12 ;  /* 0x000002000da47824 */ /* 0x040fe200078e020c */
[----:B------:R-:W-:Y:S01]  /*09d0*/  SHF.R.U32.HI R2, RZ, 0x3, R5 ;  /* 0x00000003ff027819 */ /* 0x000fe20000011605 */
[----:B------:R-:W-:Y:S01]  /*09e0*/  IMAD R3, R13, 0x8, R14 ;  /* 0x000000080d037824 */ /* 0x000fe200078e020e */
[----:B------:R-:W-:Y:S01]  /*09f0*/  LOP3.LUT R7, R7, 0xc0, RZ, 0xc0, !PT ;  /* 0x000000c007077812 */ /* 0x000fe200078ec0ff */
[----:B------:R-:W-:Y:S01]  /*0a00*/  IMAD.SHL.U32 R166, R166, 0x2, RZ ;  /* 0x00000002a6a67824 */ /* 0x000fe200078e00ff */
[----:B------:R-:W-:Y:S01]  /*0a10*/  IADD3 R175, R10, R175, R12 ;  /* 0x000000af0aaf7210 */ /* 0x000fe20007ffe00c */
[----:B------:R-:W-:Y:S01]  /*0a20*/  IMAD.SHL.U32 R3, R3, 0x20, RZ ;  /* 0x0000002003037824 */ /* 0x000fe200078e00ff */
[----:B------:R-:W-:Y:S01]  /*0a30*/  LOP3.LUT R5, R2, R5, R169, 0x1e, !PT ;  /* 0x0000000502057212 */ /* 0x000fe200078e1ea9 */
[----:B------:R-:W-:Y:S01]  /*0a40*/  IMAD.IADD R159, R166, 0x1, R159 ;  /* 0x00000001a69f7824 */ /* 0x000fe200078e029f */
[----:B------:R-:W-:Y:S01]  /*0a50*/  LOP3.LUT R8, R8, 0x8, RZ, 0xc0, !PT ;  /* 0x0000000808087812 */ /* 0x000fe200078ec0ff */
[----:B------:R-:W-:Y:S01]  /*0a60*/  IMAD.SHL.U32 R175, R175, 0x2, RZ ;  /* 0x00000002afaf7824 */ /* 0x000fe200078e00ff */
[----:B------:R-:W-:Y:S01]  /*0a70*/  SHF.R.U32.HI R4, RZ, 0x3, R7 ;  /* 0x00000003ff047819 */ /* 0x000fe20000011607 */
[----:B------:R-:W-:Y:S01]  /*0a80*/  IMAD.IADD R164, R164, 0x1, R5 ;  /* 0x00000001a4a47824 */ /* 0x000fe200078e0205 */
[----:B------:R-:W-:-:S02]  /*0a90*/  LOP3.LUT R168, R8, 0x10, R9, 0xf8, !PT ;  /* 0x0000001008a87812 */ /* 0x000fc400078ef809 */
[----:B------:R-:W-:Y:S02]  /*0aa0*/  LOP3.LUT R4, R4, R7, R8, 0x1e, !PT ;  /* 0x0000000704047212 */ /* 0x000fe400078e1e08 */
[----:B------:R-:W-:Y:S02]  /*0ab0*/  SHF.R.U32.HI R7, RZ, 0x3, R0 ;  /* 0x00000003ff077819 */ /* 0x000fe40000011600 */
[----:B------:R-:W-:Y:S01]  /*0ac0*/  SEL R181, R181, 0x10, !P6 ;  /* 0x00000010b5b57807 */ /* 0x000fe20007000000 */
[----:B------:R-:W-:Y:S01]  /*0ad0*/  IMAD.IADD R183, R4, 0x1, R183 ;  /* 0x0000000104b77824 */ /* 0x000fe200078e02b7 */
[C---:B------:R-:W-:Y:S02]  /*0ae0*/  IADD3 R176, R175.reuse, 0x40, RZ ;  /* 0x00000040afb07810 */ /* 0x040fe40007ffe0ff */
[----:B------:R-:W-:Y:S01]  /*0af0*/  LEA R164, R164, 0x8000, 0x1 ;  /* 0x00008000a4a47811 */ /* 0x000fe200078e08ff */
[C---:B------:R-:W-:Y:S01]  /*0b00*/  IMAD.IADD R178, R175.reuse, 0x1, R181 ;  /* 0x00000001afb27824 */ /* 0x040fe200078e02b5 */
[----:B------:R-:W-:-:S02]  /*0b10*/  @P4 IADD3 R176, R175, -0x40, RZ ;  /* 0xffffffc0afb04810 */ /* 0x000fc40007ffe0ff */
[----:B------:R-:W-:Y:S02]  /*0b20*/  LOP3.LUT R168, R7, R168, R0, 0x1e, !PT ;  /* 0x000000a807a87212 */ /* 0x000fe400078e1e00 */
[----:B------:R-:W-:Y:S01]  /*0b30*/  SEL R179, R167, 0xffffffe0, !P5 ;  /* 0xffffffe0a7b37807 */ /* 0x000fe20006800000 */
[----:B------:R-:W-:Y:S01]  /*0b40*/  IMAD.IADD R181, R181, 0x1, R176 ;  /* 0x00000001b5b57824 */ /* 0x000fe200078e02b0 */
[----:B------:R-:W-:Y:S01]  /*0b50*/  SEL R157, R157, 0xffffffc0, !P2 ;  /* 0xffffffc09d9d7807 */ /* 0x000fe20005000000 */
[----:B------:R-:W-:Y:S01]  /*0b60*/  IMAD.IADD R168, R3, 0x1, R168 ;  /* 0x0000000103a87824 */ /* 0x000fe200078e02a8 */
[----:B------:R-:W-:Y:S01]  /*0b70*/  IADD3 R163, R164, 0x20, RZ ;  /* 0x00000020a4a37810 */ /* 0x000fe20007ffe0ff */
[----:B------:R-:W-:Y:S01]  /*0b80*/  IMAD.IADD R177, R175, 0x1, R179 ;  /* 0x00000001afb17824 */ /* 0x000fe200078e02b3 */
[----:B------:R-:W-:Y:S01]  /*0b90*/  LOP3.LUT R169, R7, R0, R169, 0x1e, !PT ;  /* 0x0000000007a97212 */ /* 0x000fe200078e1ea9 */
[----:B------:R-:W-:Y:S01]  /*0ba0*/  IMAD R0, R174, 0x200, R3 ;  /* 0x00000200ae007824 */ /* 0x000fe200078e0203 */
[----:B------:R-:W-:Y:S01]  /*0bb0*/  LEA R183, R183, 0x6000, 0x1 ;  /* 0x00006000b7b77811 */ /* 0x000fe200078e08ff */
[----:B------:R-:W-:Y:S01]  /*0bc0*/  IMAD.IADD R184, R178, 0x1, R179 ;  /* 0x00000001b2b87824 */ /* 0x000fe200078e02b3 */
[C---:B------:R-:W-:Y:S01]  /*0bd0*/  @P1 IADD3 R163, R164.reuse, -0x20, RZ ;  /* 0xffffffe0a4a31810 */ /* 0x040fe20007ffe0ff */
[----:B------:R-:W-:Y:S01]  /*0be0*/  IMAD.IADD R180, R179, 0x1, R176 ;  /* 0x00000001b3b47824 */ /* 0x000fe200078e02b0 */
[----:B------:R-:W-:Y:S01]  /*0bf0*/  IADD3 R182, R183, 0x20, RZ ;  /* 0x00000020b7b67810 */ /* 0x000fe20007ffe0ff */
[----:B------:R-:W-:Y:S01]  /*0c00*/  IMAD.IADD R162, R164, 0x1, R157 ;  /* 0x00000001a4a27824 */ /* 0x000fe200078e029d */
[----:B------:R-:W-:Y:S01]  /*0c10*/  SEL R167, R167, 0xffffffe0, !P0 ;  /* 0xffffffe0a7a77807 */ /* 0x000fe20004000000 */
[----:B------:R-:W-:Y:S01]  /*0c20*/  IMAD.IADD R169, R0, 0x1, R169 ;  /* 0x0000000100a97824 */ /* 0x000fe200078e02a9 */
[----:B------:R-:W-:Y:S01]  /*0c30*/  @P3 IADD3 R182, R183, -0x20, RZ ;  /* 0xffffffe0b7b63810 */ /* 0x000fe20007ffe0ff */
[----:B------:R-:W-:Y:S01]  /*0c40*/  IMAD.IADD R179, R179, 0x1, R181 ;  /* 0x00000001b3b37824 */ /* 0x000fe200078e02b5 */
[----:B------:R-:W-:Y:S01]  /*0c50*/  IADD3 R158, R163, 0x2000, RZ ;  /* 0x00002000a39e7810 */ /* 0x000fe20007ffe0ff */
[----:B------:R-:W-:Y:S01]  /*0c60*/  IMAD.IADD R157, R157, 0x1, R163 ;  /* 0x000000019d9d7824 */ /* 0x000fe200078e02a3 */
[----:B------:R-:W-:-:S02]  /*0c70*/  IADD3 R156, R163, 0x4000, RZ ;  /* 0x00004000a39c7810 */ /* 0x000fc40007ffe0ff */
[----:B------:R-:W-:Y:S02]  /*0c80*/  IADD3 R3, R163, 0x6000, RZ ;  /* 0x00006000a3037810 */ /* 0x000fe40007ffe0ff */
.L_x_238:
[----:B------:R-:W-:Y:S01]  /*0c90*/  ULDC.64 UR8, c[0x0][0x258] ;  /* 0x0000960000087ab9 */ /* 0x000fe20000000a00 */
[----:B------:R-:W-:Y:S01]  /*0ca0*/  ISETP.NE.U32.AND P1, PT, RZ, c[0x0][0x250], PT ;  /* 0x00009400ff007a0c */ /* 0x000fe20003f25070 */
[----:B------:R-:W-:Y:S02]  /*0cb0*/  UISETP.NE.U32.AND UP1, UPT, URZ, UR8, UPT ;  /* 0x000000083f00728c */ /* 0x000fe4000bf25070 */
[----:B------:R-:W-:Y:S01]  /*0cc0*/  ULDC.64 UR10, c[0x0][0x258] ;  /* 0x00009600000a7ab9 */ /* 0x000fe20000000a00 */
[----:B------:R-:W-:Y:S01]  /*0cd0*/  ISETP.NE.AND.EX P1, PT, RZ, c[0x0][0x254], PT, P1 ;  /* 0x00009500ff007a0c */ /* 0x000fe20003f25310 */
[----:B------:R-:W-:-:S06]  /*0ce0*/  UISETP.NE.AND.EX UP1, UPT, URZ, UR9, UPT, UP1 ;  /* 0x000000093f00728c */ /* 0x000fcc000bf25310 */
        /* <DEDUP_REMOVED lines=17> */
[----:B------:R-:W-:Y:S02]  /*0e00*/  @!UP1 USEL UR9, URZ, UR9, !UP0 ;  /* 0x000000093f099287 */ /* 0x000fe4000c000000 */
[----:B------:R-:W-:Y:S01]  /*0e10*/  USHF.L.U32 UR11, UR25, 0x7, URZ ;  /* 0x00000007190b7899 */ /* 0x000fe2000800063f */
[----:B---3--:R-:W1:Y:S08]  /*0e20*/  @P1 R2UR UR5, R2 ;  /* 0x00000000020513c2 */ /* 0x008e7000000e0000 */
[----:B--2---:R-:W1:Y:S02]  /*0e30*/  @P0 R2UR UR10, R0 ;  /* 0x00000000000a03c2 */ /* 0x004e6400000e0000 */
[----:B-1----:R-:W-:-:S02]  /*0e40*/  @UP1 UIADD3 UR10, UR10, -UR5, URZ ;  /* 0x800000050a0a1290 */ /* 0x002fc4000fffe03f */
        /* <DEDUP_REMOVED lines=10> */
[----:B------:R-:W-:Y:S02]  /*0ef0*/  ULDC UR12, c[0x0][0x214] ;  /* 0x00008500000c7ab9 */ /* 0x000fe40000000800 */
[----:B------:R-:W-:Y:S01]  /*0f00*/  UISETP.NE.AND.EX UP1, UPT, URZ, UR9, UPT, UP1 ;  /* 0x000000093f00728c */ /* 0x000fe2000bf25310 */
[----:B------:R-:W4:Y:S01]  /*0f10*/  S2UR UR20, SR_CTAID.Y ;  /* 0x00000000001479c3 */ /* 0x000f220000002600 */
[----:B------:R-:W-:-:S02]  /*0f20*/  ULDC.U8 UR8, c[0x0][0x328] ;  /* 0x0000ca0000087ab9 */ /* 0x000fc40000000000 */
[----:B------:R-:W-:Y:S02]  /*0f30*/  ULDC UR9, c[0x0][0x1c8] ;  /* 0x0000720000097ab9 */ /* 0x000fe40000000800 */
[----:B------:R-:W-:Y:S02]  /*0f40*/  UISETP.NE.AND UP0, UPT, UR8, URZ, UPT ;  /* 0x0000003f0800728c */ /* 0x000fe4000bf05270 */
[----:B------:R-:W-:Y:S02]  /*0f50*/  UIADD3 UR12, UR12, 0x7f, URZ ;  /* 0x0000007f0c0c7890 */ /* 0x000fe4000fffe03f */
[----:B------:R-:W-:Y:S01]  /*0f60*/  ULDC UR13, c[0x0][0x214] ;  /* 0x00008500000d7ab9 */ /* 0x000fe20000000800 */
[----:B---3--:R-:W3:Y:S01]  /*0f70*/  MUFU.RCP R6, R5 ;  /* 0x0000000500067308 */ /* 0x008ee20000001000 */
[----:B------:R-:W-:Y:S02]  /*0f80*/  USHF.R.S32.HI UR8, URZ, 0x1f, UR12 ;  /* 0x0000001f3f087899 */ /* 0x000fe4000801140c */
[----:B------:R-:W-:Y:S01]  /*0f90*/  ULDC UR19, c[0x0][0x234] ;  /* 0x00008d0000137ab9 */ /* 0x000fe20000000800 */
[----:B-1----:R-:W-:Y:S01]  /*0fa0*/  IABS R0, R0 ;  /* 0x0000000000007213 */ /* 0x002fe20000000000 */
[----:B--2---:R-:W-:-:S02]  /*0fb0*/  ULOP3.LUT UR9, UR48, UR9, URZ, 0x3c, !UPT ;  /* 0x0000000930097292 */ /* 0x004fc4000f8e3c3f */
[----:B------:R-:W-:Y:S02]  /*0fc0*/  ULEA.HI UR8, UR8, UR12, URZ, 0x7 ;  /* 0x0000000c08087291 */ /* 0x000fe4000f8f383f */
[----:B------:R-:W-:Y:S02]  /*0fd0*/  ULDC UR18, c[0x0][0x22c] ;  /* 0x00008b0000127ab9 */ /* 0x000fe40000000800 */
[----:B------:R-:W-:Y:S01]  /*0fe0*/  ISETP.LE.AND P1, PT, RZ, UR9, PT ;  /* 0x00000009ff007c0c */ /* 0x000fe2000bf23270 */
[----:B------:R-:W-:Y:S02]  /*0ff0*/  ULDC UR12, c[0x0][0x1c0] ;  /* 0x00007000000c7ab9 */ /* 0x000fe40000000800 */
[----:B----4-:R-:W-:Y:S01]  /*1000*/  @UP0 UIMAD UR9, UR20, UR13, URZ ;  /* 0x0000000d140902a4 */ /* 0x010fe2000f8e023f */
[----:B---3--:R-:W-:Y:S01]  /*1010*/  IADD3 R6, R6, 0xffffffe, RZ ;  /* 0x0ffffffe06067810 */ /* 0x008fe20007ffe0ff */
[----:B------:R-:W-:Y:S02]  /*1020*/  UIMAD.WIDE UR14, UR20, 0x80, URZ ;  /* 0x00000080140e78a5 */ /* 0x000fe4000f8e023f */
[----:B------:R-:W-:Y:S01]  /*1030*/  @UP0 UIMAD UR19, UR48, UR19, UR9 ;  /* 0x00000013301302a4 */ /* 0x000fe2000f8e0209 */
[----:B------:R-:W1:Y:S01]  /*1040*/  F2I.FTZ.U32.TRUNC.NTZ R7, R6 ;  /* 0x0000000600077305 */ /* 0x000e62000021f000 */
[----:B------:R-:W-:-:S02]  /*1050*/  @!UP0 UIMAD UR9, UR20, UR12, UR48 ;  /* 0x0000000c140982a4 */ /* 0x000fc4000f8e0230 */
[----:B------:R-:W-:Y:S02]  /*1060*/  ULOP3.LUT UR12, UR8, 0xffffff80, URZ, 0xc0, !UPT ;  /* 0xffffff80080c7892 */ /* 0x000fe4000f8ec03f */
[----:B------:R-:W-:Y:S02]  /*1070*/  UIMAD UR18, UR48, UR18, URZ ;  /* 0x00000012301272a4 */ /* 0x000fe4000f8e023f */
[----:B------:R-:W-:Y:S02]  /*1080*/  UIADD3 UR12, UR12, -0x80, URZ ;  /* 0xffffff800c0c7890 */ /* 0x000fe4000fffe03f */
[----:B------:R-:W-:Y:S02]  /*1090*/  ULDC.U8 UR16, c[0x0][0x3d0] ;  /* 0x0000f40000107ab9 */ /* 0x000fe40000000000 */
[----:B------:R-:W-:Y:S01]  /*10a0*/  ULDC UR53, c[0x0][0x1c0] ;  /* 0x0000700000357ab9 */ /* 0x000fe20000000800 */
[----:B------:R-:W-:Y:S01]  /*10b0*/  ISETP.NE.AND P0, PT, RZ, UR16, PT ;  /* 0x00000010ff007c0c */ /* 0x000fe2000bf05270 */
[----:B------:R-:W-:-:S02]  /*10c0*/  @!UP0 UIMAD UR19, UR9, UR13, URZ ;  /* 0x0000000d091382a4 */ /* 0x000fc4000f8e023f */
        /* <DEDUP_REMOVED lines=10> */
[----:B------:R-:W-:Y:S02]  /*1170*/  USHF.R.S32.HI UR53, URZ, 0x1f, UR53 ;  /* 0x0000001f3f357899 */ /* 0x000fe40008011435 */
[----:B------:R-:W-:Y:S01]  /*1180*/  USHF.R.S32.HI UR28, URZ, 0x1f, UR18 ;  /* 0x0000001f3f1c7899 */ /* 0x000fe20008011412 */
[----:B------:R-:W-:Y:S01]  /*1190*/  IMAD.HI.U32 R11, R7, R0, RZ ;  /* 0x00000000070b7227 */ /* 0x000fe200078e00ff */
[----:B------:R-:W-:Y:S02]  /*11a0*/  USHF.R.S32.HI UR23, URZ, 0x7, UR8 ;  /* 0x000000073f177899 */ /* 0x000fe40008011408 */
[----:B------:R-:W-:Y:S01]  /*11b0*/  USHF.R.S32.HI UR13, URZ, 0x1f, UR12 ;  /* 0x0000001f3f0d7899 */ /* 0x000fe2000801140c */
        /* <DEDUP_REMOVED lines=9> */
[----:B------:R-:W-:Y:S01]  /*1250*/  IMAD R4, R0, c[0x0][0x3dc], R7 ;  /* 0x0000f70000047a24 */ /* 0x000fe200078e0207 */
[----:B------:R-:W-:-:S04]  /*1260*/  SEL R5, R6, RZ, P0 ;  /* 0x000000ff06057207 */ /* 0x000fc80000000000 */
[----:B------:R-:W-:-:S03]  /*1270*/  SEL R4, R4, RZ, P0 ;  /* 0x000000ff04047207 */ /* 0x000fc60000000000 */
[----:B------:R-:W-:-:S05]  /*1280*/  @P3 IADD3 R11, R11, 0x1, RZ ;  /* 0x000000010b0b3810 */ /* 0x000fca0007ffe0ff */
[----:B------:R-:W-:Y:S01]  /*1290*/  @!P1 IMAD.MOV R11, RZ, RZ, -R11 ;  /* 0x000000ffff0b9224 */ /* 0x000fe200078e0a0b */
[----:B------:R-:W-:Y:S02]  /*12a0*/  PLOP3.LUT P1, PT, PT, PT, UP0, 0x80, 0x0 ;  /* 0x000000000000781c */ /* 0x000fe40003f2f008 */
[----:B------:R-:W-:-:S04]  /*12b0*/  @!P2 LOP3.LUT R11, RZ, c[0x0][0x1c8], RZ, 0x33, !PT ;  /* 0x00007200ff0baa12 */ /* 0x000fc800078e33ff */
[----:B------:R-:W-:-:S07]  /*12c0*/  SHF.R.S32.HI R2, RZ, 0x1f, R11 ;  /* 0x0000001fff027819 */ /* 0x000fce000001140b */
[----:B------:R-:W-:Y:S05]  /*12d0*/  @!P1 BRA `(.L_x_231) ;  /* 0x0000003000009947 */ /* 0x000fea0003800000 */
[----:B------:R-:W-:-:S04]  /*12e0*/  UIMAD UR8, UR58, UR20, URZ ;  /* 0x000000143a0872a4 */ /* 0x000fc8000f8e023f */
[----:B------:R-:W-:Y:S01]  /*12f0*/  UIMAD UR21, UR59, UR48, UR8 ;  /* 0x000000303b1572a4 */ /* 0x000fe2000f8e0208 */
[----:B------:R-:W-:Y:S05]  /*1300*/  BRA `(.L_x_232) ;  /* 0x0000004000007947 */ /* 0x000fea0003800000 */
.L_x_231:
[----:B------:R-:W-:Y:S02]  /*1310*/  ULDC UR8, c[0x0][0x1c0] ;  /* 0x0000700000087ab9 */ /* 0x000fe40000000800 */
[----:B------:R-:W-:Y:S02]  /*1320*/  UIMAD UR8, UR20, UR8, UR48 ;  /* 0x00000008140872a4 */ /* 0x000fe4000f8e0230 */
[----:B------:R-:W-:Y:S02]  /*1330*/  ULDC UR9, c[0x0][0x224] ;  /* 0x0000890000097ab9 */ /* 0x000fe40000000800 */
[----:B------:R-:W-:Y:S02]  /*1340*/  UIMAD UR21, UR8, UR9, URZ ;  /* 0x00000009081572a4 */ /* 0x000fe4000f8e023f */
.L_x_232:
[----:B------:R-:W1:Y:S01]  /*1350*/  S2R R7, SR_TID.X ;  /* 0x0000000000077919 */ /* 0x000e620000002100 */
[----:B------:R-:W-:Y:S01]  /*1360*/  ULDC.64 UR8, c[0x0][0x178] ;  /* 0x00005e0000087ab9 */ /* 0x000fe20000000a00 */
[C---:B------:R-:W-:Y:S01]  /*1370*/  IMAD R10, R2.reuse, c[0x0][0x1b8], RZ ;  /* 0x00006e00020a7a24 */ /* 0x040fe200078e02ff */
[----:B------:R-:W-:Y:S01]  /*1380*/  UIMAD UR8, UR22, UR8, URZ ;  /* 0x00000008160872a4 */ /* 0x000fe2000f8e023f */
[----:B------:R-:W2:Y:S01]  /*1390*/  S2R R0, SR_CTAID.Y ;  /* 0x0000000000007919 */ /* 0x000ea20000002600 */
[----:B------:R-:W-:Y:S01]  /*13a0*/  ULDC.64 UR16, c[0x0][0x368] ;  /* 0x0000da0000107ab9 */ /* 0x000fe20000000a00 */
[----:B------:R-:W-:Y:S01]  /*13b0*/  IMAD R10, R11, c[0x0][0x1bc], R10 ;  /* 0x00006f000b0a7a24 */ /* 0x000fe200078e020a */
[----:B------:R-:W-:Y:S01]  /*13c0*/  UIMAD UR27, UR20, UR9, UR8 ;  /* 0x00000009141b72a4 */ /* 0x000fe2000f8e0208 */
[----:B------:R-:W-:Y:S01]  /*13d0*/  IMAD R20, R2, c[0x0][0x1b0], RZ ;  /* 0x00006c0002147a24 */ /* 0x000fe200078e02ff */
[----:B------:R-:W-:-:S02]  /*13e0*/  ULDC.64 UR14, c[0x0][0x188] ;  /* 0x00006200000e7ab9 */ /* 0x000fc40000000a00 */
[----:B------:R-:W-:Y:S01]  /*13f0*/  ULDC.64 UR8, c[0x0][0x1a8] ;  /* 0x00006a0000087ab9 */ /* 0x000fe20000000a00 */
[----:B------:R-:W-:Y:S01]  /*1400*/  IMAD R20, R11, c[0x0][0x1b4], R20 ;  /* 0x00006d000b147a24 */ /* 0x000fe200078e0214 */
[----:B------:R-:W-:Y:S02]  /*1410*/  UIMAD UR8, UR49, UR8, URZ ;  /* 0x00000008310872a4 */ /* 0x000fe4000f8e023f */
[----:B------:R-:W-:Y:S02]  /*1420*/  UIMAD UR16, UR22, UR16, URZ ;  /* 0x00000010161072a4 */ /* 0x000fe4000f8e023f */
[----:B------:R-:W-:Y:S02]  /*1430*/  UIMAD UR26, UR48, UR9, UR8 ;  /* 0x00000009301a72a4 */ /* 0x000fe4000f8e0208 */
[----:B------:R-:W-:Y:S02]  /*1440*/  UIMAD UR14, UR22, UR14, URZ ;  /* 0x0000000e160e72a4 */ /* 0x000fe4000f8e023f */
[----:B------:R-:W-:-:S02]  /*1450*/  ULDC.64 UR8, c[0x0][0x180] ;  /* 0x0000600000087ab9 */ /* 0x000fc40000000a00 */
[----:B------:R-:W-:Y:S01]  /*1460*/  UIMAD UR8, UR22, UR8, URZ ;  /* 0x00000008160872a4 */ /* 0x000fe2000f8e023f */
[----:B-1----:R-:W-:Y:S01]  /*1470*/  SHF.R.S32.HI R6, RZ, 0x1f, R7 ;  /* 0x0000001fff067819 */ /* 0x002fe20000011407 */
[----:B------:R-:W-:Y:S02]  /*1480*/  UIMAD UR22, UR20, UR17, UR16 ;  /* 0x00000011141672a4 */ /* 0x000fe4000f8e0210 */
[----:B------:R-:W-:Y:S01]  /*1490*/  UIMAD UR16, UR20, UR15, UR14 ;  /* 0x0000000f141072a4 */ /* 0x000fe2000f8e020e */
[----:B------:R-:W-:Y:S01]  /*14a0*/  LEA.HI R12, R6, R7, RZ, 0x2 ;  /* 0x00000007060c7211 */ /* 0x000fe200078f10ff */
[----:B------:R-:W-:Y:S02]  /*14b0*/  UIADD3 UR46, UP0, UR11, UR5, URZ ;  /* 0x000000050b2e7290 */ /* 0x000fe4000ff1e03f */
[----:B------:R-:W-:Y:S01]  /*14c0*/  UIMAD UR17, UR20, UR9, UR8 ;  /* 0x00000009141172a4 */ /* 0x000fe2000f8e0208 */
[----:B------:R-:W-:Y:S01]  /*14d0*/  LOP3.LUT R14, R12, 0xfffffffc, RZ, 0xc0, !PT ;  /* 0xfffffffc0c0e7812 */ /* 0x000fe200078ec0ff */
[----:B------:R-:W-:Y:S01]  /*14e0*/  UIADD3.X UR47, UR24, UR47, URZ, UP0, !UPT ;  /* 0x0000002f182f7290 */ /* 0x000fe200087fe43f */
[----:B------:R-:W-:Y:S01]  /*14f0*/  SHF.R.S32.HI R12, RZ, 0x2, R12 ;  /* 0x00000002ff0c7819 */ /* 0x000fe2000001140c */
[----:B------:R-:W-:Y:S01]  /*1500*/  ULDC.64 UR8, c[0x0][0x1a0] ;  /* 0x0000680000087ab9 */ /* 0x000fe20000000a00 */
[----:B------:R-:W-:Y:S01]  /*1510*/  IMAD.U32 R2, RZ, RZ, UR46 ;  /* 0x0000002eff027e24 */ /* 0x000fe2000f8e00ff */
[----:B------:R-:W-:Y:S01]  /*1520*/  UIMAD UR5, UR47, UR8, URZ ;  /* 0x000000082f0572a4 */ /* 0x000fe2000f8e023f */
[----:B------:R-:W-:Y:S01]  /*1530*/  IMAD.IADD R14, R7, 0x1, -R14 ;  /* 0x00000001070e7824 */ /* 0x000fe200078e0a0e */
[----:B------:R-:W-:Y:S01]  /*1540*/  SHF.R.S32.HI R8, RZ, 0x1f, R12 ;  /* 0x0000001fff087819 */ /* 0x000fe2000001140c */
[----:B------:R-:W-:Y:S01]  /*1550*/  IMAD.WIDE.U32 R16, R12, c[0x0][0x1a0], RZ ;  /* 0x000068000c107a25 */ /* 0x000fe200078e00ff */
[----:B------:R-:W-:-:S03]  /*1560*/  UIMAD UR15, UR46, UR9, UR5 ;  /* 0x000000092e0f72a4 */ /* 0x000fc6000f8e0205 */
[----:B------:R-:W-:Y:S01]  /*1570*/  IMAD.SHL.U32 R14, R14, 0x8, RZ ;  /* 0x000000080e0e7824 */ /* 0x000fe200078e00ff */
[----:B------:R-:W-:Y:S01]  /*1580*/  ULDC.64 UR8, c[0x0][0x198] ;  /* 0x0000660000087ab9 */ /* 0x000fe20000000a00 */
[C---:B------:R-:W-:Y:S01]  /*1590*/  IMAD R9, R8.reuse, c[0x0][0x1a0], RZ ;  /* 0x0000680008097a24 */ /* 0x040fe200078e02ff */
[----:B------:R-:W-:Y:S01]  /*15a0*/  UIMAD UR5, UR47, UR8, URZ ;  /* 0x000000082f0572a4 */ /* 0x000fe2000f8e023f */
[----:B------:R-:W-:Y:S01]  /*15b0*/  IMAD R13, R8, c[0x0][0x198], RZ ;  /* 0x00006600080d7a24 */ /* 0x000fe200078e02ff */
[--C-:B------:R-:W-:Y:S01]  /*15c0*/  SHF.R.S32.HI R15, RZ, 0x1f, R14.reuse ;  /* 0x0000001fff0f7819 */ /* 0x100fe2000001140e */
[C---:B------:R-:W-:Y:S01]  /*15d0*/  IMAD R9, R12.reuse, c[0x0][0x1a4], R9 ;  /* 0x000069000c097a24 */ /* 0x040fe200078e0209 */
[----:B------:R-:W-:Y:S01]  /*15e0*/  UIMAD UR14, UR46, UR9, UR5 ;  /* 0x000000092e0e72a4 */ /* 0x000fe2000f8e0205 */
[----:B------:R-:W-:Y:S02]  /*15f0*/  IMAD R13, R12, c[0x0][0x19c], R13 ;  /* 0x000067000c0d7a24 */ /* 0x000fe400078e020d */
[----:B--2---:R-:W-:Y:S01]  /*1600*/  IMAD.WIDE.U32 R18, R0, c[0x0][0x188], R14 ;  /* 0x0000620000127a25 */ /* 0x004fe200078e000e */
[----:B------:R-:W-:-:S02]  /*1610*/  ULDC.64 UR8, c[0x0][0x378] ;  /* 0x0000de0000087ab9 */ /* 0x000fc40000000a00 */
[----:B------:R-:W-:Y:S01]  /*1620*/  UIMAD UR5, UR49, UR8, URZ ;  /* 0x00000008310572a4 */ /* 0x000fe2000f8e023f */
[----:B------:R-:W-:Y:S01]  /*1630*/  IMAD.IADD R17, R17, 0x1, R9 ;  /* 0x0000000111117824 */ /* 0x000fe200078e0209 */
[----:B------:R-:W-:Y:S01]  /*1640*/  IADD3 R19, R19, UR16, RZ ;  /* 0x0000001013137c10 */ /* 0x000fe2000fffe0ff */
[----:B------:R-:W-:Y:S01]  /*1650*/  IMAD.U32 R9, RZ, RZ, UR46 ;  /* 0x0000002eff097e24 */ /* 0x000fe2000f8e00ff */
[----:B------:R-:W-:Y:S02]  /*1660*/  UIMAD UR9, UR48, UR9, UR5 ;  /* 0x00000009300972a4 */ /* 0x000fe4000f8e0205 */
[----:B------:R-:W-:Y:S01]  /*1670*/  UIADD3 UR5, UR23, -0x1, URZ ;  /* 0xffffffff17057890 */ /* 0x000fe2000fffe03f */
[----:B------:R-:W-:Y:S01]  /*1680*/  IMAD.WIDE.U32 R18, R11, c[0x0][0x1b8], R18 ;  /* 0x00006e000b127a25 */ /* 0x000fe200078e0012 */
[----:B------:R-:W-:Y:S02]  /*1690*/  LEA.HI R6, R6, R7, RZ, 0x5 ;  /* 0x0000000706067211 */ /* 0x000fe400078f28ff */
[----:B------:R-:W-:Y:S01]  /*16a0*/  ULEA.HI UR8, UR5, UR5, URZ, 0x1 ;  /* 0x0000000505087291 */ /* 0x000fe2000f8f083f */
[----:B------:R-:W-:Y:S01]  /*16b0*/  IMAD.WIDE.U32 R16, R9, c[0x0][0x1a0], R16 ;  /* 0x0000680009107a25 */ /* 0x000fe200078e0010 */
[----:B------:R-:W-:-:S02]  /*16c0*/  LOP3.LUT R194, R6, 0xffffffe0, RZ, 0xc0, !PT ;  /* 0xffffffe006c27812 */ /* 0x000fc400078ec0ff */
[----:B------:R-:W-:Y:S01]  /*16d0*/  ULOP3.LUT UR8, UR8, 0xfffffffe, URZ, 0xc0, !UPT ;  /* 0xfffffffe08087892 */ /* 0x000fe2000f8ec03f */
[----:B------:R-:W-:Y:S01]  /*16e0*/  IMAD.IADD R9, R19, 0x1, R10 ;  /* 0x0000000113097824 */ /* 0x000fe200078e020a */
[----:B------:R-:W-:Y:S01]  /*16f0*/  IADD3 R10, P1, R18, R16, RZ ;  /* 0x00000010120a7210 */ /* 0x000fe20007f3e0ff */
[----:B------:R-:W-:Y:S01]  /*1700*/  IMAD.WIDE.U32 R18, R0, c[0x0][0x180], R14 ;  /* 0x0000600000127a25 */ /* 0x000fe200078e000e */
[----:B------:R-:W-:Y:S02]  /*1710*/  UIADD3 UR8, UR5, -UR8, URZ ;  /* 0x8000000805087290 */ /* 0x000fe4000fffe03f */
[----:B------:R-:W-:Y:S01]  /*1720*/  IADD3.X R9, R9, UR15, R17, P1, !PT ;  /* 0x0000000f09097c10 */ /* 0x000fe20008ffe411 */
[----:B------:R-:W-:Y:S01]  /*1730*/  IMAD.WIDE.U32 R16, R12, c[0x0][0x198], RZ ;  /* 0x000066000c107a25 */ /* 0x000fe200078e00ff */
[----:B------:R-:W-:Y:S01]  /*1740*/  IADD3 R19, R19, UR17, RZ ;  /* 0x0000001113137c10 */ /* 0x000fe2000fffe0ff */
[----:B------:R-:W-:Y:S01]  /*1750*/  UISETP.NE.AND UP0, UPT, UR8, 0x1, UPT ;  /* 0x000000010800788c */ /* 0x000fe2000bf05270 */
[C---:B------:R-:W-:Y:S01]  /*1760*/  LEA R24, P2, R10.reuse, c[0x0][0x170], 0x1 ;  /* 0x00005c000a187a11 */ /* 0x040fe200078408ff */
[----:B------:R-:W-:Y:S01]  /*1770*/  IMAD.IADD R194, R7, 0x1, -R194 ;  /* 0x0000000107c27824 */ /* 0x000fe200078e0ac2 */
[----:B------:R-:W-:Y:S01]  /*1780*/  IADD3 R17, R17, R13, RZ ;  /* 0x0000000d11117210 */ /* 0x000fe20007ffe0ff */
[----:B------:R-:W-:Y:S01]  /*1790*/  IMAD.WIDE.U32 R18, R11, c[0x0][0x1b0], R18 ;  /* 0x00006c000b127a25 */ /* 0x000fe200078e0012 */
[----:B------:R-:W-:Y:S01]  /*17a0*/  LEA.HI.X R25, R10, c[0x0][0x174], R9, 0x1, P2 ;  /* 0x00005d000a197a11 */ /* 0x000fe200010f0c09 */
[----:B------:R-:W-:-:S02]  /*17b0*/  UIADD3 UR8, UR12, UR19, URZ ;  /* 0x000000130c087290 */ /* 0x000fc4000fffe03f */
[----:B------:R-:W-:Y:S01]  /*17c0*/  IMAD.WIDE.U32 R16, R2, c[0x0][0x198], R16 ;  /* 0x0000660002107a25 */ /* 0x000fe200078e0010 */
[----:B------:R-:W-:-:S03]  /*17d0*/  ULDC.64 UR16, c[0x0][0x200] ;  /* 0x0000800000107ab9 */ /* 0x000fc60000000a00 */
[----:B------:R-:W-:Y:S01]  /*17e0*/  IMAD.IADD R11, R19, 0x1, R20 ;  /* 0x00000001130b7824 */ /* 0x000fe200078e0214 */
[----:B------:R-:W-:Y:S01]  /*17f0*/  IADD3 R16, P1, R18, R16, RZ ;  /* 0x0000001012107210 */ /* 0x000fe20007f3e0ff */
[----:B------:R-:W-:-:S03]  /*1800*/  IMAD.WIDE.U32 R18, R0, c[0x0][0x368], R14 ;  /* 0x0000da0000127a25 */ /* 0x000fc600078e000e */
[----:B------:R-:W-:Y:S01]  /*1810*/  IADD3.X R11, R11, UR14, R17, P1, !PT ;  /* 0x0000000e0b0b7c10 */ /* 0x000fe20008ffe411 */
[----:B------:R-:W-:Y:S01]  /*1820*/  IMAD.MOV.U32 R10, RZ, RZ, c[0x0][0x1a4] ;  /* 0x00006900ff0a7624 */ /* 0x000fe200078e00ff */
[----:B------:R-:W-:Y:S01]  /*1830*/  IADD3 R13, P1, R12, UR12, RZ ;  /* 0x0000000c0c0d7c10 */ /* 0x000fe2000ff3e0ff */
[----:B------:R-:W-:Y:S01]  /*1840*/  IMAD.MOV.U32 R9, RZ, RZ, c[0x0][0x19c] ;  /* 0x00006700ff097624 */ /* 0x000fe200078e00ff */
[----:B------:R-:W-:Y:S01]  /*1850*/  IADD3 R19, R19, UR22, RZ ;  /* 0x0000001613137c10 */ /* 0x000fe2000fffe0ff */
[----:B------:R-:W-:Y:S01]  /*1860*/  IMAD.MOV.U32 R17, RZ, RZ, c[0x0][0x370] ;  /* 0x0000dc00ff117624 */ /* 0x000fe200078e00ff */
[----:B------:R-:W-:Y:S01]  /*1870*/  IADD3.X R8, R8, UR13, RZ, P1, !PT ;  /* 0x0000000d08087c10 */ /* 0x000fe20008ffe4ff */
[----:B------:R-:W-:-:S04]  /*1880*/  IMAD.WIDE.U32 R14, R13, c[0x0][0x190], R14 ;  /* 0x000064000d0e7a25 */ /* 0x000fc800078e000e */
[C---:B------:R-:W-:Y:S02]  /*1890*/  IMAD R12, R8.reuse, c[0x0][0x190], RZ ;  /* 0x00006400080c7a24 */ /* 0x040fe400078e02ff */
[----:B------:R-:W-:Y:S02]  /*18a0*/  IMAD R8, R8, c[0x0][0x370], RZ ;  /* 0x0000dc0008087a24 */ /* 0x000fe400078e02ff */
[C---:B------:R-:W-:Y:S02]  /*18b0*/  IMAD R12, R13.reuse, c[0x0][0x194], R12 ;  /* 0x000065000d0c7a24 */ /* 0x040fe400078e020c */
[----:B------:R-:W-:Y:S02]  /*18c0*/  IMAD R8, R13, c[0x0][0x374], R8 ;  /* 0x0000dd000d087a24 */ /* 0x000fe400078e0208 */
[----:B------:R-:W-:Y:S02]  /*18d0*/  IMAD.IADD R15, R15, 0x1, R12 ;  /* 0x000000010f0f7824 */ /* 0x000fe400078e020c */
[----:B------:R-:W-:-:S04]  /*18e0*/  IMAD.WIDE.U32 R18, R13, c[0x0][0x370], R18 ;  /* 0x0000dc000d127a25 */ /* 0x000fc800078e0012 */
[----:B------:R-:W-:Y:S01]  /*18f0*/  IMAD.WIDE.U32 R20, R0, c[0x0][0x178], R14 ;  /* 0x00005e0000147a25 */ /* 0x000fe200078e000e */
[----:B------:R-:W-:Y:S01]  /*1900*/  IADD3 R19, R19, R8, RZ ;  /* 0x0000000813137210 */ /* 0x000fe20007ffe0ff */
[----:B------:R-:W1:Y:S01]  /*1910*/  S2R R14, SR_CTAID.Z ;  /* 0x00000000000e7919 */ /* 0x000e620000002700 */
[----:B------:R-:W-:Y:S01]  /*1920*/  SHF.R.S32.HI R7, RZ, 0x5, R6 ;  /* 0x00000005ff077819 */ /* 0x000fe20000011406 */
[----:B------:R-:W-:Y:S01]  /*1930*/  IMAD.U32 R2, RZ, RZ, UR18 ;  /* 0x00000012ff027e24 */ /* 0x000fe2000f8e00ff */
[----:B------:R-:W-:Y:S01]  /*1940*/  IADD3 R21, R21, UR27, RZ ;  /* 0x0000001b15157c10 */ /* 0x000fe2000fffe0ff */
[C---:B-1----:R-:W-:Y:S01]  /*1950*/  IMAD.WIDE.U32 R12, R14.reuse, c[0x0][0x378], R18 ;  /* 0x0000de000e0c7a25 */ /* 0x042fe200078e0012 */
[----:B------:R-:W-:Y:S03]  /*1960*/  @P0 BAR.SYNC.DEFER_BLOCKING 0x0 ;  /* 0x0000000000000b1d */ /* 0x000fe60000010000 */
[----:B------:R-:W-:Y:S01]  /*1970*/  IMAD.WIDE.U32 R14, R14, c[0x0][0x1a8], R20 ;  /* 0x00006a000e0e7a25 */ /* 0x000fe200078e0014 */
[----:B------:R-:W-:-:S02]  /*1980*/  LEA R20, P1, R16, c[0x0][0x168], 0x1 ;  /* 0x00005a0010147a11 */ /* 0x000fc400078208ff */
[----:B------:R-:W-:Y:S01]  /*1990*/  IADD3 R8, R13, UR9, RZ ;  /* 0x000000090d087c10 */ /* 0x000fe2000fffe0ff */
[----:B------:R-:W-:Y:S01]  /*19a0*/  IMAD.MOV.U32 R13, RZ, RZ, c[0x0][0x1a0] ;  /* 0x00006800ff0d7624 */ /* 0x000fe200078e00ff */
[----:B------:R-:W-:Y:S01]  /*19b0*/  LEA.HI.X R21, R16, c[0x0][0x16c], R11, 0x1, P1 ;  /* 0x00005b0010157a11 */ /* 0x000fe200008f0c0b */
[----:B------:R-:W-:Y:S01]  /*19c0*/  IMAD.MOV.U32 R11, RZ, RZ, c[0x0][0x198] ;  /* 0x00006600ff0b7624 */ /* 0x000fe200078e00ff */
[----:B------:R-:W-:Y:S01]  /*19d0*/  IADD3 R0, R15, UR26, RZ ;  /* 0x0000001a0f007c10 */ /* 0x000fe2000fffe0ff */
[----:B------:R-:W-:Y:S01]  /*19e0*/  IMAD.MOV.U32 R15, RZ, RZ, c[0x0][0x374] ;  /* 0x0000dd00ff0f7624 */ /* 0x000fe200078e00ff */
[----:B------:R-:W-:Y:S01]  /*19f0*/  LEA R22, P2, R13, R24, 0x7 ;  /* 0x000000180d167211 */ /* 0x000fe200078438ff */
[----:B------:R-:W-:Y:S01]  /*1a00*/  IMAD R7, R7, UR54, R194 ;  /* 0x0000003607077c24 */ /* 0x000fe2000f8e02c2 */
[----:B------:R-:W-:Y:S01]  /*1a10*/  LEA R18, P1, R11, R20, 0x7 ;  /* 0x000000140b127211 */ /* 0x000fe200078238ff */
[----:B------:R-:W-:Y:S01]  /*1a20*/  UIMAD.WIDE UR8, UR8, UR60, UR16 ;  /* 0x0000003c080872a5 */ /* 0x000fe2000f8e0210 */
[----:B------:R-:W-:Y:S01]  /*1a30*/  LEA.HI.X R23, R13, R25, R10, 0x7, P2 ;  /* 0x000000190d177211 */ /* 0x000fe200010f3c0a */
[----:B------:R-:W-:Y:S01]  /*1a40*/  IMAD.MOV.U32 R13, RZ, RZ, c[0x0][0x190] ;  /* 0x00006400ff0d7624 */ /* 0x000fe200078e00ff */
[----:B------:R-:W-:Y:S01]  /*1a50*/  LEA.HI.X R19, R11, R21, R9, 0x7, P1 ;  /* 0x000000150b137211 */ /* 0x000fe200008f3c09 */
[----:B------:R-:W-:Y:S01]  /*1a60*/  IMAD.MOV.U32 R11, RZ, RZ, c[0x0][0x194] ;  /* 0x00006500ff0b7624 */ /* 0x000fe200078e00ff */
[----:B------:R-:W-:-:S02]  /*1a70*/  LEA R198, P1, R14, c[0x0][0x160], 0x1 ;  /* 0x000058000ec67a11 */ /* 0x000fc400078208ff */
[----:B------:R-:W-:Y:S02]  /*1a80*/  LEA R196, P0, R12, c[0x0][0x330], 0x1 ;  /* 0x0000cc000cc47a11 */ /* 0x000fe400078008ff */
[----:B------:R-:W-:Y:S02]  /*1a90*/  LEA.HI.X R199, R14, c[0x0][0x164], R0, 0x1, P1 ;  /* 0x000059000ec77a11 */ /* 0x000fe400008f0c00 */
[----:B------:R-:W-:Y:S01]  /*1aa0*/  LEA.HI.X R197, R12, c[0x0][0x334], R8, 0x1, P0 ;  /* 0x0000cd000cc57a11 */ /* 0x000fe200000f0c08 */
[----:B------:R-:W-:Y:S01]  /*1ab0*/  ULDC UR16, c[0x0][0x224] ;  /* 0x0000890000107ab9 */ /* 0x000fe20000000800 */
[----:B------:R-:W-:Y:S01]  /*1ac0*/  LEA R14, P2, R17, R196, 0x7 ;  /* 0x000000c4110e7211 */ /* 0x000fe200078438ff */
[----:B------:R-:W-:Y:S01]  /*1ad0*/  ULDC UR24, c[0x0][0x22c] ;  /* 0x00008b0000187ab9 */ /* 0x000fe20000000800 */
[----:B------:R-:W-:Y:S01]  /*1ae0*/  LEA R10, P1, R13, R198, 0x7 ;  /* 0x000000c60d0a7211 */ /* 0x000fe200078238ff */
[----:B------:R-:W-:Y:S01]  /*1af0*/  ULDC UR17, c[0x0][0x214] ;  /* 0x0000850000117ab9 */ /* 0x000fe20000000800 */
[----:B------:R-:W-:Y:S01]  /*1b00*/  IADD3 R0, R173, 0x1000, RZ ;  /* 0x00001000ad007810 */ /* 0x000fe20007ffe0ff */
[----:B------:R-:W-:Y:S01]  /*1b10*/  IMAD.MOV.U32 R8, RZ, RZ, 0x4 ;  /* 0x00000004ff087424 */ /* 0x000fe200078e00ff */
[----:B------:R-:W-:-:S02]  /*1b20*/  PLOP3.LUT P0, PT, PT, PT, UP0, 0x80, 0x0 ;  /* 0x000000000000781c */ /* 0x000fc40003f0f008 */
[----:B------:R-:W-:Y:S02]  /*1b30*/  LEA.HI.X R15, R17, R197, R15, 0x7, P2 ;  /* 0x000000c5110f7211 */ /* 0x000fe400010f3c0f */
[----:B------:R-:W-:Y:S01]  /*1b40*/  LEA.HI.X R11, R13, R199, R11, 0x7, P1 ;  /* 0x000000c70d0b7211 */ /* 0x000fe200008f3c0b */
[----:B------:R-:W-:Y:S01]  /*1b50*/  UIMAD.WIDE UR14, UR20, UR16, UR12 ;  /* 0x00000010140e72a5 */ /* 0x000fe2000f8e020c */
[----:B------:R-:W-:Y:S01]  /*1b60*/  SEL R192, R0, R173, !P0 ;  /* 0x000000ad00c07207 */ /* 0x000fe20004000000 */
[----:B------:R-:W-:Y:S01]  /*1b70*/  IMAD.WIDE R12, R171, R8, UR8 ;  /* 0x00000008ab0c7e25 */ /* 0x000fe2000f8e0208 */
[----:B------:R-:W-:Y:S02]  /*1b80*/  IADD3 R2, P2, P1, R7, UR55, R2 ;  /* 0x0000003707027c10 */ /* 0x000fe4000f95e002 */
[----:B------:R-:W-:Y:S01]  /*1b90*/  SHF.R.S32.HI R7, RZ, 0x1f, R7 ;  /* 0x0000001fff077819 */ /* 0x000fe20000011407 */
[----:B------:R-:W-:Y:S01]  /*1ba0*/  UIMAD UR16, UR53, UR24, UR56 ;  /* 0x00000018351072a4 */ /* 0x000fe2000f8e0238 */
[----:B------:R-:W-:Y:S01]  /*1bb0*/  MOV R0, UR28 ;  /* 0x0000001c00007c02 */ /* 0x000fe20008000f00 */
[----:B------:R-:W-:Y:S01]  /*1bc0*/  UIADD3 UR13, UP0, UR14, UR45, URZ ;  /* 0x0000002d0e0d7290 */ /* 0x000fe2000ff1e03f */
[----:B------:R-:W-:Y:S01]  /*1bd0*/  SHF.L.U32 R9, R173, 0x1, RZ ;  /* 0x00000001ad097819 */ /* 0x000fe200000006ff */
[----:B------:R-:W-:Y:S01]  /*1be0*/  UIADD3 UR14, UR51, UR16, URZ ;  /* 0x00000010330e7290 */ /* 0x000fe2000fffe03f */
[----:B------:R-:W-:Y:S01]  /*1bf0*/  IADD3.X R7, R7, UR57, R0, P2, P1 ;  /* 0x0000003907077c10 */ /* 0x000fe200097e2400 */
[----:B------:R-:W-:Y:S01]  /*1c00*/  IMAD.SHL.U32 R192, R192, 0x2, RZ ;  /* 0x00000002c0c07824 */ /* 0x000fe200078e00ff */
[----:B------:R-:W-:Y:S01]  /*1c10*/  IADD3 R6, P1, R2, R5, RZ ;  /* 0x0000000502067210 */ /* 0x000fe20007f3e0ff */
[----:B------:R-:W-:Y:S01]  /*1c20*/  @!PT LDS RZ, [RZ] ;  /* 0x00000000fffff984 */ /* 0x000fe20000000800 */
[----:B------:R-:W-:Y:S01]  /*1c30*/  @!PT LDS RZ, [RZ] ;  /* 0x00000000fffff984 */ /* 0x000fe20000000800 */
[----:B------:R-:W-:Y:S01]  /*1c40*/  @!PT LDS RZ, [RZ] ;  /* 0x00000000fffff984 */ /* 0x000fe20000000800 */
[----:B------:R1:W-:Y:S01]  /*1c50*/  LDGSTS.E.BYPASS.LTC128B.128 [R9+0x8000], [R24.64] ;  /* 0x0800000018097fae */ /* 0x0003e2000b901d46 */
[----:B------:R-:W-:-:S02]  /*1c60*/  UIADD3.X UR15, UR15, UR44, URZ, UP0, !UPT ;  /* 0x0000002c0f0f7290 */ /* 0x000fc400087fe43f */
[----:B------:R-:W-:Y:S01]  /*1c70*/  IADD3.X R7, R7, R4, RZ, P1, !PT ;  /* 0x0000000407077210 */ /* 0x000fe20000ffe4ff */
[----:B------:R-:W-:Y:S01]  /*1c80*/  UIMAD UR14, UR14, UR13, URZ ;  /* 0x0000000d0e0e72a4 */ /* 0x000fe2000f8e023f */
[----:B------:R1:W-:Y:S01]  /*1c90*/  LDGSTS.E.BYPASS.LTC128B.128 [R9+0x9000], [R22.64] ;  /* 0x0900000016097fae */ /* 0x0003e2000b901d46 */
[----:B------:R-:W-:-:S03]  /*1ca0*/  IMAD.U32 R4, RZ, RZ, UR50 ;  /* 0x00000032ff047e24 */ /* 0x000fc6000f8e00ff */
[----:B------:R-:W0:Y:S01]  /*1cb0*/  LDGDEPBAR ;  /* 0x00000000000079af */ /* 0x000e220000000000 */
[----:B------:R-:W-:Y:S01]  /*1cc0*/  UIMAD UR14, UR15, UR50, UR14 ;  /* 0x000000320f0e72a4 */ /* 0x000fe2000f8e020e */
[----:B------:R-:W-:Y:S02]  /*1cd0*/  IMAD.WIDE.U32 R6, R4, UR13, R6 ;  /* 0x0000000d04067c25 */ /* 0x000fe4000f8e0006 */
[----:B------:R1:W-:Y:S04]  /*1ce0*/  LDGSTS.E.BYPASS.LTC128B.128 [R9+0x4000], [R196.64] ;  /* 0x04000000c4097fae */ /* 0x0003e8000b901d46 */
[----:B------:R1:W-:Y:S04]  /*1cf0*/  LDGSTS.E.BYPASS.LTC128B.128 [R9+0x5000], [R14.64] ;  /* 0x050000000e097fae */ /* 0x0003e8000b901d46 */
[----:B------:R1:W-:Y:S04]  /*1d00*/  LDGSTS.E.BYPASS.LTC128B.128 [R192], [R198.64] ;  /* 0x00000000c6c07fae */ /* 0x0003e8000b901d46 */
[----:B------:R1:W-:Y:S01]  /*1d10*/  LDGSTS.E.BYPASS.LTC128B.128 [R192+0x1000], [R10.64] ;  /* 0x010000000ac07fae */ /* 0x0003e2000b901d46 */
[----:B------:R-:W-:-:S03]  /*1d20*/  IADD3 R0, R7, UR14, RZ ;  /* 0x0000000e07007c10 */ /* 0x000fc6000fffe0ff */
[----:B------:R1:W-:Y:S01]  /*1d30*/  LDGSTS.E.BYPASS.LTC128B.128 [R9+0x6000], [R20.64] ;  /* 0x0600000014097fae */ /* 0x0003e2000b901d46 */
[----:B------:R-:W-:-:S03]  /*1d40*/  UIADD3 UR14, UR12, UR21, URZ ;  /* 0x000000150c0e7290 */ /* 0x000fc6000fffe03f */
[----:B------:R1:W-:Y:S01]  /*1d50*/  LDGSTS.E.BYPASS.LTC128B.128 [R9+0x7000], [R18.64] ;  /* 0x0700000012097fae */ /* 0x0003e2000b901d46 */
[----:B------:R-:W-:-:S03]  /*1d60*/  UIADD3 UR12, -UR10, UR17, UR11 ;  /* 0x000000110a0c7290 */ /* 0x000fc6000fffe10b */
[----:B------:R-:W0:Y:S01]  /*1d70*/  LDGDEPBAR ;  /* 0x00000000000079af */ /* 0x000e220000000000 */
[----:B------:R-:W-:Y:S02]  /*1d80*/  ULDC UR17, c[0x0][0x2e8] ;  /* 0x0000ba0000117ab9 */ /* 0x000fe40000000800 */
[----:B------:R-:W-:Y:S01]  /*1d90*/  UIADD3 UR12, UR12, -UR17, URZ ;  /* 0x800000110c0c7290 */ /* 0x000fe2000fffe03f */
[----:B------:R1:W5:Y:S03]  /*1da0*/  LDG.E R191, [R12.64] ;  /* 0x000000060cbf7981 */ /* 0x000366000c1e1900 */
[----:B------:R-:W-:Y:S01]  /*1db0*/  USHF.R.S32.HI UR28, URZ, 0x1f, UR12 ;  /* 0x0000001f3f1c7899 */ /* 0x000fe2000801140c */
[----:B------:R1:W5:Y:S03]  /*1dc0*/  LDG.E R190, [R12.64+0x20] ;  /* 0x000020060cbe7981 */ /* 0x000366000c1e1900 */
[----:B------:R-:W-:Y:S01]  /*1dd0*/  ULEA.HI UR28, UR28, UR12, URZ, 0x7 ;  /* 0x0000000c1c1c7291 */ /* 0x000fe2000f8f383f */
[----:B------:R1:W5:Y:S03]  /*1de0*/  LDG.E R189, [R12.64+0x100] ;  /* 0x000100060cbd7981 */ /* 0x000366000c1e1900 */
[----:B------:R-:W-:Y:S01]  /*1df0*/  USHF.R.S32.HI UR28, URZ, 0x7, UR28 ;  /* 0x000000073f1c7899 */ /* 0x000fe2000801141c */
[----:B------:R1:W5:Y:S01]  /*1e00*/  LDG.E R188, [R12.64+0x120] ;  /* 0x000120060cbc7981 */ /* 0x000362000c1e1900 */
[C---:B------:R-:W-:Y:S01]  /*1e10*/  LEA R200, P1, R6.reuse, c[0x0][0x350], 0x2 ;  /* 0x0000d40006c87a11 */ /* 0x040fe200078210ff */
[----:B------:R-:W-:Y:S01]  /*1e20*/  ULDC.64 UR16, c[0x0][0x3c8] ;  /* 0x0000f20000107ab9 */ /* 0x000fe20000000a00 */
[----:B------:R-:W-:Y:S01]  /*1e30*/  IMAD.U32 R5, RZ, RZ, UR51 ;  /* 0x00000033ff057e24 */ /* 0x000fe2000f8e00ff */
[----:B------:R-:W-:Y:S01]  /*1e40*/  UISETP.LT.AND UP0, UPT, URZ, UR28, UPT ;  /* 0x0000001c3f00728c */ /* 0x000fe2000bf01270 */
[----:B------:R-:W-:Y:S01]  /*1e50*/  LEA.HI.X R201, R6, c[0x0][0x354], R0, 0x2, P1 ;  /* 0x0000d50006c97a11 */ /* 0x000fe200008f1400 */
[----:B------:R-:W-:Y:S01]  /*1e60*/  UIMAD.WIDE UR14, UR14, UR60, UR16 ;  /* 0x0000003c0e0e72a5 */ /* 0x000fe2000f8e0210 */
[----:B------:R-:W-:Y:S01]  /*1e70*/  CS2R R94, SRZ ;  /* 0x00000000005e7805 */ /* 0x000fe2000001ff00 */
[----:B------:R-:W-:-:S04]  /*1e80*/  DEPBAR.LE SB0, 0x1 ;  /* 0x000080400000791a */ /* 0x000fc80000000000 */
[----:B------:R-:W-:Y:S01]  /*1e90*/  BAR.SYNC.DEFER_BLOCKING 0x0 ;  /* 0x0000000000007b1d */ /* 0x000fe20000010000 */
[----:B------:R-:W-:Y:S01]  /*1ea0*/  USEL UR28, URZ, UR28, !UP0 ;  /* 0x0000001c3f1c7287 */ /* 0x000fe2000c000000 */
[----:B------:R-:W-:Y:S01]  /*1eb0*/  CS2R R92, SRZ ;  /* 0x00000000005c7805 */ /* 0x000fe2000001ff00 */
[----:B------:R-:W-:Y:S01]  /*1ec0*/  CS2R R98, SRZ ;  /* 0x0000000000627805 */ /* 0x000fe2000001ff00 */
        /* <DEDUP_REMOVED lines=24> */
[----:B------:R-:W-:Y:S01]  /*2050*/  IMAD.MOV.U32 R8, RZ, RZ, c[0x0][0x308] ;  /* 0x0000c200ff087624 */ /* 0x000fe200078e00ff */
[----:B------:R-:W-:Y:S01]  /*2060*/  ULDC UR12, c[0x0][0x1c0] ;  /* 0x00007000000c7ab9 */ /* 0x000fe20000000800 */
[----:B-1----:R-:W-:-:S05]  /*2070*/  IMAD.MOV.U32 R9, RZ, RZ, c[0x0][0x30c] ;  /* 0x0000c300ff097624 */ /* 0x002fca00078e00ff */
[----:B----4-:R-:W4:Y:S04]  /*2080*/  LDG.E.64 R4, [R8.64] ;  /* 0x0000000608047981 */ /* 0x010f28000c1e1b00 */
[----:B---3--:R-:W3:Y:S01]  /*2090*/  LDG.E.64 R6, [R8.64+0x8] ;  /* 0x0000080608067981 */ /* 0x008ee2000c1e1b00 */
[----:B------:R-:W-:Y:S01]  /*20a0*/  UIMAD UR13, UR20, UR12, UR48 ;  /* 0x0000000c140d72a4 */ /* 0x000fe2000f8e0230 */
[----:B------:R-:W-:Y:S01]  /*20b0*/  IADD3 R161, R168, 0x1000, RZ ;  /* 0x00001000a8a17810 */ /* 0x000fe20007ffe0ff */
[----:B------:R-:W-:Y:S01]  /*20c0*/  UIADD3 UR44, UR11, UR61, URZ ;  /* 0x0000003d0b2c7290 */ /* 0x000fe2000fffe03f */
[----:B------:R-:W-:Y:S01]  /*20d0*/  IADD3 R160, R169, 0x1000, RZ ;  /* 0x00001000a9a07810 */ /* 0x000fe20007ffe0ff */
[----:B------:R-:W-:Y:S01]  /*20e0*/  USHF.L.U32 UR13, UR13, 0x5, URZ ;  /* 0x000000050d0d7899 */ /* 0x000fe2000800063f */
[----:B------:R-:W-:Y:S01]  /*20f0*/  SHF.R.S32.HI R187, RZ, 0x1f, R194 ;  /* 0x0000001fffbb7819 */ /* 0x000fe200000114c2 */
[----:B------:R-:W-:Y:S01]  /*2100*/  IMAD.MOV.U32 R95, RZ, RZ, RZ ;  /* 0x000000ffff5f7224 */ /* 0x000fe200078e00ff */
[----:B------:R-:W-:Y:S01]  /*2110*/  SEL R161, R161, R168, !P0 ;  /* 0x000000a8a1a17207 */ /* 0x000fe20004000000 */
[----:B------:R-:W-:Y:S01]  /*2120*/  USHF.R.S32.HI UR16, URZ, 0x1f, UR13 ;  /* 0x0000001f3f107899 */ /* 0x000fe2000801140d */
[----:B------:R-:W-:Y:S01]  /*2130*/  SEL R160, R160, R169, !P0 ;  /* 0x000000a9a0a07207 */ /* 0x000fe20004000000 */
[----:B------:R-:W-:-:S02]  /*2140*/  UMOV UR24, UR14 ;  /* 0x0000000e00187c82 */ /* 0x000fc40008000000 */
[----:B------:R-:W-:Y:S01]  /*2150*/  IMAD.SHL.U32 R161, R161, 0x2, RZ ;  /* 0x00000002a1a17824 */ /* 0x000fe200078e00ff */
[----:B------:R-:W-:Y:S01]  /*2160*/  UMOV UR23, UR15 ;  /* 0x0000000f00177c82 */ /* 0x000fe20008000000 */
[----:B------:R-:W-:Y:S01]  /*2170*/  IMAD.SHL.U32 R160, R160, 0x2, RZ ;  /* 0x00000002a0a07824 */ /* 0x000fe200078e00ff */
[----:B------:R-:W-:Y:S01]  /*2180*/  UIADD3 UR44, -UR10, 0x80, UR44 ;  /* 0x000000800a2c7890 */ /* 0x000fe2000fffe12c */
[----:B----4-:R-:W1:Y:S01]  /*2190*/  R2UR UR12, R4 ;  /* 0x00000000040c73c2 */ /* 0x010e6200000e0000 */
[----:B---3--:R-:W-:-:S07]  /*21a0*/  IADD3 R194, P2, P1, R6, UR13, R194 ;  /* 0x0000000d06c27c10 */ /* 0x008fce000f95e0c2 */
[----:B------:R-:W3:Y:S01]  /*21b0*/  R2UR UR27, R5 ;  /* 0x00000000051b73c2 */ /* 0x000ee200000e0000 */
[----:B------:R-:W-:Y:S01]  /*21c0*/  IADD3.X R187, R7, UR16, R187, P2, P1 ;  /* 0x0000001007bb7c10 */ /* 0x000fe200097e24bb */
[----:B-1----:R-:W-:-:S03]  /*21d0*/  UIADD3 UR21, UR12, -0x61c88647, URZ ;  /* 0x9e3779b90c157890 */ /* 0x002fc6000fffe03f */
[----:B------:R-:W-:Y:S01]  /*21e0*/  LOP3.LUT R187, R187, UR12, RZ, 0x3c, !PT ;  /* 0x0000000cbbbb7c12 */ /* 0x000fe2000f8e3cff */
[----:B------:R-:W-:Y:S02]  /*21f0*/  UIADD3 UR20, UR12, 0x3c6ef372, URZ ;  /* 0x3c6ef3720c147890 */ /* 0x000fe4000fffe03f */
[----:B------:R-:W-:Y:S02]  /*2200*/  UIADD3 UR18, UR12, -0x255992d5, URZ ;  /* 0xdaa66d2b0c127890 */ /* 0x000fe4000fffe03f */
[----:B------:R-:W-:Y:S02]  /*2210*/  UIADD3 UR16, UR12, 0x78dde6e4, URZ ;  /* 0x78dde6e40c107890 */ /* 0x000fe4000fffe03f */
[----:B------:R-:W-:Y:S02]  /*2220*/  UIADD3 UR14, UR12, 0x1715609d, URZ ;  /* 0x1715609d0c0e7890 */ /* 0x000fe4000fffe03f */
[----:B------:R-:W-:Y:S02]  /*2230*/  UIADD3 UR12, UR12, -0x4ab325aa, URZ ;  /* 0xb54cda560c0c7890 */ /* 0x000fe4000fffe03f */
[----:B---3--:R-:W-:-:S02]  /*2240*/  UIADD3 UR45, UR27, -0x4498517b, URZ ;  /* 0xbb67ae851b2d7890 */ /* 0x008fc4000fffe03f */
[----:B------:R-:W-:Y:S02]  /*2250*/  UIADD3 UR19, UR27, 0x76cf5d0a, URZ ;  /* 0x76cf5d0a1b137890 */ /* 0x000fe4000fffe03f */
[----:B------:R-:W-:Y:S02]  /*2260*/  UIADD3 UR17, UR27, 0x32370b8f, URZ ;  /* 0x32370b8f1b117890 */ /* 0x000fe4000fffe03f */
[----:B------:R-:W-:Y:S02]  /*2270*/  UIADD3 UR15, UR27, -0x126145ec, URZ ;  /* 0xed9eba141b0f7890 */ /* 0x000fe4000fffe03f */
[----:B------:R-:W-:Y:S02]  /*2280*/  UIADD3 UR13, UR27, -0x56f99767, URZ ;  /* 0xa90668991b0d7890 */ /* 0x000fe4000fffe03f */
[----:B------:R-:W-:Y:S02]  /*2290*/  UIADD3 UR11, UR27, 0x646e171e, URZ ;  /* 0x646e171e1b0b7890 */ /* 0x000fe4000fffe03f */
[----:B------:R-:W-:Y:S01]  /*22a0*/  MOV R186, c[0x0][0x22c] ;  /* 0x00008b0000ba7a02 */ /* 0x000fe20000000f00 */
[----:B------:R-:W-:Y:S01]  /*22b0*/  IMAD.WIDE.U32 R194, R194, -0x2daee0ad, RZ ;  /* 0xd2511f53c2c27825 */ /* 0x000fe200078e00ff */
[----:B------:R-:W-:-:S02]  /*22c0*/  SHF.L.U32 R2, R169, 0x1, RZ ;  /* 0x00000001a9027819 */ /* 0x000fc400000006ff */
[----:B------:R-:W-:Y:S01]  /*22d0*/  MOV R185, 0x4 ;  /* 0x0000000400b97802 */ /* 0x000fe20000000f00 */
[----:B------:R-:W-:Y:S01]  /*22e0*/  IMAD R186, R186, c[0x0][0x1c0], RZ ;  /* 0x00007000baba7a24 */ /* 0x000fe200078e02ff */
[----:B------:R-:W-:-:S04]  /*22f0*/  IADD3 R0, R2, R167, RZ ;  /* 0x000000a702007210 */ /* 0x000fc80007ffe0ff */
[----:B------:R-:W-:Y:S02]  /*2300*/  LEA R186, -R186, RZ, 0x7 ;  /* 0x000000ffbaba7211 */ /* 0x000fe400078e39ff */
.L_x_236:
[----:B-----5:R-:W-:Y:S01]  /*2310*/  FSETP.NEU.FTZ.AND P2, PT, R191, -INF , PT ;  /* 0xff800000bf00780b */ /* 0x020fe20003f5d000 */
[----:B------:R-:W0:Y:S01]  /*2320*/  LDGDEPBAR ;  /* 0x00000000000079af */ /* 0x000e220000000000 */
[----:B------:R-:W-:Y:S01]  /*2330*/  FSETP.NEU.FTZ.AND P0, PT, R190, -INF , PT ;  /* 0xff800000be00780b */ /* 0x000fe20003f1d000 */
[----:B------:R-:W-:Y:S01]  /*2340*/  USHF.L.U32 UR22, UR5, 0x7, URZ ;  /* 0x0000000705167899 */ /* 0x000fe2000800063f */
[----:B------:R-:W-:Y:S01]  /*2350*/  IMAD.IADD R170, R167, 0x1, R160 ;  /* 0x00000001a7aa7824 */ /* 0x000fe200078e02a0 */
[----:B------:R-:W-:Y:S01]  /*2360*/  UISETP.GT.AND UP2, UPT, UR5, UR28, UPT ;  /* 0x0000001c0500728c */ /* 0x000fe2000bf44270 */
[----:B------:R-:W-:Y:S01]  /*2370*/  IMAD.U32 R65, RZ, RZ, UR5 ;  /* 0x00000005ff417e24 */ /* 0x000fe2000f8e00ff */
[----:B------:R-:W-:Y:S01]  /*2380*/  UISETP.GE.AND UP0, UPT, UR22, UR44, UPT ;  /* 0x0000002c1600728c */ /* 0x000fe2000bf06270 */
[----:B------:R-:W-:Y:S02]  /*2390*/  IMAD.U32 R67, RZ, RZ, UR25 ;  /* 0x00000019ff437e24 */ /* 0x000fe4000f8e00ff */
[----:B------:R-:W-:Y:S02]  /*23a0*/  IMAD R234, R65, 0x8, R174 ;  /* 0x0000000841ea7824 */ /* 0x000fe400078e02ae */
[----:B------:R-:W-:Y:S01]  /*23b0*/  IMAD R202, R67, 0x2, R172 ;  /* 0x0000000243ca7824 */ /* 0x000fe200078e02ac */
[----:B------:R-:W-:Y:S01]  /*23c0*/  PLOP3.LUT P1, PT, PT, PT, UP0, 0x80, 0x0 ;  /* 0x000000000000781c */ /* 0x000fe20003f2f008 */
[----:B------:R-:W-:Y:S01]  /*23d0*/  IMAD.U32 R204, RZ, RZ, UR22 ;  /* 0x00000016ffcc7e24 */ /* 0x000fe2000f8e00ff */
[C---:B------:R-:W-:Y:S01]  /*23e0*/  IADD3 R238, R234.reuse, 0x4, RZ ;  /* 0x00000004eaee7810 */ /* 0x040fe20007ffe0ff */
[----:B------:R-:W-:Y:S02]  /*23f0*/  IMAD.WIDE.U32 R234, R234, -0x326172a9, RZ ;  /* 0xcd9e8d57eaea7825 */ /* 0x000fe400078e00ff */
[----:B------:R-:W-:Y:S02]  /*2400*/  @!UP0 UMOV UR22, 0x1 ;  /* 0x0000000100168882 */ /* 0x000fe40000000000 */
[----:B------:R-:W-:Y:S01]  /*2410*/  IMAD.U32 R64, RZ, RZ, UR22 ;  /* 0x00000016ff407e24 */ /* 0x000fe2000f8e00ff */
[-C--:B------:R-:W-:Y:S01]  /*2420*/  LOP3.LUT R224, R235, R187.reuse, RZ, 0x3c, !PT ;  /* 0x000000bbebe07212 */ /* 0x080fe200078e3cff */
[----:B------:R-:W-:Y:S01]  /*2430*/  IMAD.WIDE.U32 R238, R238, -0x326172a9, RZ ;  /* 0xcd9e8d57eeee7825 */ /* 0x000fe200078e00ff */
[----:B------:R-:W-:Y:S04]  /*2440*/  DEPBAR.LE SB0, 0x0 ;  /* 0x000080000000791a */ /* 0x000fe80000000000 */
[----:B------:R-:W-:Y:S01]  /*2450*/  @!P1 IADD3 R203, R171, -c[0x0][0x214], R64 ;  /* 0x80008500abcb9a10 */ /* 0x000fe20007ffe040 */
[----:B------:R-:W-:Y:S01]  /*2460*/  BAR.SYNC.DEFER_BLOCKING 0x0 ;  /* 0x0000000000007b1d */ /* 0x000fe20000010000 */
[----:B------:R-:W-:Y:S01]  /*2470*/  LOP3.LUT R208, R239, R187, RZ, 0x3c, !PT ;  /* 0x000000bbefd07212 */ /* 0x000fe200078e3cff */
[----:B------:R-:W-:Y:S01]  /*2480*/  IMAD.SHL.U32 R207, R202, 0x2, RZ ;  /* 0x00000002cacf7824 */ /* 0x000fe200078e00ff */
[----:B------:R-:W-:Y:S01]  /*2490*/  @!P1 IADD3 R204, R204, UR10, R203 ;  /* 0x0000000acccc9c10 */ /* 0x000fe2000fffe0cb */
[----:B------:R-:W-:Y:S01]  /*24a0*/  IMAD.WIDE.U32 R224, R224, -0x2daee0ad, RZ ;  /* 0xd2511f53e0e07825 */ /* 0x000fe200078e00ff */
[----:B------:R-:W-:Y:S02]  /*24b0*/  LOP3.LUT R203, R194, UR45, RZ, 0x3c, !PT ;  /* 0x0000002dc2cb7c12 */ /* 0x000fe4000f8e3cff */
[----:B------:R-:W-:Y:S01]  /*24c0*/  IADD3 R205, R207, 0x1, RZ ;  /* 0x00000001cfcd7810 */ /* 0x000fe20007ffe0ff */
[----:B------:R-:W-:Y:S01]  /*24d0*/  IMAD.WIDE.U32 R208, R208, -0x2daee0ad, RZ ;  /* 0xd2511f53d0d07825 */ /* 0x000fe200078e00ff */
[C---:B------:R-:W-:Y:S02]  /*24e0*/  LOP3.LUT R206, R195.reuse, UR27, R207, 0x96, !PT ;  /* 0x0000001bc3ce7c12 */ /* 0x040fe4000f8e96cf */
[----:B------:R-:W-:Y:S01]  /*24f0*/  LOP3.LUT R222, R195, UR27, R205, 0x96, !PT ;  /* 0x0000001bc3de7c12 */ /* 0x000fe2000f8e96cd */
[----:B------:R-:W-:Y:S01]  /*2500*/  FMUL.FTZ R202, R190, 1.4426950216293334961 ;  /* 0x3fb8aa3bbeca7820 */ /* 0x000fe20000410000 */
[C---:B------:R-:W-:Y:S01]  /*2510*/  LOP3.LUT R232, R203.reuse, R225, RZ, 0x3c, !PT ;  /* 0x000000e1cbe87212 */ /* 0x040fe200078e3cff */
[----:B------:R-:W-:Y:S01]  /*2520*/  IMAD.WIDE.U32 R206, R206, -0x326172a9, RZ ;  /* 0xcd9e8d57cece7825 */ /* 0x000fe200078e00ff */
[----:B------:R-:W-:Y:S02]  /*2530*/  LOP3.LUT R230, R203, R209, RZ, 0x3c, !PT ;  /* 0x000000d1cbe67212 */ /* 0x000fe400078e3cff */
[----:B------:R-:W-:Y:S01]  /*2540*/  @!P1 IMNMX R229, R204, UR10, PT ;  /* 0x0000000acce59c17 */ /* 0x000fe2000b800200 */
[----:B------:R-:W-:Y:S01]  /*2550*/  IMAD.U32 R220, RZ, RZ, UR25 ;  /* 0x00000019ffdc7e24 */ /* 0x000fe2000f8e00ff */
[C---:B------:R-:W-:Y:S01]  /*2560*/  LOP3.LUT R236, R207.reuse, UR21, R234, 0x96, !PT ;  /* 0x00000015cfec7c12 */ /* 0x040fe2000f8e96ea */
[----:B------:R-:W-:Y:S01]  /*2570*/  IMAD.WIDE.U32 R222, R222, -0x326172a9, RZ ;  /* 0xcd9e8d57dede7825 */ /* 0x000fe200078e00ff */
[----:B------:R-:W-:Y:S02]  /*2580*/  LOP3.LUT R240, R207, UR21, R238, 0x96, !PT ;  /* 0x00000015cff07c12 */ /* 0x000fe4000f8e96ee */
[----:B------:R-:W-:Y:S01]  /*2590*/  @!P1 IADD3 R228, R204, 0x8, RZ ;  /* 0x00000008cce49810 */ /* 0x000fe20007ffe0ff */
[----:B------:R-:W-:Y:S01]  /*25a0*/  LDSM.16.M88.4 R100, [R160] ;  /* 0x00000000a064783b */ /* 0x000fe20000000200 */
[C---:B------:R-:W-:Y:S01]  /*25b0*/  LOP3.LUT R234, R223.reuse, UR21, R234, 0x96, !PT ;  /* 0x00000015dfea7c12 */ /* 0x040fe2000f8e96ea */
[----:B------:R-:W-:Y:S01]  /*25c0*/  IMAD.WIDE.U32 R232, R232, -0x326172a9, RZ ;  /* 0xcd9e8d57e8e87825 */ /* 0x000fe200078e00ff */
[----:B------:R-:W-:Y:S02]  /*25d0*/  LOP3.LUT R238, R223, UR21, R238, 0x96, !PT ;  /* 0x00000015dfee7c12 */ /* 0x000fe4000f8e96ee */
[----:B------:R-:W-:Y:S01]  /*25e0*/  @!P1 IMNMX R228, R228, UR10, PT ;  /* 0x0000000ae4e49c17 */ /* 0x000fe2000b800200 */
[----:B------:R-:W-:Y:S01]  /*25f0*/  IMAD.WIDE.U32 R230, R230, -0x326172a9, RZ ;  /* 0xcd9e8d57e6e67825 */ /* 0x000fe200078e00ff */
[--C-:B------:R-:W-:Y:S01]  /*2600*/  LOP3.LUT R227, R233, UR20, R206.reuse, 0x96, !PT ;  /* 0x00000014e9e37c12 */ /* 0x100fe2000f8e96ce */
[----:B------:R-:W1:Y:S01]  /*2610*/  LDSM.16.M88.4 R104, [R166+0x6000] ;  /* 0x00600000a668783b */ /* 0x000e620000000200 */
[----:B------:R-:W-:Y:S01]  /*2620*/  @!P1 IADD3 R221, R204, 0x40, RZ ;  /* 0x00000040ccdd9810 */ /* 0x000fe20007ffe0ff */
[----:B------:R-:W-:Y:S01]  /*2630*/  FMUL.FTZ R205, R189, 1.4426950216293334961 ;  /* 0x3fb8aa3bbdcd7820 */ /* 0x000fe20000410000 */
[----:B------:R-:W-:Y:S01]  /*2640*/  LOP3.LUT R223, R231, UR20, R206, 0x96, !PT ;  /* 0x00000014e7df7c12 */ /* 0x000fe2000f8e96ce */
[----:B------:R-:W-:Y:S01]  /*2650*/  IMAD.WIDE.U32 R236, R236, -0x2daee0ad, RZ ;  /* 0xd2511f53ecec7825 */ /* 0x000fe200078e00ff */
[----:B------:R-:W-:Y:S02]  /*2660*/  @!P1 IMNMX R221, R221, UR10, PT ;  /* 0x0000000adddd9c17 */ /* 0x000fe4000b800200 */
[----:B------:R-:W-:Y:S01]  /*2670*/  LOP3.LUT R225, R233, UR20, R222, 0x96, !PT ;  /* 0x00000014e9e17c12 */ /* 0x000fe2000f8e96de */
[----:B------:R-:W3:Y:S01]  /*2680*/  LDSM.16.M88.4 R108, [R160+0x1000] ;  /* 0x00100000a06c783b */ /* 0x000ee20000000200 */
[----:B------:R-:W-:Y:S01]  /*2690*/  LOP3.LUT R226, R237, UR19, R224, 0x96, !PT ;  /* 0x00000013ede27c12 */ /* 0x000fe2000f8e96e0 */
[----:B------:R-:W-:Y:S01]  /*26a0*/  IMAD.WIDE.U32 R234, R234, -0x2daee0ad, RZ ;  /* 0xd2511f53eaea7825 */ /* 0x000fe200078e00ff */
[----:B------:R-:W-:Y:S03]  /*26b0*/  LOP3.LUT R222, R231, UR20, R222, 0x96, !PT ;  /* 0x00000014e7de7c12 */ /* 0x000fe6000f8e96de */
[----:B------:R-:W-:Y:S01]  /*26c0*/  IMAD.WIDE.U32 R248, R223, -0x2daee0ad, RZ ;  /* 0xd2511f53dff87825 */ /* 0x000fe200078e00ff */
[----:B------:R-:W-:Y:S01]  /*26d0*/  LOP3.LUT R224, R235, UR19, R224, 0x96, !PT ;  /* 0x00000013ebe07c12 */ /* 0x000fe2000f8e96e0 */
[----:B------:R-:W4:Y:S01]  /*26e0*/  LDSM.16.M88.4 R112, [R166+0x6400] ;  /* 0x00640000a670783b */ /* 0x000f220000000200 */
[----:B------:R-:W-:Y:S01]  /*26f0*/  @!P1 IADD3 R235, R204, 0x48, RZ ;  /* 0x00000048cceb9810 */ /* 0x000fe20007ffe0ff */
[----:B------:R-:W-:Y:S03]  /*2700*/  IMAD.WIDE.U32 R240, R240, -0x2daee0ad, RZ ;  /* 0xd2511f53f0f07825 */ /* 0x000fe600078e00ff */
[----:B------:R-:W-:Y:S01]  /*2710*/  @!P1 IMNMX R235, R235, UR10, PT ;  /* 0x0000000aebeb9c17 */ /* 0x000fe2000b800200 */
[----:B------:R-:W-:Y:S01]  /*2720*/  IMAD.WIDE.U32 R238, R238, -0x2daee0ad, RZ ;  /* 0xd2511f53eeee7825 */ /* 0x000fe200078e00ff */
[--C-:B------:R-:W-:Y:S01]  /*2730*/  LOP3.LUT R233, R241, UR19, R208.reuse, 0x96, !PT ;  /* 0x00000013f1e97c12 */ /* 0x100fe2000f8e96d0 */
[----:B------:R-:W2:Y:S02]  /*2740*/  LDSM.16.M88.4 R116, [R166+0x6800] ;  /* 0x00680000a674783b */ /* 0x000ea40000000200 */
[----:B------:R-:W-:Y:S01]  /*2750*/  IMAD.WIDE.U32 R250, R222, -0x2daee0ad, RZ ;  /* 0xd2511f53defa7825 */ /* 0x000fe200078e00ff */
[----:B------:R-:W-:Y:S03]  /*2760*/  LOP3.LUT R231, R239, UR19, R208, 0x96, !PT ;  /* 0x00000013efe77c12 */ /* 0x000fe6000f8e96d0 */
[----:B------:R-:W-:Y:S01]  /*2770*/  IMAD.WIDE.U32 R246, R225, -0x2daee0ad, RZ ;  /* 0xd2511f53e1f67825 */ /* 0x000fe200078e00ff */
[----:B------:R-:W-:Y:S01]  /*2780*/  LOP3.LUT R225, R249, UR17, R240, 0x96, !PT ;  /* 0x00000011f9e17c12 */ /* 0x000fe2000f8e96f0 */
[----:B------:R-:W2:Y:S03]  /*2790*/  LDSM.16.M88.4 R120, [R166+0x6c00] ;  /* 0x006c0000a678783b */ /* 0x000ea60000000200 */
[----:B------:R-:W-:Y:S01]  /*27a0*/  LOP3.LUT R234, R247, UR17, R234, 0x96, !PT ;  /* 0x00000011f7ea7c12 */ /* 0x000fe2000f8e96ea */
[-C--:B-1----:R-:W-:Y:S04]  /*27b0*/  HMMA.16816.F32 R4, R100, R104.reuse, RZ ;  /* 0x000000686404723c */ /* 0x082fe800000018ff */
[----:B------:R-:W1:Y:S04]  /*27c0*/  @!P1 S2R R193, SR_TID.X ;  /* 0x0000000000c19919 */ /* 0x000e680000002100 */
[C---:B---3--:R-:W-:Y:S08]  /*27d0*/  HMMA.16816.F32 R8, R108.reuse, R104, RZ ;  /* 0x000000686c08723c */ /* 0x048ff000000018ff */
[-C--:B------:R-:W-:Y:S08]  /*27e0*/  HMMA.16816.F32 R12, R108, R106.reuse, RZ ;  /* 0x0000006a6c0c723c */ /* 0x080ff000000018ff */
[C---:B------:R-:W-:Y:S01]  /*27f0*/  HMMA.16816.F32 R16, R100.reuse, R106, RZ ;  /* 0x0000006a6410723c */ /* 0x040fe200000018ff */
[----:B------:R-:W-:Y:S03]  /*2800*/  LDSM.16.M88.4 R104, [R170] ;  /* 0x00000000aa68783b */ /* 0x000fe60000000200 */
[----:B-1----:R-:W-:Y:S04]  /*2810*/  @!P1 IMAD.SHL.U32 R193, R193, 0x2, RZ ;  /* 0x00000002c1c19824 */ /* 0x002fe800078e00ff */
[-C--:B----4-:R-:W-:Y:S01]  /*2820*/  HMMA.16816.F32 R20, R100, R112.reuse, RZ ;  /* 0x000000706414723c */ /* 0x090fe200000018ff */
[----:B------:R-:W-:Y:S05]  /*2830*/  @!P1 LOP3.LUT R193, R193, 0x6, RZ, 0xc0, !PT ;  /* 0x00000006c1c19812 */ /* 0x000fea00078ec0ff */
[----:B------:R-:W-:Y:S02]  /*2840*/  @!P1 IMAD R193, R172, 0x40, R193 ;  /* 0x00000040acc19824 */ /* 0x000fe400078e02c1 */
[C---:B------:R-:W-:Y:S04]  /*2850*/  HMMA.16816.F32 R24, R108.reuse, R112, RZ ;  /* 0x000000706c18723c */ /* 0x040fe800000018ff */
[----:B------:R-:W-:Y:S02]  /*2860*/  @!P1 IMAD R220, R220, 0x80, R193 ;  /* 0x00000080dcdc9824 */ /* 0x000fe400078e02c1 */
[----:B------:R-:W-:Y:S02]  /*2870*/  FMUL.FTZ R193, R191, 1.4426950216293334961 ;  /* 0x3fb8aa3bbfc17820 */ /* 0x000fe40000410000 */
[-C--:B------:R-:W-:Y:S01]  /*2880*/  HMMA.16816.F32 R28, R108, R114.reuse, RZ ;  /* 0x000000726c1c723c */ /* 0x080fe200000018ff */
[C---:B------:R-:W-:Y:S02]  /*2890*/  @!P1 ISETP.GE.AND P3, PT, R220.reuse, R229, PT ;  /* 0x000000e5dc00920c */ /* 0x040fe40003f66270 */
[C---:B------:R-:W-:Y:S02]  /*28a0*/  @!P1 ISETP.GE.AND P4, PT, R220.reuse, R235, PT ;  /* 0x000000ebdc00920c */ /* 0x040fe40003f86270 */
[C---:B------:R-:W-:Y:S02]  /*28b0*/  @!P1 IADD3 R206, R220.reuse, 0x1, RZ ;  /* 0x00000001dcce9810 */ /* 0x040fe40007ffe0ff */
[C---:B------:R-:W-:Y:S01]  /*28c0*/  @!P1 IADD3 R208, R220.reuse, 0x9, RZ ;  /* 0x00000009dcd09810 */ /* 0x040fe20007ffe0ff */
[C---:B------:R-:W-:Y:S01]  /*28d0*/  HMMA.16816.F32 R32, R100.reuse, R114, RZ ;  /* 0x000000726420723c */ /* 0x040fe200000018ff */
[C---:B------:R-:W-:Y:S01]  /*28e0*/  @!P1 IADD3 R212, R220.reuse, 0x10, RZ ;  /* 0x00000010dcd49810 */ /* 0x040fe20007ffe0ff */
[----:B------:R-:W1:Y:S02]  /*28f0*/  LDSM.16.M88.4 R112, [R159+0x6000] ;  /* 0x006000009f70783b */ /* 0x000e640000000200 */
[C---:B------:R-:W-:Y:S02]  /*2900*/  @!P1 IADD3 R218, R220.reuse, 0x20, RZ ;  /* 0x00000020dcda9810 */ /* 0x040fe40007ffe0ff */
[C---:B------:R-:W-:Y:S02]  /*2910*/  @!P1 IADD3 R216, R220.reuse, 0x21, RZ ;  /* 0x00000021dcd89810 */ /* 0x040fe40007ffe0ff */
[C---:B------:R-:W-:Y:S01]  /*2920*/  @!P1 IADD3 R242, R220.reuse, 0x30, RZ ;  /* 0x00000030dcf29810 */ /* 0x040fe20007ffe0ff */
[-C--:B--2---:R-:W-:Y:S03]  /*2930*/  HMMA.16816.F32 R36, R100, R116.reuse, RZ ;  /* 0x000000746424723c */ /* 0x084fe600000018ff */
[----:B------:R-:W-:Y:S05]  /*2940*/  @!P1 IADD3 R244, R220, 0x39, RZ ;  /* 0x00000039dcf49810 */ /* 0x000fea0007ffe0ff */
[C---:B------:R-:W-:Y:S08]  /*2950*/  HMMA.16816.F32 R40, R108.reuse, R116, RZ ;  /* 0x000000746c28723c */ /* 0x040ff000000018ff */
[-C--:B------:R-:W-:Y:S08]  /*2960*/  HMMA.16816.F32 R44, R108, R118.reuse, RZ ;  /* 0x000000766c2c723c */ /* 0x080ff000000018ff */
[C---:B------:R-:W-:Y:S08]  /*2970*/  HMMA.16816.F32 R48, R100.reuse, R118, RZ ;  /* 0x000000766430723c */ /* 0x040ff000000018ff */
[-C--:B------:R-:W-:Y:S08]  /*2980*/  HMMA.16816.F32 R52, R100, R120.reuse, RZ ;  /* 0x000000786434723c */ /* 0x080ff000000018ff */
[C---:B------:R-:W-:Y:S08]  /*2990*/  HMMA.16816.F32 R56, R108.reuse, R120, RZ ;  /* 0x000000786c38723c */ /* 0x040ff000000018ff */
[-C--:B------:R-:W-:Y:S01]  /*29a0*/  HMMA.16816.F32 R60, R108, R122.reuse, RZ ;  /* 0x0000007a6c3c723c */ /* 0x080fe200000018ff */
[----:B------:R-:W-:Y:S07]  /*29b0*/  LDSM.16.M88.4 R108, [R159+0x6400] ;  /* 0x006400009f6c783b */ /* 0x000fee0000000200 */
[----:B------:R-:W-:Y:S01]  /*29c0*/  HMMA.16816.F32 R64, R100, R122, RZ ;  /* 0x0000007a6440723c */ /* 0x000fe200000018ff */
[----:B------:R-:W2:Y:S06]  /*29d0*/  LDSM.16.M88.4 R100, [R170+0x1000] ;  /* 0x00100000aa64783b */ /* 0x000eac0000000200 */
[----:B------:R-:W-:Y:S01]  /*29e0*/  FSEL R122, R193, RZ, P2 ;  /* 0x000000ffc17a7208 */ /* 0x000fe20001000000 */
[-C--:B-1----:R-:W-:Y:S01]  /*29f0*/  HMMA.16816.F32 R4, R104, R112.reuse, R4 ;  /* 0x000000706804723c */ /* 0x082fe20000001804 */
[----:B------:R-:W-:Y:S11]  /*2a00*/  @!P1 ISETP.GE.AND P2, PT, R206, R229, PT ;  /* 0x000000e5ce00920c */ /* 0x000ff60003f46270 */
[----:B------:R-:W-:Y:S11]  /*2a10*/  @!UPT UIADD3 URZ, URZ, URZ, URZ ;  /* 0x0000003f3f3ff290 */ /* 0x000ff6000fffe03f */
[----:B------:R-:W-:Y:S01]  /*2a20*/  @!UPT UIADD3 URZ, URZ, URZ, URZ ;  /* 0x0000003f3f3ff290 */ /* 0x000fe2000fffe03f */
[----:B------:R-:W-:Y:S02]  /*2a30*/  @!P1 FSEL R4, R4, -INF , !P3 ;  /* 0xff80000004049808 */ /* 0x000fe40005800000 */
[----:B------:R-:W-:Y:S02]  /*2a40*/  @!P1 FSEL R5, R5, -INF , !P2 ;  /* 0xff80000005059808 */ /* 0x000fe40005000000 */
[-C--:B------:R-:W-:Y:S01]  /*2a50*/  @!P1 ISETP.GE.AND P2, PT, R220, R228.reuse, PT ;  /* 0x000000e4dc00920c */ /* 0x080fe20003f46270 */
[--C-:B------:R-:W-:Y:S01]  /*2a60*/  FFMA.FTZ R193, R4, c[0x0][0x23c], -R122.reuse ;  /* 0x00008f0004c17a23 */ /* 0x100fe2000001087a */
[----:B------:R-:W-:Y:S01]  /*2a70*/  FSEL R4, R202, RZ, P0 ;  /* 0x000000ffca047208 */ /* 0x000fe20000000000 */
[----:B------:R-:W-:Y:S01]  /*2a80*/  FFMA.FTZ R202, R5, c[0x0][0x23c], -R122 ;  /* 0x00008f0005ca7a23 */ /* 0x000fe2000001087a */
[-C--:B------:R-:W-:Y:S01]  /*2a90*/  @!P1 ISETP.GE.AND P0, PT, R206, R228.reuse, PT ;  /* 0x000000e4ce00920c */ /* 0x080fe20003f06270 */
[C---:B--2---:R-:W-:Y:S01]  /*2aa0*/  HMMA.16816.F32 R8, R100.reuse, R112, R8 ;  /* 0x000000706408723c */ /* 0x044fe20000001808 */
[----:B------:R-:W-:Y:S01]  /*2ab0*/  @!P1 FSEL R6, R6, -INF , !P2 ;  /* 0xff80000006069808 */ /* 0x000fe20005000000 */
[----:B------:R-:W-:Y:S01]  /*2ac0*/  MUFU.EX2 R193, R193 ;  /* 0x000000c100c17308 */ /* 0x000fe20000000800 */
[----:B------:R-:W-:Y:S02]  /*2ad0*/  @!P1 FSEL R7, R7, -INF , !P0 ;  /* 0xff80000007079808 */ /* 0x000fe40004000000 */
[----:B------:R-:W-:Y:S01]  /*2ae0*/  FSETP.NEU.FTZ.AND P0, PT, R189, -INF , PT ;  /* 0xff800000bd00780b */ /* 0x000fe20003f1d000 */
[--C-:B------:R-:W-:Y:S01]  /*2af0*/  FFMA.FTZ R203, R6, c[0x0][0x23c], -R4.reuse ;  /* 0x00008f0006cb7a23 */ /* 0x100fe20000010804 */
[-C--:B------:R-:W-:Y:S01]  /*2b00*/  @!P1 ISETP.GE.AND P2, PT, R220, R221.reuse, PT ;  /* 0x000000dddc00920c */ /* 0x080fe20003f46270 */
[-C--:B------:R-:W-:Y:S01]  /*2b10*/  HMMA.16816.F32 R12, R100, R114.reuse, R12 ;  /* 0x00000072640c723c */ /* 0x080fe2000000180c */
[----:B------:R-:W-:Y:S02]  /*2b20*/  FSEL R5, R205, RZ, P0 ;  /* 0x000000ffcd057208 */ /* 0x000fe40000000000 */
[----:B------:R-:W-:Y:S01]  /*2b30*/  FSETP.NEU.FTZ.AND P3, PT, R188, -INF , PT ;  /* 0xff800000bc00780b */ /* 0x000fe20003f7d000 */
[----:B------:R-:W-:Y:S01]  /*2b40*/  FFMA.FTZ R207, R7, c[0x0][0x23c], -R4 ;  /* 0x00008f0007cf7a23 */ /* 0x000fe20000010804 */
[----:B------:R-:W-:Y:S01]  /*2b50*/  @!P1 ISETP.GE.AND P0, PT, R206, R221, PT ;  /* 0x000000ddce00920c */ /* 0x000fe20003f06270 */
[----:B------:R-:W-:Y:S01]  /*2b60*/  FMUL.FTZ R205, R188, 1.4426950216293334961 ;  /* 0x3fb8aa3bbccd7820 */ /* 0x000fe20000410000 */
[----:B------:R-:W-:Y:S01]  /*2b70*/  MUFU.EX2 R202, R202 ;  /* 0x000000ca00ca7308 */ /* 0x000fe20000000800 */
[C---:B------:R-:W-:Y:S01]  /*2b80*/  HMMA.16816.F32 R16, R104.reuse, R114, R16 ;  /* 0x000000726810723c */ /* 0x040fe20000001810 */
[----:B------:R-:W1:Y:S03]  /*2b90*/  LDSM.16.M88.4 R112, [R159+0x6800] ;  /* 0x006800009f70783b */ /* 0x000e660000000200 */
[----:B------:R-:W-:Y:S04]  /*2ba0*/  FSEL R6, R205, RZ, P3 ;  /* 0x000000ffcd067208 */ /* 0x000fe80001800000 */
[----:B------:R-:W-:Y:S01]  /*2bb0*/  @!P1 FSEL R8, R8, -INF , !P2 ;  /* 0xff80000008089808 */ /* 0x000fe20005000000 */
[-C--:B------:R-:W-:Y:S01]  /*2bc0*/  HMMA.16816.F32 R20, R104, R108.reuse, R20 ;  /* 0x0000006c6814723c */ /* 0x080fe20000001814 */
[----:B------:R-:W-:Y:S01]  /*2bd0*/  @!P1 ISETP.GE.AND P2, PT, R206, R235, PT ;  /* 0x000000ebce00920c */ /* 0x000fe20003f46270 */
[----:B------:R2:W-:Y:S01]  /*2be0*/  MUFU.EX2 R204, R207 ;  /* 0x000000cf00cc7308 */ /* 0x0005e20000000800 */
[----:B------:R-:W-:Y:S01]  /*2bf0*/  @!P1 IADD3 R206, R220, 0x8, RZ ;  /* 0x00000008dcce9810 */ /* 0x000fe20007ffe0ff */
[--C-:B------:R-:W-:Y:S01]  /*2c00*/  FFMA.FTZ R210, R8, c[0x0][0x23c], -R5.reuse ;  /* 0x00008f0008d27a23 */ /* 0x100fe20000010805 */
[----:B------:R-:W-:Y:S02]  /*2c10*/  @!P1 FSEL R9, R9, -INF , !P0 ;  /* 0xff80000009099808 */ /* 0x000fe40004000000 */
[C---:B------:R-:W-:Y:S01]  /*2c20*/  @!P1 ISETP.GE.AND P0, PT, R206.reuse, R221, PT ;  /* 0x000000ddce00920c */ /* 0x040fe20003f06270 */
[C---:B------:R-:W-:Y:S01]  /*2c30*/  HMMA.16816.F32 R24, R100.reuse, R108, R24 ;  /* 0x0000006c6418723c */ /* 0x040fe20000001818 */
[C---:B------:R-:W-:Y:S02]  /*2c40*/  @!P1 ISETP.GE.AND P5, PT, R206.reuse, R235, PT ;  /* 0x000000ebce00920c */ /* 0x040fe40003fa6270 */
[----:B------:R-:W-:Y:S01]  /*2c50*/  @!P1 ISETP.GE.AND P6, PT, R206, R229, PT ;  /* 0x000000e5ce00920c */ /* 0x000fe20003fc6270 */
[----:B------:R3:W-:Y:S01]  /*2c60*/  MUFU.EX2 R205, R210 ;  /* 0x000000d200cd7308 */ /* 0x0007e20000000800 */
[----:B------:R-:W-:Y:S01]  /*2c70*/  @!P1 FSEL R12, R12, -INF , !P0 ;  /* 0xff8000000c0c9808 */ /* 0x000fe20004000000 */
[--C-:B------:R-:W-:Y:S01]  /*2c80*/  FFMA.FTZ R209, R9, c[0x0][0x23c], -R5.reuse ;  /* 0x00008f0009d17a23 */ /* 0x100fe20000010805 */
[----:B------:R-:W-:Y:S01]  /*2c90*/  @!P1 FSEL R10, R10, -INF , !P4 ;  /* 0xff8000000a0a9808 */ /* 0x000fe20006000000 */
[-C--:B------:R-:W-:Y:S01]  /*2ca0*/  HMMA.16816.F32 R28, R100, R110.reuse, R28 ;  /* 0x0000006e641c723c */ /* 0x080fe2000000181c */
[C---:B------:R-:W-:Y:S02]  /*2cb0*/  @!P1 ISETP.GE.AND P4, PT, R208.reuse, R221, PT ;  /* 0x000000ddd000920c */ /* 0x040fe40003f86270 */
[C---:B------:R-:W-:Y:S02]  /*2cc0*/  @!P1 ISETP.GE.AND P0, PT, R208.reuse, R229, PT ;  /* 0x000000e5d000920c */ /* 0x040fe40003f06270 */
[----:B------:R-:W-:Y:S01]  /*2cd0*/  @!P1 FSEL R11, R11, -INF , !P2 ;  /* 0xff8000000b0b9808 */ /* 0x000fe20005000000 */
[----:B------:R-:W-:Y:S01]  /*2ce0*/  MUFU.EX2 R203, R203 ;  /* 0x000000cb00cb7308 */ /* 0x000fe20000000800 */
[C---:B------:R-:W-:Y:S01]  /*2cf0*/  @!P1 ISETP.GE.AND P2, PT, R208.reuse, R235, PT ;  /* 0x000000ebd000920c */ /* 0x040fe20003f46270 */
[C---:B------:R-:W-:Y:S01]  /*2d00*/  HMMA.16816.F32 R32, R104.reuse, R110, R32 ;  /* 0x0000006e6820723c */ /* 0x040fe20000001820 */
[----:B------:R-:W-:Y:S01]  /*2d10*/  @!P1 FSEL R13, R13, -INF , !P4 ;  /* 0xff8000000d0d9808 */ /* 0x000fe20006000000 */
[----:B------:R-:W4:Y:S01]  /*2d20*/  LDSM.16.M88.4 R108, [R159+0x6c00] ;  /* 0x006c00009f6c783b */ /* 0x000f220000000200 */
[-C--:B------:R-:W-:Y:S01]  /*2d30*/  @!P1 ISETP.GE.AND P4, PT, R208, R228.reuse, PT ;  /* 0x000000e4d000920c */ /* 0x080fe20003f86270 */
[--C-:B--2---:R-:W-:Y:S01]  /*2d40*/  FFMA.FTZ R207, R10, c[0x0][0x23c], -R6.reuse ;  /* 0x00008f000acf7a23 */ /* 0x104fe20000010806 */
[----:B------:R-:W-:Y:S01]  /*2d50*/  @!P1 FSEL R14, R14, -INF , !P5 ;  /* 0xff8000000e0e9808 */ /* 0x000fe20006800000 */
[--C-:B------:R-:W-:Y:S01]  /*2d60*/  FFMA.FTZ R208, R11, c[0x0][0x23c], -R6.reuse ;  /* 0x00008f000bd07a23 */ /* 0x100fe20000010806 */
[----:B------:R-:W-:Y:S01]  /*2d70*/  @!P1 ISETP.GE.AND P5, PT, R212, R229, PT ;  /* 0x000000e5d400920c */ /* 0x000fe20003fa6270 */
[-C--:B-1----:R-:W-:Y:S01]  /*2d80*/  HMMA.16816.F32 R36, R104, R112.reuse, R36 ;  /* 0x000000706824723c */ /* 0x082fe20000001824 */
[-C--:B------:R-:W-:Y:S01]  /*2d90*/  @!P1 ISETP.GE.AND P3, PT, R206, R228.reuse, PT ;  /* 0x000000e4ce00920c */ /* 0x080fe20003f66270 */
[----:B------:R-:W-:Y:S02]  /*2da0*/  MUFU.EX2 R207, R207 ;  /* 0x000000cf00cf7308 */ /* 0x000fe40000000800 */
[----:B---3--:R-:W-:Y:S01]  /*2db0*/  @!P1 IADD3 R210, R220, 0x11, RZ ;  /* 0x00000011dcd29810 */ /* 0x008fe20007ffe0ff */
[--C-:B------:R-:W-:Y:S01]  /*2dc0*/  FFMA.FTZ R211, R14, c[0x0][0x23c], -R6.reuse ;  /* 0x00008f000ed37a23 */ /* 0x100fe20000010806 */
[----:B------:R-:W-:Y:S01]  /*2dd0*/  @!P1 FSEL R15, R15, -INF , !P2 ;  /* 0xff8000000f0f9808 */ /* 0x000fe20005000000 */
[----:B------:R-:W-:Y:S01]  /*2de0*/  IMAD.WIDE.U32 R10, R225, -0x326172a9, RZ ;  /* 0xcd9e8d57e10a7825 */ /* 0x000fe200078e00ff */
[-C--:B------:R-:W-:Y:S01]  /*2df0*/  @!P1 ISETP.GE.AND P2, PT, R212, R228.reuse, PT ;  /* 0x000000e4d400920c */ /* 0x080fe20003f46270 */
[C---:B------:R-:W-:Y:S03]  /*2e00*/  HMMA.16816.F32 R40, R100.reuse, R112, R40 ;  /* 0x000000706428723c */ /* 0x040fe60000001828 */
[----:B------:R-:W-:Y:S01]  /*2e10*/  @!P1 FSEL R16, R16, -INF , !P6 ;  /* 0xff80000010109808 */ /* 0x000fe20007000000 */
[----:B------:R-:W-:Y:S01]  /*2e20*/  FFMA.FTZ R214, R15, c[0x0][0x23c], -R6 ;  /* 0x00008f000fd67a23 */ /* 0x000fe20000010806 */
[----:B------:R-:W-:Y:S01]  /*2e30*/  @!P1 ISETP.GE.AND P6, PT, R212, R221, PT ;  /* 0x000000ddd400920c */ /* 0x000fe20003fc6270 */
[----:B------:R1:W-:Y:S01]  /*2e40*/  MUFU.EX2 R206, R209 ;  /* 0x000000d100ce7308 */ /* 0x0003e20000000800 */
[----:B------:R-:W-:Y:S01]  /*2e50*/  @!P1 FSEL R17, R17, -INF , !P0 ;  /* 0xff80000011119808 */ /* 0x000fe20004000000 */
[-C--:B------:R-:W-:Y:S01]  /*2e60*/  HMMA.16816.F32 R44, R100, R114.reuse, R44 ;  /* 0x00000072642c723c */ /* 0x080fe2000000182c */
[----:B------:R-:W-:Y:S02]  /*2e70*/  @!P1 FSEL R24, R24, -INF , !P6 ;  /* 0xff80000018189808 */ /* 0x000fe40007000000 */
[----:B------:R-:W-:Y:S01]  /*2e80*/  @!P1 ISETP.GE.AND P0, PT, R212, R235, PT ;  /* 0x000000ebd400920c */ /* 0x000fe20003f06270 */
[----:B------:R-:W-:Y:S01]  /*2e90*/  FFMA.FTZ R213, R16, c[0x0][0x23c], -R122 ;  /* 0x00008f0010d57a23 */ /* 0x000fe2000001087a */
[----:B------:R-:W-:Y:S01]  /*2ea0*/  @!P1 FSEL R19, R19, -INF , !P4 ;  /* 0xff80000013139808 */ /* 0x000fe20006000000 */
[----:B------:R-:W-:Y:S01]  /*2eb0*/  IMAD.WIDE.U32 R14, R231, -0x326172a9, RZ ;  /* 0xcd9e8d57e70e7825 */ /* 0x000fe200078e00ff */
[-C--:B------:R-:W-:Y:S01]  /*2ec0*/  @!P1 ISETP.GE.AND P4, PT, R210, R228.reuse, PT ;  /* 0x000000e4d200920c */ /* 0x080fe20003f86270 */
[C---:B------:R-:W-:Y:S01]  /*2ed0*/  HMMA.16816.F32 R48, R104.reuse, R114, R48 ;  /* 0x000000726830723c */ /* 0x040fe20000001830 */
[----:B------:R-:W-:Y:S01]  /*2ee0*/  @!P1 FSEL R20, R20, -INF , !P5 ;  /* 0xff80000014149808 */ /* 0x000fe20006800000 */
[----:B------:R-:W-:Y:S01]  /*2ef0*/  MUFU.EX2 R211, R211 ;  /* 0x000000d300d37308 */ /* 0x000fe20000000800 */
[----:B------:R-:W-:Y:S01]  /*2f00*/  @!P1 ISETP.GE.AND P5, PT, R210, R221, PT ;  /* 0x000000ddd200920c */ /* 0x000fe20003fa6270 */
[----:B------:R-:W-:Y:S01]  /*2f10*/  FFMA.FTZ R215, R19, c[0x0][0x23c], -R4 ;  /* 0x00008f0013d77a23 */ /* 0x000fe20000010804 */
[----:B------:R-:W-:Y:S01]  /*2f20*/  @!P1 IADD3 R212, R220, 0x18, RZ ;  /* 0x00000018dcd49810 */ /* 0x000fe20007ffe0ff */
[----:B------:R-:W-:Y:S01]  /*2f30*/  FFMA.FTZ R217, R20, c[0x0][0x23c], -R122 ;  /* 0x00008f0014d97a23 */ /* 0x000fe2000001087a */
[----:B------:R-:W-:Y:S02]  /*2f40*/  @!P1 FSEL R25, R25, -INF , !P5 ;  /* 0xff80000019199808 */ /* 0x000fe40006800000 */
[----:B------:R-:W-:Y:S01]  /*2f50*/  @!P1 FSEL R18, R18, -INF , !P3 ;  /* 0xff80000012129808 */ /* 0x000fe20005800000 */
[-C--:B----4-:R-:W-:Y:S01]  /*2f60*/  HMMA.16816.F32 R52, R104, R108.reuse, R52 ;  /* 0x0000006c6834723c */ /* 0x090fe20000001834 */
[----:B------:R-:W-:Y:S01]  /*2f70*/  @!P1 ISETP.GE.AND P3, PT, R210, R229, PT ;  /* 0x000000e5d200920c */ /* 0x000fe20003f66270 */
[----:B------:R-:W-:Y:S01]  /*2f80*/  MUFU.EX2 R213, R213 ;  /* 0x000000d500d57308 */ /* 0x000fe20000000800 */
[----:B------:R-:W-:Y:S01]  /*2f90*/  @!P1 FSEL R22, R22, -INF , !P2 ;  /* 0xff80000016169808 */ /* 0x000fe20005000000 */
[--C-:B-1----:R-:W-:Y:S01]  /*2fa0*/  FFMA.FTZ R209, R12, c[0x0][0x23c], -R5.reuse ;  /* 0x00008f000cd17a23 */ /* 0x102fe20000010805 */
[C---:B------:R-:W-:Y:S02]  /*2fb0*/  @!P1 ISETP.GE.AND P2, PT, R212.reuse, R221, PT ;  /* 0x000000ddd400920c */ /* 0x040fe40003f46270 */
[----:B------:R-:W-:Y:S01]  /*2fc0*/  @!P1 FSEL R23, R23, -INF , !P4 ;  /* 0xff80000017179808 */ /* 0x000fe20006000000 */
[C---:B------:R-:W-:Y:S01]  /*2fd0*/  HMMA.16816.F32 R56, R100.reuse, R108, R56 ;  /* 0x0000006c6438723c */ /* 0x040fe20000001838 */
[C---:B------:R-:W-:Y:S02]  /*2fe0*/  @!P1 ISETP.GE.AND P4, PT, R212.reuse, R235, PT ;  /* 0x000000ebd400920c */ /* 0x040fe40003f86270 */
[-C--:B------:R-:W-:Y:S01]  /*2ff0*/  @!P1 ISETP.GE.AND P6, PT, R212, R229.reuse, PT ;  /* 0x000000e5d400920c */ /* 0x080fe20003fc6270 */
[--C-:B------:R-:W-:Y:S01]  /*3000*/  FFMA.FTZ R237, R23, c[0x0][0x23c], -R4.reuse ;  /* 0x00008f0017ed7a23 */ /* 0x100fe20000010804 */
[----:B------:R-:W-:Y:S01]  /*3010*/  @!P1 FSEL R28, R28, -INF , !P2 ;  /* 0xff8000001c1c9808 */ /* 0x000fe20005000000 */
[----:B------:R-:W-:Y:S01]  /*3020*/  FFMA.FTZ R219, R22, c[0x0][0x23c], -R4 ;  /* 0x00008f0016db7a23 */ /* 0x000fe20000010804 */
[-C--:B------:R-:W-:Y:S01]  /*3030*/  @!P1 ISETP.GE.AND P5, PT, R212, R228.reuse, PT ;  /* 0x000000e4d400920c */ /* 0x080fe20003fa6270 */
[-C--:B------:R-:W-:Y:S01]  /*3040*/  HMMA.16816.F32 R60, R100, R110.reuse, R60 ;  /* 0x0000006e643c723c */ /* 0x080fe2000000183c */
[----:B------:R-:W-:Y:S01]  /*3050*/  @!P1 FSEL R30, R30, -INF , !P4 ;  /* 0xff8000001e1e9808 */ /* 0x000fe20006000000 */
[----:B------:R-:W-:Y:S01]  /*3060*/  MUFU.EX2 R209, R209 ;  /* 0x000000d100d17308 */ /* 0x000fe20000000800 */
[----:B------:R-:W-:Y:S01]  /*3070*/  @!P1 ISETP.GE.AND P4, PT, R218, R229, PT ;  /* 0x000000e5da00920c */ /* 0x000fe20003f86270 */
[--C-:B------:R-:W-:Y:S01]  /*3080*/  FFMA.FTZ R225, R28, c[0x0][0x23c], -R5.reuse ;  /* 0x00008f001ce17a23 */ /* 0x100fe20000010805 */
[----:B------:R-:W-:Y:S01]  /*3090*/  @!P1 IADD3 R212, R220, 0x19, RZ ;  /* 0x00000019dcd49810 */ /* 0x000fe20007ffe0ff */
[----:B------:R-:W-:Y:S01]  /*30a0*/  IMAD.WIDE.U32 R22, R233, -0x326172a9, RZ ;  /* 0xcd9e8d57e9167825 */ /* 0x000fe200078e00ff */
[----:B------:R-:W-:Y:S01]  /*30b0*/  @!P1 FSEL R21, R21, -INF , !P3 ;  /* 0xff80000015159808 */ /* 0x000fe20005800000 */
[----:B------:R-:W-:Y:S01]  /*30c0*/  HMMA.16816.F32 R64, R104, R110, R64 ;  /* 0x0000006e6840723c */ /* 0x000fe20000001840 */
[----:B------:R-:W-:Y:S02]  /*30d0*/  @!P1 ISETP.GE.AND P3, PT, R210, R235, PT ;  /* 0x000000ebd200920c */ /* 0x000fe40003f66270 */
[----:B------:R-:W-:Y:S01]  /*30e0*/  @!P1 ISETP.GE.AND P2, PT, R212, R229, PT ;  /* 0x000000e5d400920c */ /* 0x000fe20003f46270 */
[--C-:B------:R-:W-:Y:S01]  /*30f0*/  FFMA.FTZ R210, R13, c[0x0][0x23c], -R5.reuse ;  /* 0x00008f000dd27a23 */ /* 0x100fe20000010805 */
[----:B------:R-:W-:Y:S01]  /*3100*/  @!P1 FSEL R26, R26, -INF , !P0 ;  /* 0xff8000001a1a9808 */ /* 0x000fe20004000000 */
[----:B------:R-:W-:Y:S01]  /*3110*/  MUFU.EX2 R208, R208 ;  /* 0x000000d000d07308 */ /* 0x000fe20000000800 */
[C---:B------:R-:W-:Y:S01]  /*3120*/  @!P1 ISETP.GE.AND P0, PT, R212.reuse, R221, PT ;  /* 0x000000ddd400920c */ /* 0x040fe20003f06270 */
[----:B------:R-:W-:Y:S01]  /*3130*/  IMAD.U32 R110, RZ, RZ, UR24 ;  /* 0x00000018ff6e7e24 */ /* 0x000fe2000f8e00ff */
[----:B------:R-:W-:Y:S02]  /*3140*/  @!P1 FSEL R27, R27, -INF , !P3 ;  /* 0xff8000001b1b9808 */ /* 0x000fe40005800000 */
[----:B------:R-:W-:Y:S01]  /*3150*/  @!P1 ISETP.GE.AND P3, PT, R212, R235, PT ;  /* 0x000000ebd400920c */ /* 0x000fe20003f66270 */
[----:B------:R-:W-:Y:S01]  /*3160*/  FFMA.FTZ R223, R26, c[0x0][0x23c], -R6 ;  /* 0x00008f001adf7a23 */ /* 0x000fe20000010806 */
[----:B------:R-:W-:Y:S01]  /*3170*/  @!P1 FSEL R32, R32, -INF , !P6 ;  /* 0xff80000020209808 */ /* 0x000fe20007000000 */
[----:B------:R-:W-:Y:S01]  /*3180*/  IMAD.U32 R111, RZ, RZ, UR23 ;  /* 0x00000017ff6f7e24 */ /* 0x000fe2000f8e00ff */
[----:B------:R-:W-:Y:S01]  /*3190*/  @!P1 FSEL R29, R29, -INF , !P0 ;  /* 0xff8000001d1d9808 */ /* 0x000fe20004000000 */
[----:B------:R-:W1:Y:S01]  /*31a0*/  MUFU.EX2 R215, R215 ;  /* 0x000000d700d77308 */ /* 0x000e620000000800 */
[-C--:B------:R-:W-:Y:S02]  /*31b0*/  @!P1 ISETP.GE.AND P0, PT, R212, R228.reuse, PT ;  /* 0x000000e4d400920c */ /* 0x080fe40003f06270 */
[----:B------:R-:W-:Y:S02]  /*31c0*/  @!P1 FSEL R31, R31, -INF , !P3 ;  /* 0xff8000001f1f9808 */ /* 0x000fe40005800000 */
[CC--:B------:R-:W-:Y:S02]  /*31d0*/  @!P1 ISETP.GE.AND P3, PT, R218.reuse, R228.reuse, PT ;  /* 0x000000e4da00920c */ /* 0x0c0fe40003f66270 */
[C---:B------:R-:W-:Y:S02]  /*31e0*/  @!P1 ISETP.GE.AND P6, PT, R218.reuse, R221, PT ;  /* 0x000000ddda00920c */ /* 0x040fe40003fc6270 */
[----:B------:R-:W-:Y:S01]  /*31f0*/  @!P1 FSEL R33, R33, -INF , !P2 ;  /* 0xff80000021219808 */ /* 0x000fe20005000000 */
[----:B------:R2:W-:Y:S01]  /*3200*/  MUFU.EX2 R212, R214 ;  /* 0x000000d600d47308 */ /* 0x0005e20000000800 */
[----:B------:R-:W-:Y:S02]  /*3210*/  @!P1 ISETP.GE.AND P2, PT, R218, R235, PT ;  /* 0x000000ebda00920c */ /* 0x000fe40003f46270 */
[----:B------:R-:W-:Y:S02]  /*3220*/  @!P1 FSEL R34, R34, -INF , !P5 ;  /* 0xff80000022229808 */ /* 0x000fe40006800000 */
[C---:B------:R-:W-:Y:S02]  /*3230*/  @!P1 ISETP.GE.AND P5, PT, R216.reuse, R229, PT ;  /* 0x000000e5d800920c */ /* 0x040fe40003fa6270 */
[----:B------:R-:W-:Y:S02]  /*3240*/  @!P1 FSEL R35, R35, -INF , !P0 ;  /* 0xff80000023239808 */ /* 0x000fe40004000000 */
[-C--:B------:R-:W-:Y:S01]  /*3250*/  @!P1 ISETP.GE.AND P0, PT, R216, R228.reuse, PT ;  /* 0x000000e4d800920c */ /* 0x080fe20003f06270 */
[----:B------:R-:W-:Y:S01]  /*3260*/  MUFU.EX2 R225, R225 ;  /* 0x000000e100e17308 */ /* 0x000fe20000000800 */
[----:B------:R-:W-:Y:S01]  /*3270*/  @!P1 FSEL R36, R36, -INF , !P4 ;  /* 0xff80000024249808 */ /* 0x000fe20006000000 */
[--C-:B------:R-:W-:Y:S01]  /*3280*/  FFMA.FTZ R35, R35, c[0x0][0x23c], -R4.reuse ;  /* 0x00008f0023237a23 */ /* 0x100fe20000010804 */
[----:B------:R-:W-:Y:S02]  /*3290*/  @!P1 ISETP.GE.AND P4, PT, R216, R221, PT ;  /* 0x000000ddd800920c */ /* 0x000fe40003f86270 */
[----:B------:R-:W-:Y:S02]  /*32a0*/  @!P1 IADD3 R218, R220, 0x28, RZ ;  /* 0x00000028dcda9810 */ /* 0x000fe40007ffe0ff */
[----:B------:R-:W-:Y:S02]  /*32b0*/  @!P1 FSEL R37, R37, -INF , !P5 ;  /* 0xff80000025259808 */ /* 0x000fe40006800000 */
[----:B------:R-:W-:Y:S01]  /*32c0*/  @!P1 ISETP.GE.AND P5, PT, R216, R235, PT ;  /* 0x000000ebd800920c */ /* 0x000fe20003fa6270 */
[----:B------:R-:W-:Y:S01]  /*32d0*/  FFMA.FTZ R216, R18, c[0x0][0x23c], -R4 ;  /* 0x00008f0012d87a23 */ /* 0x000fe20000010804 */
[----:B------:R-:W-:Y:S01]  /*32e0*/  @!P1 FSEL R38, R38, -INF , !P3 ;  /* 0xff80000026269808 */ /* 0x000fe20005800000 */
[----:B------:R-:W-:Y:S01]  /*32f0*/  IMAD.WIDE.U32 R18, R224, -0x326172a9, RZ ;  /* 0xcd9e8d57e0127825 */ /* 0x000fe200078e00ff */
[C---:B------:R-:W-:Y:S01]  /*3300*/  @!P1 ISETP.GE.AND P3, PT, R218.reuse, R221, PT ;  /* 0x000000ddda00920c */ /* 0x040fe20003f66270 */
[----:B------:R-:W3:Y:S01]  /*3310*/  MUFU.EX2 R210, R210 ;  /* 0x000000d200d27308 */ /* 0x000ee20000000800 */
[----:B------:R-:W-:Y:S01]  /*3320*/  @!P1 FSEL R39, R39, -INF , !P0 ;  /* 0xff80000027279808 */ /* 0x000fe20004000000 */
[----:B------:R-:W-:Y:S01]  /*3330*/  FFMA.FTZ R224, R27, c[0x0][0x23c], -R6 ;  /* 0x00008f001be07a23 */ /* 0x000fe20000010806 */
[----:B------:R-:W-:Y:S01]  /*3340*/  @!P1 ISETP.GE.AND P0, PT, R218, R235, PT ;  /* 0x000000ebda00920c */ /* 0x000fe20003f06270 */
[----:B--2---:R-:W-:Y:S01]  /*3350*/  FFMA.FTZ R214, R17, c[0x0][0x23c], -R122 ;  /* 0x00008f0011d67a23 */ /* 0x004fe2000001087a */
[----:B------:R-:W-:Y:S01]  /*3360*/  @!P1 FSEL R40, R40, -INF , !P6 ;  /* 0xff80000028289808 */ /* 0x000fe20007000000 */
[--C-:B------:R-:W-:Y:S01]  /*3370*/  FFMA.FTZ R38, R38, c[0x0][0x23c], -R4.reuse ;  /* 0x00008f0026267a23 */ /* 0x100fe20000010804 */
[----:B------:R-:W-:Y:S01]  /*3380*/  @!P1 ISETP.GE.AND P6, PT, R218, R229, PT ;  /* 0x000000e5da00920c */ /* 0x000fe20003fc6270 */
[----:B------:R-:W-:Y:S01]  /*3390*/  FFMA.FTZ R39, R39, c[0x0][0x23c], -R4 ;  /* 0x00008f0027277a23 */ /* 0x000fe20000010804 */
[----:B------:R-:W-:Y:S01]  /*33a0*/  @!P1 FSEL R41, R41, -INF , !P4 ;  /* 0xff80000029299808 */ /* 0x000fe20006000000 */
[--C-:B------:R-:W-:Y:S01]  /*33b0*/  FFMA.FTZ R40, R40, c[0x0][0x23c], -R5.reuse ;  /* 0x00008f0028287a23 */ /* 0x100fe20000010805 */
[-C--:B------:R-:W-:Y:S01]  /*33c0*/  @!P1 ISETP.GE.AND P4, PT, R218, R228.reuse, PT ;  /* 0x000000e4da00920c */ /* 0x080fe20003f86270 */
[----:B------:R-:W2:Y:S01]  /*33d0*/  MUFU.EX2 R214, R214 ;  /* 0x000000d600d67308 */ /* 0x000ea20000000800 */
[----:B------:R-:W-:Y:S01]  /*33e0*/  @!P1 IADD3 R218, R220, 0x29, RZ ;  /* 0x00000029dcda9810 */ /* 0x000fe20007ffe0ff */
[--C-:B------:R-:W-:Y:S01]  /*33f0*/  FFMA.FTZ R41, R41, c[0x0][0x23c], -R5.reuse ;  /* 0x00008f0029297a23 */ /* 0x100fe20000010805 */
[----:B------:R-:W-:Y:S02]  /*3400*/  @!P1 FSEL R43, R43, -INF , !P5 ;  /* 0xff8000002b2b9808 */ /* 0x000fe40006800000 */
[----:B------:R-:W-:Y:S02]  /*3410*/  @!P1 ISETP.GE.AND P5, PT, R218, R235, PT ;  /* 0x000000ebda00920c */ /* 0x000fe40003fa6270 */
[----:B------:R-:W-:Y:S01]  /*3420*/  @!P1 FSEL R44, R44, -INF , !P3 ;  /* 0xff8000002c2c9808 */ /* 0x000fe20005800000 */
[--C-:B------:R-:W-:Y:S01]  /*3430*/  FFMA.FTZ R43, R43, c[0x0][0x23c], -R6.reuse ;  /* 0x00008f002b2b7a23 */ /* 0x100fe20000010806 */
[----:B------:R-:W-:Y:S01]  /*3440*/  @!P1 ISETP.GE.AND P3, PT, R218, R229, PT ;  /* 0x000000e5da00920c */ /* 0x000fe20003f66270 */
[----:B------:R-:W-:Y:S01]  /*3450*/  MUFU.EX2 R224, R224 ;  /* 0x000000e000e07308 */ /* 0x000fe20000000800 */
[----:B------:R-:W-:Y:S01]  /*3460*/  @!P1 FSEL R42, R42, -INF , !P2 ;  /* 0xff8000002a2a9808 */ /* 0x000fe20005000000 */
[--C-:B------:R-:W-:Y:S01]  /*3470*/  FFMA.FTZ R44, R44, c[0x0][0x23c], -R5.reuse ;  /* 0x00008f002c2c7a23 */ /* 0x100fe20000010805 */
[----:B------:R-:W-:Y:S02]  /*3480*/  @!P1 ISETP.GE.AND P2, PT, R218, R221, PT ;  /* 0x000000ddda00920c */ /* 0x000fe40003f46270 */
[----:B------:R-:W-:Y:S01]  /*3490*/  @!P1 FSEL R46, R46, -INF , !P0 ;  /* 0xff8000002e2e9808 */ /* 0x000fe20004000000 */
[--C-:B------:R-:W-:Y:S01]  /*34a0*/  FFMA.FTZ R42, R42, c[0x0][0x23c], -R6.reuse ;  /* 0x00008f002a2a7a23 */ /* 0x100fe20000010806 */
[----:B------:R-:W-:Y:S02]  /*34b0*/  @!P1 ISETP.GE.AND P0, PT, R242, R229, PT ;  /* 0x000000e5f200920c */ /* 0x000fe40003f06270 */
[----:B------:R-:W-:Y:S01]  /*34c0*/  @!P1 FSEL R47, R47, -INF , !P5 ;  /* 0xff8000002f2f9808 */ /* 0x000fe20006800000 */
[--C-:B------:R-:W-:Y:S01]  /*34d0*/  FFMA.FTZ R46, R46, c[0x0][0x23c], -R6.reuse ;  /* 0x00008f002e2e7a23 */ /* 0x100fe20000010806 */
[-C--:B------:R-:W-:Y:S01]  /*34e0*/  @!P1 ISETP.GE.AND P5, PT, R242, R228.reuse, PT ;  /* 0x000000e4f200920c */ /* 0x080fe20003fa6270 */
[----:B------:R-:W-:Y:S01]  /*34f0*/  MUFU.EX2 R216, R216 ;  /* 0x000000d800d87308 */ /* 0x000fe20000000800 */
[----:B------:R-:W-:Y:S01]  /*3500*/  @!P1 FSEL R48, R48, -INF , !P6 ;  /* 0xff80000030309808 */ /* 0x000fe20007000000 */
[----:B------:R-:W-:Y:S01]  /*3510*/  FFMA.FTZ R47, R47, c[0x0][0x23c], -R6 ;  /* 0x00008f002f2f7a23 */ /* 0x000fe20000010806 */
[C---:B------:R-:W-:Y:S02]  /*3520*/  @!P1 ISETP.GE.AND P6, PT, R242.reuse, R221, PT ;  /* 0x000000ddf200920c */ /* 0x040fe40003fc6270 */
[----:B------:R-:W-:Y:S02]  /*3530*/  @!P1 FSEL R49, R49, -INF , !P3 ;  /* 0xff80000031319808 */ /* 0x000fe40005800000 */
[----:B------:R-:W-:Y:S02]  /*3540*/  @!P1 ISETP.GE.AND P3, PT, R242, R235, PT ;  /* 0x000000ebf200920c */ /* 0x000fe40003f66270 */
[----:B------:R-:W-:Y:S01]  /*3550*/  @!P1 IADD3 R242, R220, 0x31, RZ ;  /* 0x00000031dcf29810 */ /* 0x000fe20007ffe0ff */
[----:B------:R-:W-:Y:S01]  /*3560*/  MUFU.EX2 R217, R217 ;  /* 0x000000d900d97308 */ /* 0x000fe20000000800 */
[----:B------:R-:W-:Y:S02]  /*3570*/  @!P1 FSEL R45, R45, -INF , !P2 ;  /* 0xff8000002d2d9808 */ /* 0x000fe40005000000 */
[-C--:B------:R-:W-:Y:S01]  /*3580*/  @!P1 ISETP.GE.AND P2, PT, R218, R228.reuse, PT ;  /* 0x000000e4da00920c */ /* 0x080fe20003f46270 */
[--C-:B------:R-:W-:Y:S01]  /*3590*/  FFMA.FTZ R218, R21, c[0x0][0x23c], -R122.reuse ;  /* 0x00008f0015da7a23 */ /* 0x100fe2000001087a */
[----:B------:R-:W-:Y:S01]  /*35a0*/  @!P1 FSEL R50, R50, -INF , !P4 ;  /* 0xff80000032329808 */ /* 0x000fe20006000000 */
[--C-:B------:R-:W-:Y:S01]  /*35b0*/  FFMA.FTZ R45, R45, c[0x0][0x23c], -R5.reuse ;  /* 0x00008f002d2d7a23 */ /* 0x100fe20000010805 */
[C---:B------:R-:W-:Y:S02]  /*35c0*/  @!P1 ISETP.GE.AND P4, PT, R242.reuse, R229, PT ;  /* 0x000000e5f200920c */ /* 0x040fe40003f86270 */
[----:B------:R-:W-:Y:S01]  /*35d0*/  @!P1 FSEL R51, R51, -INF , !P2 ;  /* 0xff80000033339808 */ /* 0x000fe20005000000 */
[----:B------:R-:W-:Y:S01]  /*35e0*/  MUFU.EX2 R218, R218 ;  /* 0x000000da00da7308 */ /* 0x000fe20000000800 */
[-C--:B------:R-:W-:Y:S02]  /*35f0*/  @!P1 ISETP.GE.AND P2, PT, R242, R228.reuse, PT ;  /* 0x000000e4f200920c */ /* 0x080fe40003f46270 */
[----:B------:R-:W-:Y:S02]  /*3600*/  @!P1 FSEL R52, R52, -INF , !P0 ;  /* 0xff80000034349808 */ /* 0x000fe40004000000 */
[C---:B------:R-:W-:Y:S02]  /*3610*/  @!P1 ISETP.GE.AND P0, PT, R242.reuse, R221, PT ;  /* 0x000000ddf200920c */ /* 0x040fe40003f06270 */
[----:B------:R-:W-:Y:S02]  /*3620*/  @!P1 FSEL R53, R53, -INF , !P4 ;  /* 0xff80000035359808 */ /* 0x000fe40006000000 */
[----:B------:R-:W-:Y:S01]  /*3630*/  @!P1 ISETP.GE.AND P4, PT, R242, R235, PT ;  /* 0x000000ebf200920c */ /* 0x000fe20003f86270 */
[----:B------:R-:W-:Y:S01]  /*3640*/  MUFU.EX2 R219, R219 ;  /* 0x000000db00db7308 */ /* 0x000fe20000000800 */
[----:B------:R-:W-:Y:S01]  /*3650*/  @!P1 IADD3 R242, R220, 0x38, RZ ;  /* 0x00000038dcf29810 */ /* 0x000fe20007ffe0ff */
[----:B------:R-:W-:Y:S01]  /*3660*/  FFMA.FTZ R53, R53, c[0x0][0x23c], -R122 ;  /* 0x00008f0035357a23 */ /* 0x000fe2000001087a */
[----:B------:R-:W-:Y:S02]  /*3670*/  @!P1 FSEL R54, R54, -INF , !P5 ;  /* 0xff80000036369808 */ /* 0x000fe40006800000 */
[----:B------:R-:W-:Y:S02]  /*3680*/  @!P1 ISETP.GE.AND P5, PT, R242, R221, PT ;  /* 0x000000ddf200920c */ /* 0x000fe40003fa6270 */
[----:B------:R-:W-:Y:S01]  /*3690*/  @!P1 FSEL R56, R56, -INF , !P6 ;  /* 0xff80000038389808 */ /* 0x000fe20007000000 */
[----:B------:R-:W-:Y:S01]  /*36a0*/  FFMA.FTZ R54, R54, c[0x0][0x23c], -R4 ;  /* 0x00008f0036367a23 */ /* 0x000fe20000010804 */
[----:B------:R-:W-:Y:S01]  /*36b0*/  @!P1 ISETP.GE.AND P6, PT, R242, R235, PT ;  /* 0x000000ebf200920c */ /* 0x000fe20003fc6270 */
[----:B------:R-:W-:Y:S01]  /*36c0*/  MUFU.EX2 R220, R237 ;  /* 0x000000ed00dc7308 */ /* 0x000fe20000000800 */
[----:B------:R-:W-:Y:S01]  /*36d0*/  @!P1 FSEL R58, R58, -INF , !P3 ;  /* 0xff8000003a3a9808 */ /* 0x000fe20005800000 */
[--C-:B------:R-:W-:Y:S01]  /*36e0*/  FFMA.FTZ R56, R56, c[0x0][0x23c], -R5.reuse ;  /* 0x00008f0038387a23 */ /* 0x100fe20000010805 */
[----:B------:R-:W-:Y:S02]  /*36f0*/  @!P1 ISETP.GE.AND P3, PT, R242, R229, PT ;  /* 0x000000e5f200920c */ /* 0x000fe40003f66270 */
[----:B------:R-:W-:Y:S01]  /*3700*/  @!P1 FSEL R60, R60, -INF , !P5 ;  /* 0xff8000003c3c9808 */ /* 0x000fe20006800000 */
[----:B------:R-:W-:Y:S01]  /*3710*/  FFMA.FTZ R58, R58, c[0x0][0x23c], -R6 ;  /* 0x00008f003a3a7a23 */ /* 0x000fe20000010806 */
[-C--:B------:R-:W-:Y:S01]  /*3720*/  @!P1 ISETP.GE.AND P5, PT, R242, R228.reuse, PT ;  /* 0x000000e4f200920c */ /* 0x080fe20003fa6270 */
[----:B------:R-:W-:Y:S01]  /*3730*/  IMAD.WIDE.U32 R242, R227, -0x2daee0ad, RZ ;  /* 0xd2511f53e3f27825 */ /* 0x000fe200078e00ff */
[----:B------:R-:W-:Y:S01]  /*3740*/  @!P1 FSEL R55, R55, -INF , !P2 ;  /* 0xff80000037379808 */ /* 0x000fe20005000000 */
[----:B------:R-:W-:Y:S01]  /*3750*/  MUFU.EX2 R117, R56 ;  /* 0x0000003800757308 */ /* 0x000fe20000000800 */
[----:B------:R-:W-:Y:S01]  /*3760*/  @!P1 ISETP.GE.AND P2, PT, R244, R221, PT ;  /* 0x000000ddf400920c */ /* 0x000fe20003f46270 */
[--C-:B------:R-:W-:Y:S01]  /*3770*/  FFMA.FTZ R227, R25, c[0x0][0x23c], -R5.reuse ;  /* 0x00008f0019e37a23 */ /* 0x100fe20000010805 */
[----:B------:R-:W-:Y:S01]  /*3780*/  LOP3.LUT R236, R243, UR17, R236, 0x96, !PT ;  /* 0x00000011f3ec7c12 */ /* 0x000fe2000f8e96ec */
[--C-:B------:R-:W-:Y:S01]  /*3790*/  FFMA.FTZ R60, R60, c[0x0][0x23c], -R5.reuse ;  /* 0x00008f003c3c7a23 */ /* 0x100fe20000010805 */
[----:B------:R-:W-:Y:S01]  /*37a0*/  @!P1 FSEL R57, R57, -INF , !P0 ;  /* 0xff80000039399808 */ /* 0x000fe20004000000 */
[--C-:B------:R-:W-:Y:S01]  /*37b0*/  FFMA.FTZ R221, R24, c[0x0][0x23c], -R5.reuse ;  /* 0x00008f0018dd7a23 */ /* 0x100fe20000010805 */
[C---:B------:R-:W-:Y:S01]  /*37c0*/  @!P1 ISETP.GE.AND P0, PT, R244.reuse, R235, PT ;  /* 0x000000ebf400920c */ /* 0x040fe20003f06270 */
[----:B------:R-:W-:Y:S01]  /*37d0*/  FFMA.FTZ R55, R55, c[0x0][0x23c], -R4 ;  /* 0x00008f0037377a23 */ /* 0x000fe20000010804 */
[----:B------:R-:W-:Y:S01]  /*37e0*/  @!P1 FSEL R59, R59, -INF , !P4 ;  /* 0xff8000003b3b9808 */ /* 0x000fe20006000000 */
[----:B------:R4:W-:Y:S01]  /*37f0*/  MUFU.EX2 R222, R227 ;  /* 0x000000e300de7308 */ /* 0x0009e20000000800 */
[C---:B------:R-:W-:Y:S01]  /*3800*/  @!P1 ISETP.GE.AND P4, PT, R244.reuse, R229, PT ;  /* 0x000000e5f400920c */ /* 0x040fe20003f86270 */
[--C-:B------:R-:W-:Y:S01]  /*3810*/  FFMA.FTZ R57, R57, c[0x0][0x23c], -R5.reuse ;  /* 0x00008f0039397a23 */ /* 0x100fe20000010805 */
[----:B------:R-:W-:Y:S01]  /*3820*/  @!P1 FSEL R61, R61, -INF , !P2 ;  /* 0xff8000003d3d9808 */ /* 0x000fe20005000000 */
[----:B------:R-:W-:Y:S01]  /*3830*/  FFMA.FTZ R59, R59, c[0x0][0x23c], -R6 ;  /* 0x00008f003b3b7a23 */ /* 0x000fe20000010806 */
[----:B------:R-:W-:Y:S01]  /*3840*/  @!P1 ISETP.GE.AND P2, PT, R244, R228, PT ;  /* 0x000000e4f400920c */ /* 0x000fe20003f46270 */
[----:B------:R-:W-:Y:S01]  /*3850*/  IMAD.WIDE.U32 R234, R234, -0x326172a9, RZ ;  /* 0xcd9e8d57eaea7825 */ /* 0x000fe200078e00ff */
[----:B------:R-:W-:Y:S02]  /*3860*/  LOP3.LUT R244, R251, UR17, R238, 0x96, !PT ;  /* 0x00000011fbf47c12 */ /* 0x000fe4000f8e96ee */
[--C-:B------:R-:W-:Y:S01]  /*3870*/  LOP3.LUT R240, R23, UR18, R230.reuse, 0x96, !PT ;  /* 0x0000001217f07c12 */ /* 0x100fe2000f8e96e6 */
[----:B------:R-:W-:Y:S01]  /*3880*/  MUFU.EX2 R123, R60 ;  /* 0x0000003c007b7308 */ /* 0x000fe20000000800 */
[----:B------:R-:W-:Y:S01]  /*3890*/  LOP3.LUT R238, R15, UR18, R230, 0x96, !PT ;  /* 0x000000120fee7c12 */ /* 0x000fe2000f8e96e6 */
[----:B------:R-:W-:Y:S01]  /*38a0*/  IMAD.WIDE.U32 R228, R236, -0x326172a9, RZ ;  /* 0xcd9e8d57ece47825 */ /* 0x000fe200078e00ff */
[----:B------:R-:W-:Y:S02]  /*38b0*/  LOP3.LUT R251, R235, UR16, R18, 0x96, !PT ;  /* 0x00000010ebfb7c12 */ /* 0x000fe4000f8e9612 */
[----:B------:R-:W-:Y:S01]  /*38c0*/  @!P1 FSEL R63, R63, -INF , !P0 ;  /* 0xff8000003f3f9808 */ /* 0x000fe20004000000 */
[----:B------:R-:W-:Y:S01]  /*38d0*/  IMAD.WIDE.U32 R240, R240, -0x2daee0ad, RZ ;  /* 0xd2511f53f0f07825 */ /* 0x000fe200078e00ff */
[----:B------:R-:W-:Y:S02]  /*38e0*/  @!P1 FSEL R66, R66, -INF , !P5 ;  /* 0xff80000042429808 */ /* 0x000fe40006800000 */
[----:B------:R-:W-:Y:S01]  /*38f0*/  @!P1 FSEL R65, R65, -INF , !P4 ;  /* 0xff80000041419808 */ /* 0x000fe20006000000 */
[----:B------:R-:W-:Y:S01]  /*3900*/  IMAD.WIDE.U32 R244, R244, -0x326172a9, RZ ;  /* 0xcd9e8d57f4f47825 */ /* 0x000fe200078e00ff */
[----:B------:R-:W-:Y:S01]  /*3910*/  LOP3.LUT R236, R241, UR15, R248, 0x96, !PT ;  /* 0x0000000ff1ec7c12 */ /* 0x000fe2000f8e96f8 */
[----:B------:R-:W-:Y:S01]  /*3920*/  MUFU.EX2 R118, R57 ;  /* 0x0000003900767308 */ /* 0x000fe20000000800 */
[----:B------:R-:W-:Y:S01]  /*3930*/  @!P1 FSEL R64, R64, -INF , !P3 ;  /* 0xff80000040409808 */ /* 0x000fe20005800000 */
[----:B----4-:R-:W-:Y:S01]  /*3940*/  IMAD.WIDE.U32 R226, R226, -0x326172a9, RZ ;  /* 0xcd9e8d57e2e27825 */ /* 0x010fe200078e00ff */
[----:B------:R-:W-:Y:S02]  /*3950*/  LOP3.LUT R248, R245, UR16, R14, 0x96, !PT ;  /* 0x00000010f5f87c12 */ /* 0x000fe4000f8e960e */
[----:B------:R-:W-:Y:S01]  /*3960*/  @!P1 FSEL R67, R67, -INF , !P2 ;  /* 0xff80000043439808 */ /* 0x000fe20005000000 */
[----:B------:R-:W-:Y:S01]  /*3970*/  FFMA.FTZ R64, R64, c[0x0][0x23c], -R122 ;  /* 0x00008f0040407a23 */ /* 0x000fe2000001087a */
[----:B------:R-:W-:Y:S01]  /*3980*/  LOP3.LUT R231, R227, UR18, R232, 0x96, !PT ;  /* 0x00000012e3e77c12 */ /* 0x000fe2000f8e96e8 */
[----:B------:R-:W-:Y:S01]  /*3990*/  FFMA.FTZ R66, R66, c[0x0][0x23c], -R4 ;  /* 0x00008f0042427a23 */ /* 0x000fe20000010804 */
[----:B------:R-:W-:Y:S01]  /*39a0*/  LOP3.LUT R247, R229, UR16, R226, 0x96, !PT ;  /* 0x00000010e5f77c12 */ /* 0x000fe2000f8e96e2 */
[----:B------:R-:W-:Y:S01]  /*39b0*/  MUFU.EX2 R121, R64 ;  /* 0x0000004000797308 */ /* 0x000fe20000000800 */
[----:B------:R-:W-:Y:S01]  /*39c0*/  LOP3.LUT R232, R19, UR18, R232, 0x96, !PT ;  /* 0x0000001213e87c12 */ /* 0x000fe2000f8e96e8 */
[----:B------:R-:W-:Y:S01]  /*39d0*/  IMAD.WIDE.U32 R230, R231, -0x2daee0ad, RZ ;  /* 0xd2511f53e7e67825 */ /* 0x000fe200078e00ff */
[----:B------:R-:W-:Y:S03]  /*39e0*/  @!P1 FSEL R62, R62, -INF , !P6 ;  /* 0xff8000003e3e9808 */ /* 0x000fe60007000000 */
[----:B------:R-:W-:Y:S01]  /*39f0*/  FFMA.FTZ R235, R31, c[0x0][0x23c], -R6 ;  /* 0x00008f001feb7a23 */ /* 0x000fe20000010806 */
[----:B------:R-:W-:Y:S01]  /*3a00*/  LOP3.LUT R226, R231, UR15, R242, 0x96, !PT ;  /* 0x0000000fe7e27c12 */ /* 0x000fe2000f8e96f2 */
[--C-:B------:R-:W-:Y:S01]  /*3a10*/  FFMA.FTZ R231, R29, c[0x0][0x23c], -R5.reuse ;  /* 0x00008f001de77a23 */ /* 0x100fe20000010805 */
[----:B------:R-:W-:Y:S01]  /*3a20*/  LOP3.LUT R242, R11, UR16, R22, 0x96, !PT ;  /* 0x000000100bf27c12 */ /* 0x000fe2000f8e9616 */
[----:B------:R-:W-:Y:S01]  /*3a30*/  IMAD.WIDE.U32 R18, R232, -0x2daee0ad, RZ ;  /* 0xd2511f53e8127825 */ /* 0x000fe200078e00ff */
[----:B------:R-:W-:Y:S03]  /*3a40*/  MUFU.EX2 R115, R66 ;  /* 0x0000004200737308 */ /* 0x000fe60000000800 */
[----:B------:R-:W-:Y:S01]  /*3a50*/  IMAD.WIDE.U32 R14, R226, -0x326172a9, RZ ;  /* 0xcd9e8d57e20e7825 */ /* 0x000fe200078e00ff */
[----:B------:R-:W-:Y:S03]  /*3a60*/  LOP3.LUT R227, R19, UR15, R246, 0x96, !PT ;  /* 0x0000000f13e37c12 */ /* 0x000fe6000f8e96f6 */
[----:B------:R-:W-:Y:S01]  /*3a70*/  IMAD.WIDE.U32 R238, R238, -0x2daee0ad, RZ ;  /* 0xd2511f53eeee7825 */ /* 0x000fe200078e00ff */
[----:B------:R-:W-:Y:S02]  /*3a80*/  LOP3.LUT R228, R15, UR14, R228, 0x96, !PT ;  /* 0x0000000e0fe47c12 */ /* 0x000fe4000f8e96e4 */
[----:B------:R4:W-:Y:S01]  /*3a90*/  MUFU.EX2 R226, R231 ;  /* 0x000000e700e27308 */ /* 0x0009e20000000800 */
[----:B------:R-:W-:Y:S01]  /*3aa0*/  IMAD.WIDE.U32 R236, R236, -0x326172a9, RZ ;  /* 0xcd9e8d57ecec7825 */ /* 0x000fe200078e00ff */
[----:B------:R-:W-:Y:S03]  /*3ab0*/  LOP3.LUT R233, R239, UR15, R250, 0x96, !PT ;  /* 0x0000000fefe97c12 */ /* 0x000fe6000f8e96fa */
[----:B------:R-:W-:Y:S01]  /*3ac0*/  IMAD.WIDE.U32 R250, R251, -0x2daee0ad, RZ ;  /* 0xd2511f53fbfa7825 */ /* 0x000fe200078e00ff */
[----:B------:R-:W-:Y:S03]  /*3ad0*/  LOP3.LUT R229, R237, UR14, R10, 0x96, !PT ;  /* 0x0000000eede57c12 */ /* 0x000fe6000f8e960a */
[----:B------:R-:W-:Y:S01]  /*3ae0*/  IMAD.WIDE.U32 R246, R247, -0x2daee0ad, RZ ;  /* 0xd2511f53f7f67825 */ /* 0x000fe200078e00ff */
[----:B------:R-:W-:Y:S03]  /*3af0*/  MUFU.EX2 R119, R58 ;  /* 0x0000003a00777308 */ /* 0x000fe60000000800 */
[----:B------:R-:W-:Y:S01]  /*3b00*/  IMAD.WIDE.U32 R22, R228, -0x2daee0ad, RZ ;  /* 0xd2511f53e4167825 */ /* 0x000fe200078e00ff */
[----:B------:R-:W-:Y:S02]  /*3b10*/  LOP3.LUT R232, R247, UR13, R230, 0x96, !PT ;  /* 0x0000000df7e87c12 */ /* 0x000fe4000f8e96e6 */
[----:B------:R-:W-:Y:S01]  /*3b20*/  LOP3.LUT R230, R251, UR13, R18, 0x96, !PT ;  /* 0x0000000dfbe67c12 */ /* 0x000fe2000f8e9612 */
[----:B------:R-:W-:Y:S01]  /*3b30*/  FFMA.FTZ R237, R30, c[0x0][0x23c], -R6 ;  /* 0x00008f001eed7a23 */ /* 0x000fe20000010806 */
[----:B------:R-:W-:Y:S01]  /*3b40*/  LOP3.LUT R252, R22, 0xffff, RZ, 0xc0, !PT ;  /* 0x0000ffff16fc7812 */ /* 0x000fe200078ec0ff */
[----:B------:R-:W-:Y:S01]  /*3b50*/  IMAD.WIDE.U32 R18, R227, -0x326172a9, RZ ;  /* 0xcd9e8d57e3127825 */ /* 0x000fe200078e00ff */
[----:B------:R-:W-:Y:S01]  /*3b60*/  SHF.R.U32.HI R251, RZ, 0x10, R22 ;  /* 0x00000010fffb7819 */ /* 0x000fe20000011616 */
[----:B------:R1:W1:Y:S02]  /*3b70*/  MUFU.EX2 R228, R235 ;  /* 0x000000eb00e47308 */ /* 0x0002640000000800 */
[----:B------:R-:W-:Y:S01]  /*3b80*/  IMAD.WIDE.U32 R242, R242, -0x2daee0ad, RZ ;  /* 0xd2511f53f2f27825 */ /* 0x000fe200078e00ff */
[----:B------:R-:W-:Y:S03]  /*3b90*/  LOP3.LUT R251, R251, 0xff, RZ, 0xc0, !PT ;  /* 0x000000fffbfb7812 */ /* 0x000fe600078ec0ff */
[----:B------:R-:W-:Y:S01]  /*3ba0*/  FFMA.FTZ R5, R61, c[0x0][0x23c], -R5 ;  /* 0x00008f003d057a23 */ /* 0x000fe20000010805 */
[----:B----4-:R-:W-:Y:S01]  /*3bb0*/  LOP3.LUT R231, R243, UR13, R240, 0x96, !PT ;  /* 0x0000000df3e77c12 */ /* 0x010fe2000f8e96f0 */
[----:B------:R-:W-:Y:S01]  /*3bc0*/  IMAD.WIDE.U32 R240, R232, -0x326172a9, RZ ;  /* 0xcd9e8d57e8f07825 */ /* 0x000fe200078e00ff */
[----:B------:R-:W-:Y:S01]  /*3bd0*/  LOP3.LUT R243, R19, UR14, R234, 0x96, !PT ;  /* 0x0000000e13f37c12 */ /* 0x000fe2000f8e96ea */
[----:B------:R4:W-:Y:S02]  /*3be0*/  MUFU.EX2 R227, R237 ;  /* 0x000000ed00e37308 */ /* 0x0009e40000000800 */
[----:B------:R-:W-:Y:S01]  /*3bf0*/  FFMA.FTZ R62, R62, c[0x0][0x23c], -R6 ;  /* 0x00008f003e3e7a23 */ /* 0x000fe20000010806 */
[----:B------:R-:W-:Y:S01]  /*3c00*/  LOP3.LUT R234, R241, UR12, R14, 0x96, !PT ;  /* 0x0000000cf1ea7c12 */ /* 0x000fe2000f8e960e */
[----:B------:R-:W-:Y:S01]  /*3c10*/  IMAD.WIDE.U32 R248, R248, -0x2daee0ad, RZ ;  /* 0xd2511f53f8f87825 */ /* 0x000fe200078e00ff */
[C---:B------:R-:W-:Y:S03]  /*3c20*/  LOP3.LUT R232, R240.reuse, 0xff, RZ, 0xc0, !PT ;  /* 0x000000fff0e87812 */ /* 0x040fe600078ec0ff */
[----:B------:R-:W-:Y:S01]  /*3c30*/  IMAD.WIDE.U32 R14, R229, -0x2daee0ad, RZ ;  /* 0xd2511f53e50e7825 */ /* 0x000fe200078e00ff */
[----:B------:R-:W-:Y:S01]  /*3c40*/  LOP3.LUT R239, R249, UR13, R238, 0x96, !PT ;  /* 0x0000000df9ef7c12 */ /* 0x000fe2000f8e96ee */
[----:B------:R-:W-:Y:S01]  /*3c50*/  MUFU.EX2 R113, R62 ;  /* 0x0000003e00717308 */ /* 0x000fe20000000800 */
[----:B------:R-:W-:Y:S01]  /*3c60*/  LOP3.LUT R238, R240, 0xffff, RZ, 0xc0, !PT ;  /* 0x0000fffff0ee7812 */ /* 0x000fe200078ec0ff */
[----:B------:R-:W-:Y:S01]  /*3c70*/  FFMA.FTZ R6, R63, c[0x0][0x23c], -R6 ;  /* 0x00008f003f067a23 */ /* 0x000fe20000010806 */
[----:B------:R-:W-:Y:S01]  /*3c80*/  LOP3.LUT R247, R15, UR11, R242, 0x96, !PT ;  /* 0x0000000b0ff77c12 */ /* 0x000fe2000f8e96f2 */
[----:B------:R-:W-:Y:S01]  /*3c90*/  FFMA.FTZ R229, R32, c[0x0][0x23c], -R122 ;  /* 0x00008f0020e57a23 */ /* 0x000fe2000001087a */
[----:B-1----:R-:W-:Y:S01]  /*3ca0*/  LOP3.LUT R235, R234, 0xffff, RZ, 0xc0, !PT ;  /* 0x0000ffffeaeb7812 */ /* 0x002fe200078ec0ff */
[----:B------:R-:W-:Y:S01]  /*3cb0*/  IMAD.WIDE.U32 R26, R230, -0x326172a9, RZ ;  /* 0xcd9e8d57e61a7825 */ /* 0x000fe200078e00ff */
[----:B------:R-:W-:Y:S02]  /*3cc0*/  SHF.R.U32.HI R242, RZ, 0x18, R14 ;  /* 0x00000018fff27819 */ /* 0x000fe4000001160e */
[----:B------:R-:W-:Y:S01]  /*3cd0*/  LOP3.LUT R241, R23, UR11, R246, 0x96, !PT ;  /* 0x0000000b17f17c12 */ /* 0x000fe2000f8e96f6 */
[----:B------:R-:W-:Y:S01]  /*3ce0*/  FFMA.FTZ R230, R33, c[0x0][0x23c], -R122 ;  /* 0x00008f0021e67a23 */ /* 0x000fe2000001087a */
[C---:B------:R-:W-:Y:S01]  /*3cf0*/  LOP3.LUT R246, R14.reuse, 0xffff, RZ, 0xc0, !PT ;  /* 0x0000ffff0ef67812 */ /* 0x040fe200078ec0ff */
[----:B------:R-:W-:Y:S01]  /*3d00*/  MUFU.EX2 R170, R59 ;  /* 0x0000003b00aa7308 */ /* 0x000fe20000000800 */
[----:B------:R-:W-:Y:S01]  /*3d10*/  SHF.R.U32.HI R238, RZ, 0x8, R238 ;  /* 0x00000008ffee7819 */ /* 0x000fe200000116ee */
[----:B------:R-:W-:Y:S01]  /*3d20*/  IMAD.WIDE.U32 R10, R233, -0x326172a9, RZ ;  /* 0xcd9e8d57e90a7825 */ /* 0x000fe200078e00ff */
[----:B----4-:R-:W-:Y:S02]  /*3d30*/  LOP3.LUT R237, R14, 0xff, RZ, 0xc0, !PT ;  /* 0x000000ff0eed7812 */ /* 0x010fe400078ec0ff */
[----:B------:R-:W-:Y:S02]  /*3d40*/  SHF.R.U32.HI R233, RZ, 0x18, R240 ;  /* 0x00000018ffe97819 */ /* 0x000fe400000116f0 */
[----:B------:R-:W-:Y:S02]  /*3d50*/  SHF.R.U32.HI R245, RZ, 0x10, R14 ;  /* 0x00000010fff57819 */ /* 0x000fe4000001160e */
[----:B------:R-:W-:Y:S01]  /*3d60*/  ISETP.LE.U32.AND P0, PT, R233, UR4, PT ;  /* 0x00000004e9007c0c */ /* 0x000fe2000bf03070 */
[----:B------:R-:W-:Y:S01]  /*3d70*/  FFMA.FTZ R233, R36, c[0x0][0x23c], -R122 ;  /* 0x00008f0024e97a23 */ /* 0x000fe2000001087a */
[----:B------:R-:W-:Y:S01]  /*3d80*/  LOP3.LUT R15, R22, 0xff, RZ, 0xc0, !PT ;  /* 0x000000ff160f7812 */ /* 0x000fe200078ec0ff */
[----:B------:R-:W-:Y:S01]  /*3d90*/  MUFU.EX2 R221, R221 ;  /* 0x000000dd00dd7308 */ /* 0x000fe20000000800 */
[----:B------:R-:W-:Y:S02]  /*3da0*/  SHF.R.U32.HI R36, RZ, 0x18, R234 ;  /* 0x00000018ff247819 */ /* 0x000fe400000116ea */
[----:B------:R-:W-:Y:S01]  /*3db0*/  SHF.R.U32.HI R14, RZ, 0x18, R22 ;  /* 0x00000018ff0e7819 */ /* 0x000fe20000011616 */
[----:B------:R-:W-:Y:S01]  /*3dc0*/  IMAD.WIDE.U32 R22, R231, -0x326172a9, RZ ;  /* 0xcd9e8d57e7167825 */ /* 0x000fe200078e00ff */
[----:B------:R-:W-:Y:S02]  /*3dd0*/  ISETP.LE.U32.AND P4, PT, R36, UR4, PT ;  /* 0x0000000424007c0c */ /* 0x000fe4000bf83070 */
[----:B------:R-:W-:Y:S01]  /*3de0*/  SHF.R.U32.HI R235, RZ, 0x8, R235 ;  /* 0x00000008ffeb7819 */ /* 0x000fe200000116eb */
[----:B------:R-:W-:Y:S01]  /*3df0*/  FFMA.FTZ R231, R34, c[0x0][0x23c], -R4 ;  /* 0x00008f0022e77a23 */ /* 0x000fe20000010804 */
[----:B------:R-:W-:Y:S01]  /*3e00*/  ISETP.LE.U32.AND P6, PT, R232, UR4, PT ;  /* 0x00000004e8007c0c */ /* 0x000fe2000bfc3070 */
[----:B------:R-:W-:Y:S01]  /*3e10*/  @!P0 FADD.FTZ R215, -R215, -RZ ;  /* 0x800000ffd7d78221 */ /* 0x000fe20000010100 */
[----:B------:R-:W-:Y:S01]  /*3e20*/  LOP3.LUT R235, R235, 0xffff, RZ, 0xc0, !PT ;  /* 0x0000ffffebeb7812 */ /* 0x000fe200078ec0ff */
[----:B------:R-:W-:Y:S01]  /*3e30*/  MUFU.EX2 R114, R5 ;  /* 0x0000000500727308 */ /* 0x000fe20000000800 */
[----:B------:R-:W-:Y:S02]  /*3e40*/  SHF.R.U32.HI R246, RZ, 0x8, R246 ;  /* 0x00000008fff67819 */ /* 0x000fe400000116f6 */
[----:B------:R-:W-:Y:S02]  /*3e50*/  LOP3.LUT R249, R27, UR12, R18, 0x96, !PT ;  /* 0x0000000c1bf97c12 */ /* 0x000fe4000f8e9612 */
[----:B------:R-:W-:Y:S01]  /*3e60*/  ISETP.LE.U32.AND P5, PT, R235, UR4, PT ;  /* 0x00000004eb007c0c */ /* 0x000fe2000bfa3070 */
[----:B------:R-:W-:Y:S01]  /*3e70*/  @!P4 FADD.FTZ R204, -R204, -RZ ;  /* 0x800000ffccccc221 */ /* 0x000fe20000010100 */
[----:B------:R-:W-:Y:S02]  /*3e80*/  LOP3.LUT R21, R23, UR12, R236, 0x96, !PT ;  /* 0x0000000c17157c12 */ /* 0x000fe4000f8e96ec */
[----:B------:R-:W-:Y:S01]  /*3e90*/  LOP3.LUT R246, R246, 0xffff, RZ, 0xc0, !PT ;  /* 0x0000fffff6f67812 */ /* 0x000fe200078ec0ff */
[----:B------:R-:W-:Y:S01]  /*3ea0*/  @!P6 FADD.FTZ R213, -R213, -RZ ;  /* 0x800000ffd5d5e221 */ /* 0x000fe20000010100 */
[C---:B------:R-:W-:Y:S01]  /*3eb0*/  LOP3.LUT R236, R22.reuse, 0xffff, RZ, 0xc0, !PT ;  /* 0x0000ffff16ec7812 */ /* 0x040fe200078ec0ff */
[----:B------:R-:W1:Y:S01]  /*3ec0*/  MUFU.EX2 R229, R229 ;  /* 0x000000e500e57308 */ /* 0x000e620000000800 */
[----:B------:R-:W-:Y:S02]  /*3ed0*/  LOP3.LUT R19, R22, 0xff, RZ, 0xc0, !PT ;  /* 0x000000ff16137812 */ /* 0x000fe400078ec0ff */
[----:B------:R-:W-:Y:S02]  /*3ee0*/  SHF.R.U32.HI R236, RZ, 0x8, R236 ;  /* 0x00000008ffec7819 */ /* 0x000fe400000116ec */
[--C-:B------:R-:W-:Y:S01]  /*3ef0*/  SHF.R.U32.HI R18, RZ, 0x10, R22.reuse ;  /* 0x00000010ff127819 */ /* 0x100fe20000011616 */
[----:B------:R-:W-:Y:S01]  /*3f00*/  @!P5 FADD.FTZ R202, -R202, -RZ ;  /* 0x800000ffcacad221 */ /* 0x000fe20000010100 */
[----:B------:R-:W-:Y:S02]  /*3f10*/  ISETP.LE.U32.AND P4, PT, R19, UR4, PT ;  /* 0x0000000413007c0c */ /* 0x000fe4000bf83070 */
[----:B------:R-:W-:Y:S01]  /*3f20*/  SHF.R.U32.HI R17, RZ, 0x18, R22 ;  /* 0x00000018ff117819 */ /* 0x000fe20000011616 */
[----:B------:R-:W-:Y:S01]  /*3f30*/  MUFU.EX2 R120, R6 ;  /* 0x0000000600787308 */ /* 0x000fe20000000800 */
[----:B------:R-:W-:Y:S02]  /*3f40*/  LOP3.LUT R22, R234, 0xff, RZ, 0xc0, !PT ;  /* 0x000000ffea167812 */ /* 0x000fe400078ec0ff */
[----:B------:R-:W-:Y:S02]  /*3f50*/  SHF.R.U32.HI R235, RZ, 0x10, R21 ;  /* 0x00000010ffeb7819 */ /* 0x000fe40000011615 */
[----:B------:R-:W-:Y:S02]  /*3f60*/  SHF.R.U32.HI R234, RZ, 0x10, R234 ;  /* 0x00000010ffea7819 */ /* 0x000fe400000116ea */
[----:B------:R-:W-:Y:S02]  /*3f70*/  SHF.R.U32.HI R240, RZ, 0x10, R240 ;  /* 0x00000010fff07819 */ /* 0x000fe400000116f0 */
[----:B------:R-:W-:Y:S01]  /*3f80*/  LOP3.LUT R36, R234, 0xff, RZ, 0xc0, !PT ;  /* 0x000000ffea247812 */ /* 0x000fe200078ec0ff */
[----:B------:R-:W-:Y:S01]  /*3f90*/  FFMA.FTZ R234, R37, c[0x0][0x23c], -R122 ;  /* 0x00008f0025ea7a23 */ /* 0x000fe2000001087a */
[----:B------:R-:W-:Y:S01]  /*3fa0*/  LOP3.LUT R37, R21, 0xffff, RZ, 0xc0, !PT ;  /* 0x0000ffff15257812 */ /* 0x000fe200078ec0ff */
[----:B------:R-:W-:Y:S01]  /*3fb0*/  @!P4 FADD.FTZ R209, -R209, -RZ ;  /* 0x800000ffd1d1c221 */ /* 0x000fe20000010100 */
[----:B------:R-:W-:Y:S01]  /*3fc0*/  ISETP.LE.U32.AND P3, PT, R22, UR4, PT ;  /* 0x0000000416007c0c */ /* 0x000fe2000bf63070 */
[----:B------:R-:W-:Y:S01]  /*3fd0*/  MUFU.EX2 R230, R230 ;  /* 0x000000e600e67308 */ /* 0x000fe20000000800 */
[----:B------:R-:W-:Y:S02]  /*3fe0*/  LOP3.LUT R22, R21, 0xff, RZ, 0xc0, !PT ;  /* 0x000000ff15167812 */ /* 0x000fe400078ec0ff */
[----:B------:R-:W-:Y:S02]  /*3ff0*/  SHF.R.U32.HI R37, RZ, 0x8, R37 ;  /* 0x00000008ff257819 */ /* 0x000fe40000011625 */
[----:B------:R-:W-:Y:S02]  /*4000*/  ISETP.LE.U32.AND P1, PT, R22, UR4, PT ;  /* 0x0000000416007c0c */ /* 0x000fe4000bf23070 */
[----:B------:R-:W-:Y:S02]  /*4010*/  LOP3.LUT R37, R37, 0xffff, RZ, 0xc0, !PT ;  /* 0x0000ffff25257812 */ /* 0x000fe400078ec0ff */
[----:B------:R-:W-:Y:S01]  /*4020*/  LOP3.LUT R240, R240, 0xff, RZ, 0xc0, !PT ;  /* 0x000000fff0f07812 */ /* 0x000fe200078ec0ff */
[----:B------:R-:W4:Y:S01]  /*4030*/  MUFU.EX2 R232, R35 ;  /* 0x0000002300e87308 */ /* 0x000f220000000800 */
[----:B------:R-:W-:Y:S01]  /*4040*/  ISETP.LE.U32.AND P5, PT, R37, UR4, PT ;  /* 0x0000000425007c0c */ /* 0x000fe2000bfa3070 */
[----:B------:R-:W-:Y:S01]  /*4050*/  @!P3 FADD.FTZ R193, -R193, -RZ ;  /* 0x800000ffc1c1b221 */ /* 0x000fe20000010100 */
[----:B------:R-:W-:Y:S02]  /*4060*/  LOP3.LUT R37, R18, 0xff, RZ, 0xc0, !PT ;  /* 0x000000ff12257812 */ /* 0x000fe400078ec0ff */
[----:B------:R-:W-:Y:S02]  /*4070*/  ISETP.LE.U32.AND P2, PT, R36, UR4, PT ;  /* 0x0000000424007c0c */ /* 0x000fe4000bf43070 */
[----:B------:R-:W-:Y:S01]  /*4080*/  SHF.R.U32.HI R36, RZ, 0x18, R21 ;  /* 0x00000018ff247819 */ /* 0x000fe20000011615 */
[----:B------:R-:W-:Y:S01]  /*4090*/  @!P1 FADD.FTZ R205, -R205, -RZ ;  /* 0x800000ffcdcd9221 */ /* 0x000fe20000010100 */
[----:B------:R-:W-:Y:S01]  /*40a0*/  LOP3.LUT R235, R235, 0xff, RZ, 0xc0, !PT ;  /* 0x000000ffebeb7812 */ /* 0x000fe200078ec0ff */
[----:B------:R-:W1:Y:S01]  /*40b0*/  MUFU.EX2 R231, R231 ;  /* 0x000000e700e77308 */ /* 0x000e620000000800 */
[----:B------:R-:W-:Y:S02]  /*40c0*/  LOP3.LUT R244, R11, UR14, R244, 0x96, !PT ;  /* 0x0000000e0bf47c12 */ /* 0x000fe4000f8e96f4 */
[----:B------:R-:W-:Y:S01]  /*40d0*/  ISETP.LE.U32.AND P3, PT, R235, UR4, PT ;  /* 0x00000004eb007c0c */ /* 0x000fe2000bf63070 */
[----:B------:R-:W-:Y:S01]  /*40e0*/  @!P5 FADD.FTZ R206, -R206, -RZ ;  /* 0x800000ffceced221 */ /* 0x000fe20000010100 */
[--C-:B------:R-:W-:Y:S01]  /*40f0*/  SHF.R.U32.HI R9, RZ, 0x10, R26.reuse ;  /* 0x00000010ff097819 */ /* 0x100fe2000001161a */
[----:B------:R-:W-:Y:S01]  /*4100*/  IMAD.WIDE.U32 R18, R244, -0x2daee0ad, RZ ;  /* 0xd2511f53f4127825 */ /* 0x000fe200078e00ff */
[----:B------:R-:W-:Y:S02]  /*4110*/  ISETP.LE.U32.AND P5, PT, R37, UR4, PT ;  /* 0x0000000425007c0c */ /* 0x000fe4000bfa3070 */
[----:B------:R-:W-:Y:S01]  /*4120*/  LOP3.LUT R37, R241, 0xffff, RZ, 0xc0, !PT ;  /* 0x0000fffff1257812 */ /* 0x000fe200078ec0ff */
[----:B------:R-:W-:Y:S01]  /*4130*/  @!P2 FADD.FTZ R203, -R203, -RZ ;  /* 0x800000ffcbcba221 */ /* 0x000fe20000010100 */
[----:B------:R-:W-:Y:S01]  /*4140*/  ISETP.LE.U32.AND P2, PT, R36, UR4, PT ;  /* 0x0000000424007c0c */ /* 0x000fe2000bf43070 */
[----:B------:R1:W-:Y:S01]  /*4150*/  MUFU.EX2 R244, R47 ;  /* 0x0000002f00f47308 */ /* 0x0003e20000000800 */
[----:B------:R-:W-:Y:S02]  /*4160*/  LOP3.LUT R7, R26, 0xffff, RZ, 0xc0, !PT ;  /* 0x0000ffff1a077812 */ /* 0x000fe400078ec0ff */
[----:B------:R-:W-:Y:S01]  /*4170*/  LOP3.LUT R36, R236, 0xffff, RZ, 0xc0, !PT ;  /* 0x0000ffffec247812 */ /* 0x000fe200078ec0ff */
[----:B------:R-:W-:Y:S01]  /*4180*/  @!P3 FADD.FTZ R207, -R207, -RZ ;  /* 0x800000ffcfcfb221 */ /* 0x000fe20000010100 */
[----:B------:R-:W-:Y:S02]  /*4190*/  LOP3.LUT R13, R26, 0xff, RZ, 0xc0, !PT ;  /* 0x000000ff1a0d7812 */ /* 0x000fe400078ec0ff */
[----:B------:R-:W-:Y:S01]  /*41a0*/  ISETP.LE.U32.AND P1, PT, R36, UR4, PT ;  /* 0x0000000424007c0c */ /* 0x000fe2000bf23070 */
[----:B------:R-:W-:Y:S01]  /*41b0*/  @!P5 FADD.FTZ R211, -R211, -RZ ;  /* 0x800000ffd3d3d221 */ /* 0x000fe20000010100 */
[----:B------:R-:W-:Y:S01]  /*41c0*/  LOP3.LUT R36, R238, 0xffff, RZ, 0xc0, !PT ;  /* 0x0000ffffee247812 */ /* 0x000fe200078ec0ff */
[----:B------:R-:W-:Y:S01]  /*41d0*/  MUFU.EX2 R235, R38 ;  /* 0x0000002600eb7308 */ /* 0x000fe20000000800 */
[----:B------:R-:W-:Y:S01]  /*41e0*/  ISETP.LE.U32.AND P3, PT, R237, UR4, PT ;  /* 0x00000004ed007c0c */ /* 0x000fe2000bf63070 */
[----:B------:R-:W-:Y:S01]  /*41f0*/  @!P2 FADD.FTZ R208, -R208, -RZ ;  /* 0x800000ffd0d0a221 */ /* 0x000fe20000010100 */
[----:B------:R-:W-:Y:S02]  /*4200*/  SHF.R.U32.HI R11, RZ, 0x18, R26 ;  /* 0x00000018ff0b7819 */ /* 0x000fe4000001161a */
[----:B------:R-:W-:Y:S02]  /*4210*/  ISETP.LE.U32.AND P5, PT, R36, UR4, PT ;  /* 0x0000000424007c0c */ /* 0x000fe4000bfa3070 */
[----:B------:R-:W-:Y:S02]  /*4220*/  SHF.R.U32.HI R37, RZ, 0x8, R37 ;  /* 0x00000008ff257819 */ /* 0x000fe40000011625 */
[----:B------:R-:W-:Y:S01]  /*4230*/  ISETP.LE.U32.AND P4, PT, R242, UR4, PT ;  /* 0x00000004f2007c0c */ /* 0x000fe2000bf83070 */
[----:B------:R4:W-:Y:S01]  /*4240*/  MUFU.EX2 R238, R41 ;  /* 0x0000002900ee7308 */ /* 0x0009e20000000800 */
[----:B------:R-:W-:Y:S01]  /*4250*/  LOP3.LUT R37, R37, 0xffff, RZ, 0xc0, !PT ;  /* 0x0000ffff25257812 */ /* 0x000fe200078ec0ff */
[----:B---3--:R-:W-:Y:S01]  /*4260*/  @!P1 FADD.FTZ R210, -R210, -RZ ;  /* 0x800000ffd2d29221 */ /* 0x008fe20000010100 */
[----:B------:R-:W-:Y:S01]  /*4270*/  ISETP.LE.U32.AND P1, PT, R15, UR4, PT ;  /* 0x000000040f007c0c */ /* 0x000fe2000bf23070 */
[----:B------:R-:W-:Y:S01]  /*4280*/  @!P3 FADD.FTZ R225, -R225, -RZ ;  /* 0x800000ffe1e1b221 */ /* 0x000fe20000010100 */
[----:B------:R-:W-:Y:S02]  /*4290*/  ISETP.LE.U32.AND P2, PT, R17, UR4, PT ;  /* 0x0000000411007c0c */ /* 0x000fe4000bf43070 */
[----:B-1----:R-:W-:Y:S01]  /*42a0*/  SHF.R.U32.HI R47, RZ, 0x18, R18 ;  /* 0x00000018ff2f7819 */ /* 0x002fe20000011612 */
[----:B--2---:R-:W-:Y:S01]  /*42b0*/  @!P5 FADD.FTZ R214, -R214, -RZ ;  /* 0x800000ffd6d6d221 */ /* 0x004fe20000010100 */
[----:B------:R-:W-:Y:S01]  /*42c0*/  ISETP.LE.U32.AND P5, PT, R37, UR4, PT ;  /* 0x0000000425007c0c */ /* 0x000fe2000bfa3070 */
[----:B------:R1:W-:Y:S01]  /*42d0*/  MUFU.EX2 R237, R40 ;  /* 0x0000002800ed7308 */ /* 0x0003e20000000800 */
[----:B------:R-:W-:Y:S01]  /*42e0*/  LOP3.LUT R37, R247, 0xffff, RZ, 0xc0, !PT ;  /* 0x0000fffff7257812 */ /* 0x000fe200078ec0ff */
[----:B------:R-:W-:Y:S03]  /*42f0*/  @!P4 FADD.FTZ R228, -R228, -RZ ;  /* 0x800000ffe4e4c221 */ /* 0x000fe60000010100 */
[----:B------:R-:W-:Y:S01]  /*4300*/  SHF.R.U32.HI R37, RZ, 0x8, R37 ;  /* 0x00000008ff257819 */ /* 0x000fe20000011625 */
[----:B------:R-:W-:Y:S02]  /*4310*/  @!P1 FADD.FTZ R229, -R229, -RZ ;  /* 0x800000ffe5e59221 */ /* 0x000fe40000010100 */
[----:B------:R-:W-:Y:S01]  /*4320*/  @!P2 FADD.FTZ R212, -R212, -RZ ;  /* 0x800000ffd4d4a221 */ /* 0x000fe20000010100 */
[----:B------:R-:W-:Y:S01]  /*4330*/  ISETP.LE.U32.AND P2, PT, R240, UR4, PT ;  /* 0x00000004f0007c0c */ /* 0x000fe2000bf43070 */
[----:B------:R2:W-:Y:S01]  /*4340*/  MUFU.EX2 R236, R39 ;  /* 0x0000002700ec7308 */ /* 0x0005e20000000800 */
[----:B------:R-:W-:Y:S01]  /*4350*/  LOP3.LUT R37, R37, 0xffff, RZ, 0xc0, !PT ;  /* 0x0000ffff25257812 */ /* 0x000fe200078ec0ff */
[----:B------:R-:W-:Y:S01]  /*4360*/  @!P5 FADD.FTZ R218, -R218, -RZ ;  /* 0x800000ffdadad221 */ /* 0x000fe20000010100 */
[----:B----4-:R-:W-:Y:S04]  /*4370*/  LOP3.LUT R41, R247, 0xff, RZ, 0xc0, !PT ;  /* 0x000000fff7297812 */ /* 0x010fe800078ec0ff */
[----:B------:R-:W-:Y:S03]  /*4380*/  ISETP.LE.U32.AND P5, PT, R41, UR4, PT ;  /* 0x0000000429007c0c */ /* 0x000fe6000bfa3070 */
[----:B------:R-:W-:Y:S02]  /*4390*/  MUFU.EX2 R240, R43 ;  /* 0x0000002b00f07308 */ /* 0x000fe40000000800 */
[----:B------:R-:W-:Y:S01]  /*43a0*/  @!P2 FADD.FTZ R216, -R216, -RZ ;  /* 0x800000ffd8d8a221 */ /* 0x000fe20000010100 */
[----:B-1----:R-:W-:Y:S04]  /*43b0*/  LOP3.LUT R40, R241, 0xff, RZ, 0xc0, !PT ;  /* 0x000000fff1287812 */ /* 0x002fe800078ec0ff */
[----:B------:R-:W-:Y:S02]  /*43c0*/  ISETP.LE.U32.AND P6, PT, R40, UR4, PT ;  /* 0x0000000428007c0c */ /* 0x000fe4000bfc3070 */
[--C-:B------:R-:W-:Y:S01]  /*43d0*/  SHF.R.U32.HI R40, RZ, 0x10, R241.reuse ;  /* 0x00000010ff287819 */ /* 0x100fe200000116f1 */
[----:B------:R1:W-:Y:S01]  /*43e0*/  MUFU.EX2 R242, R45 ;  /* 0x0000002d00f27308 */ /* 0x0003e20000000800 */
[----:B------:R-:W-:Y:S01]  /*43f0*/  SHF.R.U32.HI R241, RZ, 0x18, R241 ;  /* 0x00000018fff17819 */ /* 0x000fe200000116f1 */
[----:B------:R-:W-:Y:S01]  /*4400*/  @!P5 FADD.FTZ R221, -R221, -RZ ;  /* 0x800000ffddddd221 */ /* 0x000fe20000010100 */
[----:B------:R-:W-:Y:S01]  /*4410*/  LOP3.LUT R40, R40, 0xff, RZ, 0xc0, !PT ;  /* 0x000000ff28287812 */ /* 0x000fe200078ec0ff */
[----:B--2---:R-:W-:Y:S01]  /*4420*/  IMAD.WIDE.U32 R38, R239, -0x326172a9, RZ ;  /* 0xcd9e8d57ef267825 */ /* 0x004fe200078e00ff */
[----:B------:R-:W-:Y:S02]  /*4430*/  ISETP.LE.U32.AND P2, PT, R241, UR4, PT ;  /* 0x00000004f1007c0c */ /* 0x000fe4000bf43070 */
[----:B------:R-:W-:Y:S02]  /*4440*/  ISETP.LE.U32.AND P0, PT, R40, UR4, PT ;  /* 0x0000000428007c0c */ /* 0x000fe4000bf03070 */
[----:B------:R-:W-:Y:S01]  /*4450*/  LOP3.LUT R36, R39, UR12, R10, 0x96, !PT ;  /* 0x0000000c27247c12 */ /* 0x000fe2000f8e960a */
[----:B------:R-:W-:Y:S01]  /*4460*/  @!P6 FADD.FTZ R217, -R217, -RZ ;  /* 0x800000ffd9d9e221 */ /* 0x000fe20000010100 */
[--C-:B------:R-:W-:Y:S01]  /*4470*/  SHF.R.U32.HI R40, RZ, 0x10, R247.reuse ;  /* 0x00000010ff287819 */ /* 0x100fe200000116f7 */
[----:B------:R2:W-:Y:S01]  /*4480*/  MUFU.EX2 R241, R44 ;  /* 0x0000002c00f17308 */ /* 0x0005e20000000800 */
[----:B------:R-:W-:Y:S01]  /*4490*/  ISETP.LE.U32.AND P6, PT, R14, UR4, PT ;  /* 0x000000040e007c0c */ /* 0x000fe2000bfc3070 */
[----:B------:R-:W-:Y:S01]  /*44a0*/  IMAD.WIDE.U32 R14, R243, -0x2daee0ad, RZ ;  /* 0xd2511f53f30e7825 */ /* 0x000fe200078e00ff */
[----:B------:R-:W-:Y:S02]  /*44b0*/  SHF.R.U32.HI R247, RZ, 0x18, R247 ;  /* 0x00000018fff77819 */ /* 0x000fe400000116f7 */
[----:B------:R-:W-:Y:S01]  /*44c0*/  LOP3.LUT R41, R38, 0xffff, RZ, 0xc0, !PT ;  /* 0x0000ffff26297812 */ /* 0x000fe200078ec0ff */
[----:B------:R-:W-:Y:S01]  /*44d0*/  @!P2 FADD.FTZ R220, -R220, -RZ ;  /* 0x800000ffdcdca221 */ /* 0x000fe20000010100 */
[----:B------:R-:W-:Y:S01]  /*44e0*/  ISETP.LE.U32.AND P2, PT, R37, UR4, PT ;  /* 0x0000000425007c0c */ /* 0x000fe2000bf43070 */
[----:B------:R-:W-:Y:S01]  /*44f0*/  @!P0 FADD.FTZ R219, -R219, -RZ ;  /* 0x800000ffdbdb8221 */ /* 0x000fe20000010100 */
[----:B------:R-:W-:Y:S01]  /*4500*/  ISETP.LE.U32.AND P5, PT, R247, UR4, PT ;  /* 0x00000004f7007c0c */ /* 0x000fe2000bfa3070 */
[----:B------:R3:W-:Y:S01]  /*4510*/  MUFU.EX2 R239, R42 ;  /* 0x0000002a00ef7308 */ /* 0x0007e20000000800 */
[----:B------:R-:W-:Y:S02]  /*4520*/  LOP3.LUT R37, R15, UR11, R250, 0x96, !PT ;  /* 0x0000000b0f257c12 */ /* 0x000fe4000f8e96fa */
[----:B-1----:R-:W-:Y:S01]  /*4530*/  LOP3.LUT R45, R245, 0xff, RZ, 0xc0, !PT ;  /* 0x000000fff52d7812 */ /* 0x002fe200078ec0ff */
[----:B------:R-:W-:Y:S01]  /*4540*/  @!P6 FADD.FTZ R232, -R232, -RZ ;  /* 0x800000ffe8e8e221 */ /* 0x000fe20000010100 */
[----:B------:R-:W-:Y:S02]  /*4550*/  SHF.R.U32.HI R43, RZ, 0x10, R14 ;  /* 0x00000010ff2b7819 */ /* 0x000fe4000001160e */
[----:B------:R-:W-:Y:S02]  /*4560*/  ISETP.LE.U32.AND P3, PT, R45, UR4, PT ;  /* 0x000000042d007c0c */ /* 0x000fe4000bf63070 */
[----:B------:R-:W-:Y:S01]  /*4570*/  LOP3.LUT R10, R14, 0xff, RZ, 0xc0, !PT ;  /* 0x000000ff0e0a7812 */ /* 0x000fe200078ec0ff */
[----:B------:R-:W-:Y:S01]  /*4580*/  @!P2 FADD.FTZ R222, -R222, -RZ ;  /* 0x800000ffdedea221 */ /* 0x000fe20000010100 */
[----:B------:R-:W-:Y:S01]  /*4590*/  SHF.R.U32.HI R247, RZ, 0x8, R252 ;  /* 0x00000008fff77819 */ /* 0x000fe200000116fc */
[----:B------:R-:W-:Y:S01]  /*45a0*/  @!P5 FADD.FTZ R224, -R224, -RZ ;  /* 0x800000ffe0e0d221 */ /* 0x000fe20000010100 */
[----:B------:R-:W-:Y:S01]  /*45b0*/  ISETP.LE.U32.AND P2, PT, R13, UR4, PT ;  /* 0x000000040d007c0c */ /* 0x000fe2000bf43070 */
[----:B------:R-:W-:Y:S01]  /*45c0*/  FFMA.FTZ R252, R50, c[0x0][0x23c], -R4 ;  /* 0x00008f0032fc7a23 */ /* 0x000fe20000010804 */
[----:B------:R-:W-:Y:S01]  /*45d0*/  ISETP.LE.U32.AND P5, PT, R246, UR4, PT ;  /* 0x00000004f6007c0c */ /* 0x000fe2000bfa3070 */
[----:B------:R-:W-:Y:S01]  /*45e0*/  FFMA.FTZ R246, R49, c[0x0][0x23c], -R122 ;  /* 0x00008f0031f67a23 */ /* 0x000fe2000001087a */
[----:B--2---:R-:W-:Y:S01]  /*45f0*/  LOP3.LUT R44, R14, 0xffff, RZ, 0xc0, !PT ;  /* 0x0000ffff0e2c7812 */ /* 0x004fe200078ec0ff */
[----:B------:R-:W1:Y:S01]  /*4600*/  MUFU.EX2 R233, R233 ;  /* 0x000000e900e97308 */ /* 0x000e620000000800 */
[----:B------:R-:W-:Y:S01]  /*4610*/  LOP3.LUT R247, R247, 0xffff, RZ, 0xc0, !PT ;  /* 0x0000fffff7f77812 */ /* 0x000fe200078ec0ff */
[----:B------:R-:W-:Y:S01]  /*4620*/  @!P3 FADD.FTZ R227, -R227, -RZ ;  /* 0x800000ffe3e3b221 */ /* 0x000fe20000010100 */
[----:B------:R-:W-:Y:S02]  /*4630*/  LOP3.LUT R45, R18, 0xffff, RZ, 0xc0, !PT ;  /* 0x0000ffff122d7812 */ /* 0x000fe400078ec0ff */
[----:B------:R-:W-:Y:S02]  /*4640*/  LOP3.LUT R50, R249, 0xffff, RZ, 0xc0, !PT ;  /* 0x0000fffff9327812 */ /* 0x000fe400078ec0ff */
[----:B------:R-:W-:Y:S02]  /*4650*/  ISETP.LE.U32.AND P3, PT, R251, UR4, PT ;  /* 0x00000004fb007c0c */ /* 0x000fe4000bf63070 */
[----:B------:R-:W-:Y:S01]  /*4660*/  LOP3.LUT R250, R249, 0xff, RZ, 0xc0, !PT ;  /* 0x000000fff9fa7812 */ /* 0x000fe200078ec0ff */
[----:B------:R-:W-:Y:S01]  /*4670*/  @!P5 FADD.FTZ R226, -R226, -RZ ;  /* 0x800000ffe2e2d221 */ /* 0x000fe20000010100 */
[----:B------:R-:W-:Y:S01]  /*4680*/  ISETP.LE.U32.AND P5, PT, R247, UR4, PT ;  /* 0x00000004f7007c0c */ /* 0x000fe2000bfa3070 */
[----:B------:R2:W4:Y:S01]  /*4690*/  MUFU.EX2 R243, R46 ;  /* 0x0000002e00f37308 */ /* 0x0005220000000800 */
[----:B------:R-:W-:Y:S02]  /*46a0*/  SHF.R.U32.HI R50, RZ, 0x8, R50 ;  /* 0x00000008ff327819 */ /* 0x000fe40000011632 */
[----:B---3--:R-:W-:Y:S01]  /*46b0*/  LOP3.LUT R42, R19, UR11, R248, 0x96, !PT ;  /* 0x0000000b132a7c12 */ /* 0x008fe2000f8e96f8 */
[--C-:B------:R-:W-:Y:S01]  /*46c0*/  FFMA.FTZ R248, R51, c[0x0][0x23c], -R4.reuse ;  /* 0x00008f0033f87a23 */ /* 0x100fe20000010804 */
[--C-:B------:R-:W-:Y:S01]  /*46d0*/  SHF.R.U32.HI R51, RZ, 0x18, R249.reuse ;  /* 0x00000018ff337819 */ /* 0x100fe200000116f9 */
[----:B------:R-:W-:Y:S01]  /*46e0*/  FFMA.FTZ R4, R67, c[0x0][0x23c], -R4 ;  /* 0x00008f0043047a23 */ /* 0x000fe20000010804 */
[----:B------:R-:W-:Y:S01]  /*46f0*/  ISETP.LE.U32.AND P4, PT, R250, UR4, PT ;  /* 0x00000004fa007c0c */ /* 0x000fe2000bf83070 */
[----:B------:R-:W-:Y:S01]  /*4700*/  @!P3 FADD.FTZ R231, -R231, -RZ ;  /* 0x800000ffe7e7b221 */ /* 0x000fe20000010100 */
[----:B------:R-:W-:Y:S01]  /*4710*/  LOP3.LUT R50, R50, 0xffff, RZ, 0xc0, !PT ;  /* 0x0000ffff32327812 */ /* 0x000fe200078ec0ff */
[----:B------:R-:W-:Y:S01]  /*4720*/  MUFU.EX2 R250, R53 ;  /* 0x0000003500fa7308 */ /* 0x000fe20000000800 */
[----:B------:R-:W-:Y:S01]  /*4730*/  ISETP.LE.U32.AND P1, PT, R51, UR4, PT ;  /* 0x0000000433007c0c */ /* 0x000fe2000bf23070 */
[----:B------:R-:W-:Y:S01]  /*4740*/  @!P5 FADD.FTZ R230, -R230, -RZ ;  /* 0x800000ffe6e6d221 */ /* 0x000fe20000010100 */
[----:B------:R-:W-:Y:S01]  /*4750*/  SHF.R.U32.HI R51, RZ, 0x10, R249 ;  /* 0x00000010ff337819 */ /* 0x000fe200000116f9 */
[--C-:B------:R-:W-:Y:S01]  /*4760*/  FFMA.FTZ R249, R52, c[0x0][0x23c], -R122.reuse ;  /* 0x00008f0034f97a23 */ /* 0x100fe2000001087a */
[----:B------:R-:W-:Y:S02]  /*4770*/  ISETP.LE.U32.AND P5, PT, R50, UR4, PT ;  /* 0x0000000432007c0c */ /* 0x000fe4000bfa3070 */
[----:B------:R-:W-:Y:S02]  /*4780*/  LOP3.LUT R52, R51, 0xff, RZ, 0xc0, !PT ;  /* 0x000000ff33347812 */ /* 0x000fe400078ec0ff */
[----:B------:R-:W-:Y:S01]  /*4790*/  LOP3.LUT R50, R36, 0xff, RZ, 0xc0, !PT ;  /* 0x000000ff24327812 */ /* 0x000fe200078ec0ff */
[----:B-1----:R-:W-:Y:S01]  /*47a0*/  @!P4 FADD.FTZ R233, -R233, -RZ ;  /* 0x800000ffe9e9c221 */ /* 0x002fe20000010100 */
[----:B------:R-:W-:Y:S01]  /*47b0*/  ISETP.LE.U32.AND P3, PT, R52, UR4, PT ;  /* 0x0000000434007c0c */ /* 0x000fe2000bf63070 */
[----:B------:R-:W1:Y:S01]  /*47c0*/  MUFU.EX2 R223, R223 ;  /* 0x000000df00df7308 */ /* 0x000e620000000800 */
[----:B------:R-:W-:Y:S01]  /*47d0*/  ISETP.LE.U32.AND P6, PT, R50, UR4, PT ;  /* 0x0000000432007c0c */ /* 0x000fe2000bfc3070 */
[----:B--2---:R-:W-:Y:S01]  /*47e0*/  FFMA.FTZ R46, R48, c[0x0][0x23c], -R122 ;  /* 0x00008f00302e7a23 */ /* 0x004fe2000001087a */
[----:B------:R-:W-:Y:S01]  /*47f0*/  SHF.R.U32.HI R50, RZ, 0x18, R36 ;  /* 0x00000018ff327819 */ /* 0x000fe20000011624 */
[----:B------:R-:W-:Y:S01]  /*4800*/  FFMA.FTZ R122, R65, c[0x0][0x23c], -R122 ;  /* 0x00008f00417a7a23 */ /* 0x000fe2000001087a */
[----:B------:R-:W-:Y:S01]  /*4810*/  SHF.R.U32.HI R39, RZ, 0x10, R38 ;  /* 0x00000010ff277819 */ /* 0x000fe20000011626 */
[----:B------:R-:W-:Y:S01]  /*4820*/  @!P1 FADD.FTZ R236, -R236, -RZ ;  /* 0x800000ffecec9221 */ /* 0x000fe20000010100 */
[----:B------:R-:W-:Y:S02]  /*4830*/  SHF.R.U32.HI R48, RZ, 0x18, R14 ;  /* 0x00000018ff307819 */ /* 0x000fe4000001160e */
[----:B------:R-:W-:Y:S01]  /*4840*/  ISETP.LE.U32.AND P4, PT, R50, UR4, PT ;  /* 0x0000000432007c0c */ /* 0x000fe2000bf83070 */
[----:B------:R-:W-:Y:S01]  /*4850*/  MUFU.EX2 R251, R54 ;  /* 0x0000003600fb7308 */ /* 0x000fe20000000800 */
[----:B------:R-:W-:Y:S01]  /*4860*/  LOP3.LUT R51, R36, 0xffff, RZ, 0xc0, !PT ;  /* 0x0000ffff24337812 */ /* 0x000fe200078ec0ff */
[----:B------:R-:W-:Y:S01]  /*4870*/  @!P3 FADD.FTZ R235, -R235, -RZ ;  /* 0x800000ffebebb221 */ /* 0x000fe20000010100 */
[----:B------:R-:W-:Y:S01]  /*4880*/  SHF.R.U32.HI R36, RZ, 0x10, R36 ;  /* 0x00000010ff247819 */ /* 0x000fe20000011624 */
[----:B------:R-:W-:Y:S01]  /*4890*/  @!P6 FADD.FTZ R237, -R237, -RZ ;  /* 0x800000ffedede221 */ /* 0x000fe20000010100 */
[----:B------:R-:W-:Y:S02]  /*48a0*/  LOP3.LUT R39, R39, 0xff, RZ, 0xc0, !PT ;  /* 0x000000ff27277812 */ /* 0x000fe400078ec0ff */
[----:B------:R-:W-:Y:S02]  /*48b0*/  LOP3.LUT R36, R36, 0xff, RZ, 0xc0, !PT ;  /* 0x000000ff24247812 */ /* 0x000fe400078ec0ff */
[----:B------:R-:W-:Y:S01]  /*48c0*/  ISETP.LE.U32.AND P6, PT, R39, UR4, PT ;  /* 0x0000000427007c0c */ /* 0x000fe2000bfc3070 */
[----:B------:R-:W2:Y:S01]  /*48d0*/  MUFU.EX2 R245, R46 ;  /* 0x0000002e00f57308 */ /* 0x000ea20000000800 */
[----:B------:R-:W-:Y:S01]  /*48e0*/  ISETP.LE.U32.AND P3, PT, R36, UR4, PT ;  /* 0x0000000424007c0c */ /* 0x000fe2000bf63070 */
[----:B------:R-:W-:Y:S01]  /*48f0*/  @!P4 FADD.FTZ R240, -R240, -RZ ;  /* 0x800000fff0f0c221 */ /* 0x000fe20000010100 */
[----:B------:R-:W-:Y:S02]  /*4900*/  LOP3.LUT R40, R40, 0xff, RZ, 0xc0, !PT ;  /* 0x000000ff28287812 */ /* 0x000fe400078ec0ff */
[----:B------:R-:W-:Y:S02]  /*4910*/  LOP3.LUT R36, R9, 0xff, RZ, 0xc0, !PT ;  /* 0x000000ff09247812 */ /* 0x000fe400078ec0ff */
[----:B------:R-:W-:Y:S02]  /*4920*/  LOP3.LUT R39, R37, 0xff, RZ, 0xc0, !PT ;  /* 0x000000ff25277812 */ /* 0x000fe400078ec0ff */
[----:B------:R-:W-:Y:S01]  /*4930*/  ISETP.LE.U32.AND P0, PT, R40, UR4, PT ;  /* 0x0000000428007c0c */ /* 0x000fe2000bf03070 */
[----:B------:R-:W3:Y:S01]  /*4940*/  MUFU.EX2 R247, R252 ;  /* 0x000000fc00f77308 */ /* 0x000ee20000000800 */
[----:B------:R-:W-:Y:S01]  /*4950*/  ISETP.LE.U32.AND P4, PT, R36, UR4, PT ;  /* 0x0000000424007c0c */ /* 0x000fe2000bf83070 */
[----:B----4-:R-:W-:Y:S01]  /*4960*/  @!P6 FADD.FTZ R243, -R243, -RZ ;  /* 0x800000fff3f3e221 */ /* 0x010fe20000010100 */
[----:B------:R-:W-:Y:S01]  /*4970*/  SHF.R.U32.HI R36, RZ, 0x8, R7 ;  /* 0x00000008ff247819 */ /* 0x000fe20000011607 */
[----:B------:R-:W-:Y:S01]  /*4980*/  @!P3 FADD.FTZ R239, -R239, -RZ ;  /* 0x800000ffefefb221 */ /* 0x000fe20000010100 */
[----:B------:R-:W-:Y:S02]  /*4990*/  LOP3.LUT R40, R38, 0xff, RZ, 0xc0, !PT ;  /* 0x000000ff26287812 */ /* 0x000fe400078ec0ff */
[----:B------:R-:W-:Y:S02]  /*49a0*/  LOP3.LUT R36, R36, 0xffff, RZ, 0xc0, !PT ;  /* 0x0000ffff24247812 */ /* 0x000fe400078ec0ff */
[----:B------:R-:W-:Y:S01]  /*49b0*/  SHF.R.U32.HI R38, RZ, 0x18, R38 ;  /* 0x00000018ff267819 */ /* 0x000fe20000011626 */
[----:B------:R-:W4:Y:S01]  /*49c0*/  MUFU.EX2 R246, R246 ;  /* 0x000000f600f67308 */ /* 0x000f220000000800 */
[----:B------:R-:W-:Y:S01]  /*49d0*/  ISETP.LE.U32.AND P6, PT, R36, UR4, PT ;  /* 0x0000000424007c0c */ /* 0x000fe2000bfc3070 */
[----:B-1----:R-:W-:Y:S01]  /*49e0*/  @!P0 FADD.FTZ R223, -R223, -RZ ;  /* 0x800000ffdfdf8221 */ /* 0x002fe20000010100 */
[----:B------:R-:W-:Y:S01]  /*49f0*/  LOP3.LUT R36, R37, 0xffff, RZ, 0xc0, !PT ;  /* 0x0000ffff25247812 */ /* 0x000fe200078ec0ff */
[----:B--2---:R-:W-:Y:S01]  /*4a00*/  @!P2 FADD.FTZ R245, -R245, -RZ ;  /* 0x800000fff5f5a221 */ /* 0x004fe20000010100 */
[----:B------:R-:W-:Y:S02]  /*4a10*/  ISETP.LE.U32.AND P3, PT, R38, UR4, PT ;  /* 0x0000000426007c0c */ /* 0x000fe4000bf63070 */
[----:B------:R-:W-:Y:S02]  /*4a20*/  ISETP.LE.U32.AND P0, PT, R11, UR4, PT ;  /* 0x000000040b007c0c */ /* 0x000fe4000bf03070 */
[----:B------:R-:W-:Y:S01]  /*4a30*/  SHF.R.U32.HI R36, RZ, 0x8, R36 ;  /* 0x00000008ff247819 */ /* 0x000fe20000011624 */
[----:B------:R-:W1:Y:S01]  /*4a40*/  MUFU.EX2 R248, R248 ;  /* 0x000000f800f87308 */ /* 0x000e620000000800 */
[--C-:B------:R-:W-:Y:S02]  /*4a50*/  SHF.R.U32.HI R38, RZ, 0x10, R37.reuse ;  /* 0x00000010ff267819 */ /* 0x100fe40000011625 */
[----:B------:R-:W-:Y:S01]  /*4a60*/  LOP3.LUT R36, R36, 0xffff, RZ, 0xc0, !PT ;  /* 0x0000ffff24247812 */ /* 0x000fe200078ec0ff */
[----:B---3--:R-:W-:Y:S01]  /*4a70*/  @!P4 FADD.FTZ R247, -R247, -RZ ;  /* 0x800000fff7f7c221 */ /* 0x008fe20000010100 */
[----:B------:R-:W-:Y:S02]  /*4a80*/  SHF.R.U32.HI R37, RZ, 0x18, R37 ;  /* 0x00000018ff257819 */ /* 0x000fe40000011625 */
[----:B------:R-:W-:Y:S01]  /*4a90*/  ISETP.LE.U32.AND P2, PT, R39, UR4, PT ;  /* 0x0000000427007c0c */ /* 0x000fe2000bf43070 */
[----:B------:R-:W-:Y:S01]  /*4aa0*/  @!P3 FADD.FTZ R244, -R244, -RZ ;  /* 0x800000fff4f4b221 */ /* 0x000fe20000010100 */
[----:B------:R-:W-:Y:S01]  /*4ab0*/  LOP3.LUT R38, R38, 0xff, RZ, 0xc0, !PT ;  /* 0x000000ff26267812 */ /* 0x000fe200078ec0ff */
[----:B------:R-:W2:Y:S01]  /*4ac0*/  MUFU.EX2 R249, R249 ;  /* 0x000000f900f97308 */ /* 0x000ea20000000800 */
[----:B------:R-:W-:Y:S02]  /*4ad0*/  ISETP.LE.U32.AND P4, PT, R36, UR4, PT ;  /* 0x0000000424007c0c */ /* 0x000fe4000bf83070 */
[----:B------:R-:W-:Y:S01]  /*4ae0*/  LOP3.LUT R36, R42, 0xffff, RZ, 0xc0, !PT ;  /* 0x0000ffff2a247812 */ /* 0x000fe200078ec0ff */
[----:B----4-:R-:W-:Y:S01]  /*4af0*/  @!P6 FADD.FTZ R246, -R246, -RZ ;  /* 0x800000fff6f6e221 */ /* 0x010fe20000010100 */
[----:B------:R-:W-:Y:S02]  /*4b00*/  ISETP.LE.U32.AND P6, PT, R38, UR4, PT ;  /* 0x0000000426007c0c */ /* 0x000fe4000bfc3070 */
[----:B------:R-:W-:Y:S02]  /*4b10*/  SHF.R.U32.HI R36, RZ, 0x8, R36 ;  /* 0x00000008ff247819 */ /* 0x000fe40000011624 */
[----:B------:R-:W-:Y:S01]  /*4b20*/  LOP3.LUT R38, R42, 0xff, RZ, 0xc0, !PT ;  /* 0x000000ff2a267812 */ /* 0x000fe200078ec0ff */
[----:B------:R-:W3:Y:S01]  /*4b30*/  MUFU.EX2 R234, R234 ;  /* 0x000000ea00ea7308 */ /* 0x000ee20000000800 */
[----:B------:R-:W-:Y:S02]  /*4b40*/  LOP3.LUT R36, R36, 0xffff, RZ, 0xc0, !PT ;  /* 0x0000ffff24247812 */ /* 0x000fe400078ec0ff */
[----:B------:R-:W-:Y:S01]  /*4b50*/  F2FP.RELU.PACK_AB R39, R214, R213 ;  /* 0x000000d5d627723e */ /* 0x000fe200000008ff */
[----:B-1----:R-:W-:Y:S01]  /*4b60*/  @!P0 FADD.FTZ R248, -R248, -RZ ;  /* 0x800000fff8f88221 */ /* 0x002fe20000010100 */
[----:B------:R-:W-:Y:S01]  /*4b70*/  ISETP.LE.U32.AND P0, PT, R37, UR4, PT ;  /* 0x0000000425007c0c */ /* 0x000fe2000bf03070 */
[----:B------:R-:W-:Y:S01]  /*4b80*/  @!P4 FADD.FTZ R250, -R250, -RZ ;  /* 0x800000fffafac221 */ /* 0x000fe20000010100 */
[----:B------:R-:W-:Y:S01]  /*4b90*/  SHF.R.U32.HI R37, RZ, 0x10, R42 ;  /* 0x00000010ff257819 */ /* 0x000fe2000001162a */
[----:B------:R-:W-:Y:S01]  /*4ba0*/  @!P6 FADD.FTZ R251, -R251, -RZ ;  /* 0x800000fffbfbe221 */ /* 0x000fe20000010100 */
[----:B------:R-:W-:Y:S01]  /*4bb0*/  ISETP.LE.U32.AND P4, PT, R36, UR4, PT ;  /* 0x0000000424007c0c */ /* 0x000fe2000bf83070 */
[----:B------:R-:W1:Y:S01]  /*4bc0*/  MUFU.EX2 R252, R55 ;  /* 0x0000003700fc7308 */ /* 0x000e620000000800 */
[----:B------:R-:W-:Y:S02]  /*4bd0*/  LOP3.LUT R37, R37, 0xff, RZ, 0xc0, !PT ;  /* 0x000000ff25257812 */ /* 0x000fe400078ec0ff */
[----:B------:R-:W-:Y:S01]  /*4be0*/  F2FP.RELU.PACK_AB R36, R202, R193 ;  /* 0x000000c1ca24723e */ /* 0x000fe200000008ff */
[----:B--2---:R-:W-:Y:S01]  /*4bf0*/  @!P2 FADD.FTZ R249, -R249, -RZ ;  /* 0x800000fff9f9a221 */ /* 0x004fe20000010100 */
[----:B------:R-:W-:Y:S02]  /*4c00*/  ISETP.LE.U32.AND P2, PT, R38, UR4, PT ;  /* 0x0000000426007c0c */ /* 0x000fe4000bf43070 */
[----:B------:R-:W-:Y:S01]  /*4c10*/  F2FP.RELU.PACK_AB R38, R204, R203 ;  /* 0x000000cbcc26723e */ /* 0x000fe200000008ff */
[----:B------:R-:W-:Y:S01]  /*4c20*/  STS [R175+0x10000], R36 ;  /* 0x01000024af007388 */ /* 0x000fe20000000800 */
[----:B------:R-:W-:Y:S01]  /*4c30*/  ISETP.LE.U32.AND P6, PT, R37, UR4, PT ;  /* 0x0000000425007c0c */ /* 0x000fe2000bfc3070 */
[----:B------:R-:W2:Y:S01]  /*4c40*/  MUFU.EX2 R122, R122 ;  /* 0x0000007a007a7308 */ /* 0x000ea20000000800 */
[----:B------:R-:W-:Y:S01]  /*4c50*/  F2FP.RELU.PACK_AB R37, R215, R216 ;  /* 0x000000d8d725723e */ /* 0x000fe200000008ff */
[----:B------:R4:W-:Y:S01]  /*4c60*/  STS [R175+0x10400], R38 ;  /* 0x01040026af007388 */ /* 0x0009e20000000800 */
[----:B------:R-:W-:Y:S01]  /*4c70*/  SHF.R.U32.HI R51, RZ, 0x8, R51 ;  /* 0x00000008ff337819 */ /* 0x000fe20000011633 */
[----:B---3--:R-:W-:Y:S01]  /*4c80*/  @!P5 FADD.FTZ R234, -R234, -RZ ;  /* 0x800000ffeaead221 */ /* 0x008fe20000010100 */
[----:B------:R-:W-:Y:S01]  /*4c90*/  SHF.R.U32.HI R44, RZ, 0x8, R44 ;  /* 0x00000008ff2c7819 */ /* 0x000fe2000001162c */
[----:B------:R3:W-:Y:S01]  /*4ca0*/  STS [R178+0x10000], R39 ;  /* 0x01000027b2007388 */ /* 0x0007e20000000800 */
[----:B------:R-:W-:Y:S01]  /*4cb0*/  LOP3.LUT R51, R51, 0xffff, RZ, 0xc0, !PT ;  /* 0x0000ffff33337812 */ /* 0x000fe200078ec0ff */
[----:B------:R-:W-:Y:S01]  /*4cc0*/  @!P2 FADD.FTZ R117, -R117, -RZ ;  /* 0x800000ff7575a221 */ /* 0x000fe20000010100 */
[----:B------:R-:W-:Y:S01]  /*4cd0*/  SHF.R.U32.HI R41, RZ, 0x8, R41 ;  /* 0x00000008ff297819 */ /* 0x000fe20000011629 */
[----:B------:R2:W-:Y:S01]  /*4ce0*/  STS [R178+0x10400], R37 ;  /* 0x01040025b2007388 */ /* 0x0005e20000000800 */
[----:B------:R-:W-:Y:S01]  /*4cf0*/  ISETP.LE.U32.AND P5, PT, R51, UR4, PT ;  /* 0x0000000433007c0c */ /* 0x000fe2000bfa3070 */
[----:B------:R-:W-:Y:S01]  /*4d00*/  @!P4 FADD.FTZ R118, -R118, -RZ ;  /* 0x800000ff7676c221 */ /* 0x000fe20000010100 */
[----:B------:R-:W-:Y:S01]  /*4d10*/  LOP3.LUT R44, R44, 0xffff, RZ, 0xc0, !PT ;  /* 0x0000ffff2c2c7812 */ /* 0x000fe200078ec0ff */
[----:B-1----:R-:W-:Y:S01]  /*4d20*/  @!P0 FADD.FTZ R252, -R252, -RZ ;  /* 0x800000fffcfc8221 */ /* 0x002fe20000010100 */
[----:B------:R-:W-:Y:S01]  /*4d30*/  ISETP.LE.U32.AND P0, PT, R47, UR4, PT ;  /* 0x000000042f007c0c */ /* 0x000fe2000bf03070 */
[----:B------:R-:W-:Y:S01]  /*4d40*/  @!P6 FADD.FTZ R119, -R119, -RZ ;  /* 0x800000ff7777e221 */ /* 0x000fe20000010100 */
[----:B------:R-:W-:Y:S01]  /*4d50*/  SHF.R.U32.HI R42, RZ, 0x18, R42 ;  /* 0x00000018ff2a7819 */ /* 0x000fe2000001162a */
[----:B------:R-:W1:Y:S01]  /*4d60*/  MUFU.EX2 R116, R4 ;  /* 0x0000000400747308 */ /* 0x000e620000000800 */
[----:B------:R-:W-:Y:S02]  /*4d70*/  ISETP.LE.U32.AND P1, PT, R40, UR4, PT ;  /* 0x0000000428007c0c */ /* 0x000fe4000bf23070 */
[----:B------:R-:W-:Y:S02]  /*4d80*/  LOP3.LUT R41, R41, 0xffff, RZ, 0xc0, !PT ;  /* 0x0000ffff29297812 */ /* 0x000fe400078ec0ff */
[----:B------:R-:W-:Y:S01]  /*4d90*/  ISETP.LE.U32.AND P2, PT, R44, UR4, PT ;  /* 0x000000042c007c0c */ /* 0x000fe2000bf43070 */
[----:B------:R-:W-:Y:S01]  /*4da0*/  @!P5 FADD.FTZ R238, -R238, -RZ ;  /* 0x800000ffeeeed221 */ /* 0x000fe20000010100 */
[----:B------:R-:W-:Y:S02]  /*4db0*/  ISETP.LE.U32.AND P4, PT, R42, UR4, PT ;  /* 0x000000042a007c0c */ /* 0x000fe4000bf83070 */
[----:B------:R-:W-:Y:S01]  /*4dc0*/  LOP3.LUT R43, R43, 0xff, RZ, 0xc0, !PT ;  /* 0x000000ff2b2b7812 */ /* 0x000fe200078ec0ff */
[----:B------:R-:W-:Y:S01]  /*4dd0*/  @!P0 FADD.FTZ R120, -R120, -RZ ;  /* 0x800000ff78788221 */ /* 0x000fe20000010100 */
[----:B------:R-:W-:Y:S02]  /*4de0*/  LEA R110, P0, R171, R110, 0x2 ;  /* 0x0000006eab6e7211 */ /* 0x000fe400078010ff */
[----:B------:R-:W-:Y:S01]  /*4df0*/  F2FP.RELU.PACK_AB R44, R206, R205 ;  /* 0x000000cdce2c723e */ /* 0x000fe200000008ff */
[----:B------:R-:W-:Y:S01]  /*4e00*/  @!P1 FADD.FTZ R241, -R241, -RZ ;  /* 0x800000fff1f19221 */ /* 0x000fe20000010100 */
[----:B------:R-:W-:Y:S02]  /*4e10*/  ISETP.LE.U32.AND P1, PT, R10, UR4, PT ;  /* 0x000000040a007c0c */ /* 0x000fe4000bf23070 */
[----:B------:R-:W-:Y:S01]  /*4e20*/  F2FP.RELU.PACK_AB R42, R208, R207 ;  /* 0x000000cfd02a723e */ /* 0x000fe200000008ff */
[----:B------:R1:W-:Y:S01]  /*4e30*/  STS [R175+0x12000], R44 ;  /* 0x0120002caf007388 */ /* 0x0003e20000000800 */
[----:B------:R-:W-:Y:S01]  /*4e40*/  LEA.HI.X.SX32 R111, R171, R111, 0x2, P0 ;  /* 0x0000006fab6f7211 */ /* 0x000fe200000f16ff */
[----:B--2---:R-:W-:Y:S01]  /*4e50*/  @!P2 FADD.FTZ R122, -R122, -RZ ;  /* 0x800000ff7a7aa221 */ /* 0x004fe20000010100 */
[----:B------:R-:W-:Y:S01]  /*4e60*/  ISETP.LE.U32.AND P5, PT, R41, UR4, PT ;  /* 0x0000000429007c0c */ /* 0x000fe2000bfa3070 */
[----:B------:R3:W-:Y:S01]  /*4e70*/  STS [R175+0x12400], R42 ;  /* 0x0124002aaf007388 */ /* 0x0007e20000000800 */
[----:B------:R-:W-:Y:S01]  /*4e80*/  ISETP.LE.U32.AND P6, PT, R43, UR4, PT ;  /* 0x000000042b007c0c */ /* 0x000fe2000bfc3070 */
[----:B------:R-:W-:Y:S01]  /*4e90*/  @!P4 FADD.FTZ R170, -R170, -RZ ;  /* 0x800000ffaaaac221 */ /* 0x000fe20000010100 */
[----:B------:R-:W-:Y:S01]  /*4ea0*/  F2FP.RELU.PACK_AB R43, R210, R209 ;  /* 0x000000d1d22b723e */ /* 0x000fe200000008ff */
[----:B------:R-:W2:Y:S01]  /*4eb0*/  LDG.E R109, [R110.64] ;  /* 0x000000066e6d7981 */ /* 0x000ea2000c1e1900 */
[----:B------:R-:W-:Y:S01]  /*4ec0*/  F2FP.RELU.PACK_AB R41, R212, R211 ;  /* 0x000000d3d429723e */ /* 0x000fe200000008ff */
[----:B------:R-:W-:Y:S01]  /*4ed0*/  @!P1 FADD.FTZ R121, -R121, -RZ ;  /* 0x800000ff79799221 */ /* 0x000fe20000010100 */
[----:B----4-:R-:W-:Y:S01]  /*4ee0*/  F2FP.RELU.PACK_AB R38, R218, R217 ;  /* 0x000000d9da26723e */ /* 0x010fe200000008ff */
[----:B------:R4:W-:Y:S01]  /*4ef0*/  STS [R178+0x12000], R43 ;  /* 0x0120002bb2007388 */ /* 0x0009e20000000800 */
[----:B------:R-:W-:Y:S02]  /*4f00*/  F2FP.RELU.PACK_AB R36, R220, R219 ;  /* 0x000000dbdc24723e */ /* 0x000fe400000008ff */
[----:B---3--:R-:W-:Y:S01]  /*4f10*/  F2FP.RELU.PACK_AB R39, R230, R229 ;  /* 0x000000e5e627723e */ /* 0x008fe200000008ff */
[----:B------:R3:W-:Y:S01]  /*4f20*/  STS [R178+0x12400], R41 ;  /* 0x01240029b2007388 */ /* 0x0007e20000000800 */
[----:B------:R-:W-:Y:S01]  /*4f30*/  F2FP.RELU.PACK_AB R37, R232, R231 ;  /* 0x000000e7e825723e */ /* 0x000fe200000008ff */
[----:B------:R-:W-:Y:S01]  /*4f40*/  @!P5 FADD.FTZ R242, -R242, -RZ ;  /* 0x800000fff2f2d221 */ /* 0x000fe20000010100 */
[----:B------:R-:W-:Y:S01]  /*4f50*/  F2FP.RELU.PACK_AB R40, R222, R221 ;  /* 0x000000ddde28723e */ /* 0x000fe200000008ff */
[----:B------:R1:W-:Y:S01]  /*4f60*/  STS [R177+0x10000], R38 ;  /* 0x01000026b1007388 */ /* 0x0003e20000000800 */
[----:B------:R-:W-:Y:S01]  /*4f70*/  SHF.R.U32.HI R46, RZ, 0x10, R18 ;  /* 0x00000010ff2e7819 */ /* 0x000fe20000011612 */
[----:B------:R-:W-:Y:S01]  /*4f80*/  @!P6 FADD.FTZ R115, -R115, -RZ ;  /* 0x800000ff7373e221 */ /* 0x000fe20000010100 */
[----:B------:R-:W-:Y:S01]  /*4f90*/  LOP3.LUT R49, R18, 0xff, RZ, 0xc0, !PT ;  /* 0x000000ff12317812 */ /* 0x000fe200078ec0ff */
[----:B------:R-:W-:Y:S01]  /*4fa0*/  STS [R177+0x10400], R36 ;  /* 0x01040024b1007388 */ /* 0x000fe20000000800 */
[----:B------:R-:W-:Y:S02]  /*4fb0*/  LOP3.LUT R46, R46, 0xff, RZ, 0xc0, !PT ;  /* 0x000000ff2e2e7812 */ /* 0x000fe400078ec0ff */
[----:B------:R-:W-:Y:S01]  /*4fc0*/  SHF.R.U32.HI R45, RZ, 0x8, R45 ;  /* 0x00000008ff2d7819 */ /* 0x000fe2000001162d */
[----:B------:R3:W-:Y:S01]  /*4fd0*/  STS [R184+0x10000], R39 ;  /* 0x01000027b8007388 */ /* 0x0007e20000000800 */
[----:B------:R-:W-:Y:S02]  /*4fe0*/  ISETP.LE.U32.AND P1, PT, R46, UR4, PT ;  /* 0x000000042e007c0c */ /* 0x000fe4000bf23070 */
[----:B------:R-:W-:Y:S01]  /*4ff0*/  F2FP.RELU.PACK_AB R46, R224, R223 ;  /* 0x000000dfe02e723e */ /* 0x000fe200000008ff */
[----:B------:R3:W-:Y:S01]  /*5000*/  STS [R184+0x10400], R37 ;  /* 0x01040025b8007388 */ /* 0x0007e20000000800 */
[----:B------:R-:W-:Y:S02]  /*5010*/  ISETP.LE.U32.AND P3, PT, R49, UR4, PT ;  /* 0x0000000431007c0c */ /* 0x000fe4000bf63070 */
[----:B------:R-:W-:Y:S01]  /*5020*/  LOP3.LUT R45, R45, 0xffff, RZ, 0xc0, !PT ;  /* 0x0000ffff2d2d7812 */ /* 0x000fe200078ec0ff */
[----:B------:R3:W-:Y:S01]  /*5030*/  STS [R177+0x12000], R40 ;  /* 0x01200028b1007388 */ /* 0x0007e20000000800 */
[----:B------:R-:W-:Y:S02]  /*5040*/  F2FP.RELU.PACK_AB R51, R226, R225 ;  /* 0x000000e1e233723e */ /* 0x000fe400000008ff */
[----:B------:R-:W-:Y:S01]  /*5050*/  F2FP.RELU.PACK_AB R49, R228, R227 ;  /* 0x000000e3e431723e */ /* 0x000fe200000008ff */
[----:B------:R-:W-:Y:S01]  /*5060*/  STS [R177+0x12400], R46 ;  /* 0x0124002eb1007388 */ /* 0x000fe20000000800 */
[----:B------:R-:W-:Y:S01]  /*5070*/  ISETP.LE.U32.AND P2, PT, R45, UR4, PT ;  /* 0x000000042d007c0c */ /* 0x000fe2000bf43070 */
[----:B------:R-:W-:Y:S01]  /*5080*/  @!P1 FADD.FTZ R113, -R113, -RZ ;  /* 0x800000ff71719221 */ /* 0x000fe20000010100 */
[----:B------:R-:W-:Y:S01]  /*5090*/  F2FP.RELU.PACK_AB R47, R234, R233 ;  /* 0x000000e9ea2f723e */ /* 0x000fe200000008ff */
[----:B------:R-:W-:Y:S01]  /*50a0*/  STS [R184+0x12000], R51 ;  /* 0x01200033b8007388 */ /* 0x000fe20000000800 */
[----:B------:R-:W-:Y:S01]  /*50b0*/  F2FP.RELU.PACK_AB R45, R236, R235 ;  /* 0x000000ebec2d723e */ /* 0x000fe200000008ff */
[----:B------:R-:W-:Y:S01]  /*50c0*/  @!P3 FADD.FTZ R123, -R123, -RZ ;  /* 0x800000ff7b7bb221 */ /* 0x000fe20000010100 */
[----:B-1----:R-:W-:Y:S01]  /*50d0*/  F2FP.RELU.PACK_AB R44, R246, R245 ;  /* 0x000000f5f62c723e */ /* 0x002fe200000008ff */
[----:B------:R-:W-:Y:S01]  /*50e0*/  STS [R184+0x12400], R49 ;  /* 0x01240031b8007388 */ /* 0x000fe20000000800 */
[----:B------:R-:W-:Y:S02]  /*50f0*/  F2FP.RELU.PACK_AB R42, R248, R247 ;  /* 0x000000f7f82a723e */ /* 0x000fe400000008ff */
[----:B----4-:R-:W-:Y:S01]  /*5100*/  F2FP.RELU.PACK_AB R43, R238, R237 ;  /* 0x000000edee2b723e */ /* 0x010fe200000008ff */
[----:B------:R-:W-:Y:S01]  /*5110*/  STS [R176+0x10000], R47 ;  /* 0x0100002fb0007388 */ /* 0x000fe20000000800 */
[----:B---3--:R-:W-:Y:S01]  /*5120*/  F2FP.RELU.PACK_AB R41, R240, R239 ;  /* 0x000000eff029723e */ /* 0x008fe200000008ff */
[----:B------:R-:W-:Y:S01]  /*5130*/  @!P2 FADD.FTZ R114, -R114, -RZ ;  /* 0x800000ff7272a221 */ /* 0x000fe20000010100 */
[----:B------:R-:W-:Y:S01]  /*5140*/  F2FP.RELU.PACK_AB R38, R244, R243 ;  /* 0x000000f3f426723e */ /* 0x000fe200000008ff */
[----:B------:R-:W-:Y:S01]  /*5150*/  STS [R176+0x10400], R45 ;  /* 0x0104002db0007388 */ /* 0x000fe20000000800 */
[----:B------:R-:W-:Y:S02]  /*5160*/  F2FP.RELU.PACK_AB R39, R250, R249 ;  /* 0x000000f9fa27723e */ /* 0x000fe400000008ff */
[----:B------:R-:W-:Y:S01]  /*5170*/  F2FP.RELU.PACK_AB R37, R252, R251 ;  /* 0x000000fbfc25723e */ /* 0x000fe200000008ff */
[----:B------:R-:W-:Y:S01]  /*5180*/  STS [R181+0x10000], R44 ;  /* 0x0100002cb5007388 */ /* 0x000fe20000000800 */
[----:B------:R-:W-:Y:S02]  /*5190*/  F2FP.RELU.PACK_AB R40, R242, R241 ;  /* 0x000000f1f228723e */ /* 0x000fe400000008ff */
[----:B------:R-:W-:Y:S01]  /*51a0*/  F2FP.RELU.PACK_AB R36, R122, R121 ;  /* 0x000000797a24723e */ /* 0x000fe200000008ff */
[----:B------:R-:W-:Y:S01]  /*51b0*/  STS [R181+0x10400], R42 ;  /* 0x0104002ab5007388 */ /* 0x000fe20000000800 */
[----:B------:R-:W-:Y:S02]  /*51c0*/  ISETP.LE.U32.AND P5, PT, R48, UR4, PT ;  /* 0x0000000430007c0c */ /* 0x000fe4000bfa3070 */
[----:B------:R-:W-:Y:S01]  /*51d0*/  LEA R200, P0, R186, R200, 0x2 ;  /* 0x000000c8bac87211 */ /* 0x000fe200078010ff */
[----:B------:R-:W-:Y:S01]  /*51e0*/  STS [R176+0x12000], R43 ;  /* 0x0120002bb0007388 */ /* 0x000fe20000000800 */
[----:B------:R-:W-:Y:S02]  /*51f0*/  FSETP.GE.FTZ.AND P1, PT, R214, RZ, PT ;  /* 0x000000ffd600720b */ /* 0x000fe40003f36000 */
[----:B------:R-:W-:Y:S01]  /*5200*/  LEA.HI.X.SX32 R201, R186, R201, 0x2, P0 ;  /* 0x000000c9bac97211 */ /* 0x000fe200000f16ff */
[----:B------:R-:W-:Y:S01]  /*5210*/  STS [R176+0x12400], R41 ;  /* 0x01240029b0007388 */ /* 0x000fe20000000800 */
[----:B------:R-:W-:Y:S02]  /*5220*/  FSETP.GE.FTZ.AND P0, PT, R217, RZ, PT ;  /* 0x000000ffd900720b */ /* 0x000fe40003f16000 */
[----:B------:R-:W-:Y:S01]  /*5230*/  FSETP.GE.FTZ.AND P3, PT, R202, RZ, PT ;  /* 0x000000ffca00720b */ /* 0x000fe20003f76000 */
[----:B------:R1:W-:Y:S01]  /*5240*/  STS [R181+0x12000], R40 ;  /* 0x01200028b5007388 */ /* 0x0003e20000000800 */
[----:B------:R-:W-:Y:S01]  /*5250*/  FSETP.GE.FTZ.AND P2, PT, R213, RZ, PT ;  /* 0x000000ffd500720b */ /* 0x000fe20003f56000 */
[----:B------:R-:W-:Y:S01]  /*5260*/  @!P5 FADD.FTZ R116, -R116, -RZ ;  /* 0x800000ff7474d221 */ /* 0x000fe20000010100 */
[----:B------:R-:W-:Y:S01]  /*5270*/  FSETP.GE.FTZ.AND P4, PT, R193, RZ, PT ;  /* 0x000000ffc100720b */ /* 0x000fe20003f96000 */
[----:B------:R3:W-:Y:S04]  /*5280*/  STS [R181+0x12400], R38 ;  /* 0x01240026b5007388 */ /* 0x0007e80000000800 */
[----:B------:R4:W-:Y:S04]  /*5290*/  STS [R180+0x10000], R39 ;  /* 0x01000027b4007388 */ /* 0x0009e80000000800 */
[----:B------:R4:W-:Y:S04]  /*52a0*/  STS [R180+0x10400], R37 ;  /* 0x01040025b4007388 */ /* 0x0009e80000000800 */
[----:B------:R4:W-:Y:S01]  /*52b0*/  STS [R179+0x10000], R36 ;  /* 0x01000024b3007388 */ /* 0x0009e20000000800 */
[----:B-1----:R-:W-:Y:S02]  /*52c0*/  F2FP.RELU.PACK_AB R40, R116, R115 ;  /* 0x000000737428723e */ /* 0x002fe400000008ff */
[----:B---3--:R-:W-:Y:S03]  /*52d0*/  F2FP.RELU.PACK_AB R38, R114, R123 ;  /* 0x0000007b7226723e */ /* 0x008fe600000008ff */
[----:B------:R-:W-:Y:S01]  /*52e0*/  STS [R179+0x10400], R40 ;  /* 0x01040028b3007388 */ /* 0x000fe20000000800 */
[----:B----4-:R-:W-:Y:S02]  /*52f0*/  F2FP.RELU.PACK_AB R39, R118, R117 ;  /* 0x000000757627723e */ /* 0x010fe400000008ff */
[----:B------:R-:W-:Y:S03]  /*5300*/  F2FP.RELU.PACK_AB R37, R170, R119 ;  /* 0x00000077aa25723e */ /* 0x000fe600000008ff */
[----:B------:R-:W-:Y:S01]  /*5310*/  STS [R180+0x12000], R39 ;  /* 0x01200027b4007388 */ /* 0x000fe20000000800 */
[----:B------:R-:W-:Y:S03]  /*5320*/  F2FP.RELU.PACK_AB R36, R120, R113 ;  /* 0x000000717824723e */ /* 0x000fe600000008ff */
[----:B------:R-:W-:Y:S04]  /*5330*/  STS [R180+0x12400], R37 ;  /* 0x01240025b4007388 */ /* 0x000fe80000000800 */
[----:B------:R-:W-:Y:S04]  /*5340*/  STS [R179+0x12000], R38 ;  /* 0x01200026b3007388 */ /* 0x000fe80000000800 */
[----:B------:R-:W-:Y:S04]  /*5350*/  STS [R179+0x12400], R36 ;  /* 0x01240024b3007388 */ /* 0x000fe80000000800 */
[----:B------:R-:W1:Y:S08]  /*5360*/  LDSM.16.M88.4 R64, [R2+0x4000] ;  /* 0x004000000240783b */ /* 0x000e700000000200 */
[----:B------:R-:W3:Y:S08]  /*5370*/  LDSM.16.M88.4 R60, [R2+0x5000] ;  /* 0x00500000023c783b */ /* 0x000ef00000000200 */
[----:B------:R-:W4:Y:S08]  /*5380*/  LDSM.16.M88.4 R100, [R0+0x4000] ;  /* 0x004000000064783b */ /* 0x000f300000000200 */
[----:B------:R-:W4:Y:S01]  /*5390*/  LDSM.16.M88.4 R104, [R0+0x5000] ;  /* 0x005000000068783b */ /* 0x000f220000000200 */
        /* <DEDUP_REMOVED lines=17> */
[C---:B------:R-:W-:Y:S08]  /*54b0*/  HMMA.16816.F32 R8, R104.reuse, R140, R8 ;  /* 0x0000008c6808723c */ /* 0x040ff00000001808 */
[-C--:B------:R-:W-:Y:S08]  /*54c0*/  HMMA.16816.F32 R12, R104, R142.reuse, R12 ;  /* 0x0000008e680c723c */ /* 0x080ff0000000180c */
[C---:B--2---:R-:W-:Y:S01]  /*54d0*/  FADD.FTZ R5, -R109.reuse, R5 ;  /* 0x000000056d057221 */ /* 0x044fe20000010100 */
[C---:B------:R-:W-:Y:S03]  /*54e0*/  HMMA.16816.F32 R16, R100.reuse, R142, R16 ;  /* 0x0000008e6410723c */ /* 0x040fe60000001810 */
[----:B------:R-:W-:Y:S01]  /*54f0*/  FADD.FTZ R4, -R109, R4 ;  /* 0x000000046d047221 */ /* 0x000fe20000010100 */
[----:B------:R-:W-:Y:S02]  /*5500*/  FSEL R5, R5, R109, P3 ;  /* 0x0000006d05057208 */ /* 0x000fe40001800000 */
[----:B------:R-:W-:Y:S02]  /*5510*/  FSETP.GE.FTZ.AND P3, PT, R229, RZ, PT ;  /* 0x000000ffe500720b */ /* 0x000fe40003f76000 */
[-C--:B------:R-:W-:Y:S01]  /*5520*/  HMMA.16816.F32 R20, R100, R144.reuse, R20 ;  /* 0x000000906414723c */ /* 0x080fe20000001814 */
[----:B------:R-:W-:Y:S03]  /*5530*/  FMUL.FTZ R202, R202, R5 ;  /* 0x00000005caca7220 */ /* 0x000fe60000410000 */
[-C--:B------:R-:W-:Y:S02]  /*5540*/  FSEL R4, R4, R109.reuse, P4 ;  /* 0x0000006d04047208 */ /* 0x080fe40002000000 */
[----:B------:R-:W-:Y:S02]  /*5550*/  FSETP.GE.FTZ.AND P4, PT, R218, RZ, PT ;  /* 0x000000ffda00720b */ /* 0x000fe40003f96000 */
[C---:B------:R-:W-:Y:S01]  /*5560*/  HMMA.16816.F32 R24, R104.reuse, R144, R24 ;  /* 0x000000906818723c */ /* 0x040fe20000001818 */
[----:B------:R-:W-:Y:S07]  /*5570*/  FMUL.FTZ R193, R193, R4 ;  /* 0x00000004c1c17220 */ /* 0x000fee0000410000 */
[C---:B------:R-:W-:Y:S01]  /*5580*/  FADD.FTZ R17, -R109.reuse, R17 ;  /* 0x000000116d117221 */ /* 0x040fe20000010100 */
[-C--:B------:R-:W-:Y:S03]  /*5590*/  HMMA.16816.F32 R28, R104, R146.reuse, R28 ;  /* 0x00000092681c723c */ /* 0x080fe6000000181c */
[----:B------:R-:W-:Y:S01]  /*55a0*/  FADD.FTZ R16, -R109, R16 ;  /* 0x000000106d107221 */ /* 0x000fe20000010100 */
[----:B------:R-:W-:Y:S02]  /*55b0*/  FSEL R17, R17, R109, P1 ;  /* 0x0000006d11117208 */ /* 0x000fe40000800000 */
[----:B------:R-:W-:Y:S01]  /*55c0*/  FSETP.GE.FTZ.AND P1, PT, R233, RZ, PT ;  /* 0x000000ffe900720b */ /* 0x000fe20003f36000 */
[C---:B------:R-:W-:Y:S01]  /*55d0*/  FADD.FTZ R20, -R109.reuse, R20 ;  /* 0x000000146d147221 */ /* 0x040fe20000010100 */
[C---:B------:R-:W-:Y:S01]  /*55e0*/  HMMA.16816.F32 R32, R100.reuse, R146, R32 ;  /* 0x000000926420723c */ /* 0x040fe20000001820 */
[----:B------:R-:W-:Y:S03]  /*55f0*/  FADD.FTZ R21, -R109, R21 ;  /* 0x000000156d157221 */ /* 0x000fe60000010100 */
[----:B------:R-:W-:Y:S01]  /*5600*/  FMUL.FTZ R214, R214, R17 ;  /* 0x00000011d6d67220 */ /* 0x000fe20000410000 */
[-C--:B------:R-:W-:Y:S02]  /*5610*/  FSEL R20, R20, R109.reuse, P0 ;  /* 0x0000006d14147208 */ /* 0x080fe40000000000 */
[----:B------:R-:W-:Y:S01]  /*5620*/  FSETP.GE.FTZ.AND P0, PT, R234, RZ, PT ;  /* 0x000000ffea00720b */ /* 0x000fe20003f16000 */
[-C--:B------:R-:W-:Y:S01]  /*5630*/  HMMA.16816.F32 R36, R100, R148.reuse, R36 ;  /* 0x000000946424723c */ /* 0x080fe20000001824 */
[-C--:B------:R-:W-:Y:S02]  /*5640*/  FSEL R16, R16, R109.reuse, P2 ;  /* 0x0000006d10107208 */ /* 0x080fe40001000000 */
[----:B------:R-:W-:Y:S01]  /*5650*/  FSETP.GE.FTZ.AND P2, PT, R230, RZ, PT ;  /* 0x000000ffe600720b */ /* 0x000fe20003f56000 */
[----:B------:R-:W-:Y:S01]  /*5660*/  FMUL.FTZ R217, R217, R20 ;  /* 0x00000014d9d97220 */ /* 0x000fe20000410000 */
[----:B------:R-:W-:Y:S01]  /*5670*/  FSEL R21, R21, R109, P4 ;  /* 0x0000006d15157208 */ /* 0x000fe20002000000 */
[----:B------:R-:W-:Y:S01]  /*5680*/  FMUL.FTZ R213, R213, R16 ;  /* 0x00000010d5d57220 */ /* 0x000fe20000410000 */
[----:B------:R-:W-:Y:S01]  /*5690*/  FSETP.GE.FTZ.AND P4, PT, R251, RZ, PT ;  /* 0x000000fffb00720b */ /* 0x000fe20003f96000 */
[C---:B------:R-:W-:Y:S04]  /*56a0*/  HMMA.16816.F32 R40, R104.reuse, R148, R40 ;  /* 0x000000946828723c */ /* 0x040fe80000001828 */
[----:B------:R-:W-:Y:S04]  /*56b0*/  FMUL.FTZ R218, R218, R21 ;  /* 0x00000015dada7220 */ /* 0x000fe80000410000 */
        /* <DEDUP_REMOVED lines=12> */
[----:B------:R-:W-:Y:S02]  /*5780*/  FSEL R36, R36, R109, P1 ;  /* 0x0000006d24247208 */ /* 0x000fe40000800000 */
        /* <DEDUP_REMOVED lines=8> */
[-C--:B------:R-:W-:Y:S01]  /*5810*/  HMMA.16816.F32 R60, R104, R154.reuse, R60 ;  /* 0x0000009a683c723c */ /* 0x080fe2000000183c */
[----:B------:R-:W2:Y:S02]  /*5820*/  LDG.E R106, [R110.64+0x20] ;  /* 0x000020066e6a7981 */ /* 0x000ea4000c1e1900 */
[C---:B------:R-:W-:Y:S01]  /*5830*/  FADD.FTZ R234, -R109.reuse, R49 ;  /* 0x000000316dea7221 */ /* 0x040fe20000010100 */
[-C--:B------:R-:W-:Y:S01]  /*5840*/  FSEL R48, R48, R109.reuse, P1 ;  /* 0x0000006d30307208 */ /* 0x080fe20000800000 */
[----:B------:R-:W3:Y:S01]  /*5850*/  LDG.E R107, [R110.64+0x100] ;  /* 0x000100066e6b7981 */ /* 0x000ee2000c1e1900 */
[----:B------:R-:W-:Y:S01]  /*5860*/  FSETP.GE.FTZ.AND P1, PT, R250, RZ, PT ;  /* 0x000000fffa00720b */ /* 0x000fe20003f36000 */
[C---:B------:R-:W-:Y:S01]  /*5870*/  FADD.FTZ R53, -R109.reuse, R53 ;  /* 0x000000356d357221 */ /* 0x040fe20000010100 */
[----:B------:R-:W-:Y:S01]  /*5880*/  HMMA.16816.F32 R64, R100, R154, R64 ;  /* 0x0000009a6440723c */ /* 0x000fe20000001840 */
[----:B------:R-:W-:Y:S01]  /*5890*/  FADD.FTZ R52, -R109, R52 ;  /* 0x000000346d347221 */ /* 0x000fe20000010100 */
[----:B------:R-:W4:Y:S02]  /*58a0*/  LDG.E R105, [R110.64+0x120] ;  /* 0x000120066e697981 */ /* 0x000f24000c1e1900 */
[----:B------:R-:W-:Y:S01]  /*58b0*/  FMUL.FTZ R48, R245, R48 ;  /* 0x00000030f5307220 */ /* 0x000fe20000410000 */
[-C--:B------:R-:W-:Y:S02]  /*58c0*/  FSEL R53, R53, R109.reuse, P1 ;  /* 0x0000006d35357208 */ /* 0x080fe40000800000 */
[----:B------:R-:W-:Y:S02]  /*58d0*/  FSETP.GE.FTZ.AND P1, PT, R121, RZ, PT ;  /* 0x000000ff7900720b */ /* 0x000fe40003f36000 */
[----:B------:R-:W-:Y:S02]  /*58e0*/  FSEL R49, R234, R109, P3 ;  /* 0x0000006dea317208 */ /* 0x000fe40001800000 */
[----:B------:R-:W-:Y:S01]  /*58f0*/  FSETP.GE.FTZ.AND P3, PT, R252, RZ, PT ;  /* 0x000000fffc00720b */ /* 0x000fe20003f76000 */
[----:B------:R-:W-:Y:S01]  /*5900*/  FMUL.FTZ R53, R250, R53 ;  /* 0x00000035fa357220 */ /* 0x000fe20000410000 */
[----:B------:R-:W-:Y:S01]  /*5910*/  FSEL R52, R52, R109, P2 ;  /* 0x0000006d34347208 */ /* 0x000fe20001000000 */
[----:B------:R-:W-:Y:S01]  /*5920*/  FMUL.FTZ R49, R246, R49 ;  /* 0x00000031f6317220 */ /* 0x000fe20000410000 */
[----:B------:R-:W-:Y:S03]  /*5930*/  FSETP.GE.FTZ.AND P2, PT, R115, RZ, PT ;  /* 0x000000ff7300720b */ /* 0x000fe60003f56000 */
[----:B------:R-:W-:Y:S06]  /*5940*/  FMUL.FTZ R52, R249, R52 ;  /* 0x00000034f9347220 */ /* 0x000fec0000410000 */
[C---:B------:R-:W-:Y:S05]  /*5950*/  FADD.FTZ R64, -R109.reuse, R64 ;  /* 0x000000406d407221 */ /* 0x040fea0000010100 */
[----:B------:R-:W-:Y:S01]  /*5960*/  FSEL R64, R64, R109, P1 ;  /* 0x0000006d40407208 */ /* 0x000fe20000800000 */
[----:B------:R-:W-:Y:S01]  /*5970*/  @P0 FADD.FTZ R109, -R109, R65 ;  /* 0x000000416d6d0221 */ /* 0x000fe20000010100 */
[----:B------:R-:W-:Y:S02]  /*5980*/  FSETP.GE.FTZ.AND P1, PT, R203, RZ, PT ;  /* 0x000000ffcb00720b */ /* 0x000fe40003f36000 */
[----:B------:R-:W-:Y:S01]  /*5990*/  FSETP.GE.FTZ.AND P0, PT, R204, RZ, PT ;  /* 0x000000ffcc00720b */ /* 0x000fe20003f16000 */
[----:B------:R-:W-:Y:S02]  /*59a0*/  FMUL.FTZ R64, R121, R64 ;  /* 0x0000004079407220 */ /* 0x000fe40000410000 */
[----:B------:R-:W-:Y:S02]  /*59b0*/  FMUL.FTZ R245, R122, R109 ;  /* 0x0000006d7af57220 */ /* 0x000fe40000410000 */
[C---:B--2---:R-:W-:Y:S02]  /*59c0*/  FADD.FTZ R65, -R106.reuse, R6 ;  /* 0x000000066a417221 */ /* 0x044fe40000010100 */
[C---:B------:R-:W-:Y:S02]  /*59d0*/  FADD.FTZ R233, -R106.reuse, R7 ;  /* 0x000000076ae97221 */ /* 0x040fe40000010100 */
[C---:B------:R-:W-:Y:S01]  /*59e0*/  FADD.FTZ R249, -R106.reuse, R19 ;  /* 0x000000136af97221 */ /* 0x040fe20000010100 */
[-C--:B------:R-:W-:Y:S01]  /*59f0*/  FSEL R234, R65, R106.reuse, P1 ;  /* 0x0000006a41ea7208 */ /* 0x080fe20000800000 */
[C---:B------:R-:W-:Y:S01]  /*5a00*/  FADD.FTZ R65, -R106.reuse, R18 ;  /* 0x000000126a417221 */ /* 0x040fe20000010100 */
        /* <DEDUP_REMOVED lines=17> */
[C---:B------:R-:W-:Y:S01]  /*5b20*/  FADD.FTZ R215, -R106.reuse, R35 ;  /* 0x000000236ad77221 */ /* 0x040fe20000010100 */
[----:B------:R-:W-:Y:S01]  /*5b30*/  FSETP.GE.FTZ.AND P1, PT, R231, RZ, PT ;  /* 0x000000ffe700720b */ /* 0x000fe20003f36000 */
[----:B------:R-:W-:Y:S01]  /*5b40*/  FADD.FTZ R51, -R106, R51 ;  /* 0x000000336a337221 */ /* 0x000fe20000010100 */
[----:B------:R-:W-:Y:S01]  /*5b50*/  FSETP.GE.FTZ.AND P0, PT, R232, RZ, PT ;  /* 0x000000ffe800720b */ /* 0x000fe20003f16000 */
[----:B------:R-:W-:Y:S01]  /*5b60*/  FMUL.FTZ R249, R220, R249 ;  /* 0x000000f9dcf97220 */ /* 0x000fe20000410000 */
[-C--:B------:R-:W-:Y:S01]  /*5b70*/  FSEL R220, R203, R106.reuse, P1 ;  /* 0x0000006acbdc7208 */ /* 0x080fe20000800000 */
[C---:B------:R-:W-:Y:S01]  /*5b80*/  FADD.FTZ R203, -R106.reuse, R38 ;  /* 0x000000266acb7221 */ /* 0x040fe20000010100 */
[----:B------:R-:W-:Y:S01]  /*5b90*/  FSETP.GE.FTZ.AND P1, PT, R235, RZ, PT ;  /* 0x000000ffeb00720b */ /* 0x000fe20003f36000 */
[----:B------:R-:W-:Y:S01]  /*5ba0*/  FADD.FTZ R55, -R106, R55 ;  /* 0x000000376a377221 */ /* 0x000fe20000010100 */
[----:B------:R-:W-:Y:S01]  /*5bb0*/  FSEL R215, R215, R106, P0 ;  /* 0x0000006ad7d77208 */ /* 0x000fe20000000000 */
[----:B------:R-:W-:Y:S01]  /*5bc0*/  FMUL.FTZ R216, R219, R216 ;  /* 0x000000d8dbd87220 */ /* 0x000fe20000410000 */
[----:B------:R-:W-:Y:S01]  /*5bd0*/  FSETP.GE.FTZ.AND P0, PT, R236, RZ, PT ;  /* 0x000000ffec00720b */ /* 0x000fe20003f16000 */
[C---:B------:R-:W-:Y:S01]  /*5be0*/  FADD.FTZ R219, -R106.reuse, R66 ;  /* 0x000000426adb7221 */ /* 0x040fe20000010100 */
[-C--:B------:R-:W-:Y:S01]  /*5bf0*/  FSEL R38, R203, R106.reuse, P1 ;  /* 0x0000006acb267208 */ /* 0x080fe20000800000 */
[----:B------:R-:W-:Y:S01]  /*5c00*/  FADD.FTZ R203, -R106, R50 ;  /* 0x000000326acb7221 */ /* 0x000fe20000010100 */
[-C--:B------:R-:W-:Y:S01]  /*5c10*/  FSEL R39, R39, R106.reuse, P0 ;  /* 0x0000006a27277208 */ /* 0x080fe20000000000 */
[----:B------:R-:W-:Y:S01]  /*5c20*/  FMUL.FTZ R215, R232, R215 ;  /* 0x000000d7e8d77220 */ /* 0x000fe20000410000 */
[----:B------:R-:W-:Y:S01]  /*5c30*/  FSETP.GE.FTZ.AND P1, PT, R247, RZ, PT ;  /* 0x000000fff700720b */ /* 0x000fe20003f36000 */
[C---:B---3--:R-:W-:Y:S01]  /*5c40*/  FADD.FTZ R246, -R107.reuse, R12 ;  /* 0x0000000c6bf67221 */ /* 0x048fe20000010100 */
[----:B------:R-:W-:Y:S01]  /*5c50*/  FSETP.GE.FTZ.AND P0, PT, R248, RZ, PT ;  /* 0x000000fff800720b */ /* 0x000fe20003f16000 */
[----:B------:R-:W-:Y:S01]  /*5c60*/  FADD.FTZ R250, -R107, R24 ;  /* 0x000000186bfa7221 */ /* 0x000fe20000010100 */
[-C--:B------:R-:W-:Y:S01]  /*5c70*/  FSEL R50, R203, R106.reuse, P1 ;  /* 0x0000006acb327208 */ /* 0x080fe20000800000 */
[----:B------:R-:W-:Y:S01]  /*5c80*/  FADD.FTZ R203, -R106, R54 ;  /* 0x000000366acb7221 */ /* 0x000fe20000010100 */
[-C--:B------:R-:W-:Y:S01]  /*5c90*/  FSEL R51, R51, R106.reuse, P0 ;  /* 0x0000006a33337208 */ /* 0x080fe20000000000 */
        /* <DEDUP_REMOVED lines=8> */
[----:B------:R-:W-:Y:S01]  /*5d20*/  FMUL.FTZ R39, R236, R39 ;  /* 0x00000027ec277220 */ /* 0x000fe20000410000 */
[----:B------:R-:W-:Y:S01]  /*5d30*/  FSEL R232, R219, R106, P2 ;  /* 0x0000006adbe87208 */ /* 0x000fe20001000000 */
[----:B------:R-:W-:Y:S01]  /*5d40*/  FMUL.FTZ R55, R252, R55 ;  /* 0x00000037fc377220 */ /* 0x000fe20000410000 */
[----:B------:R-:W-:Y:S01]  /*5d50*/  FSETP.GE.FTZ.AND P2, PT, R210, RZ, PT ;  /* 0x000000ffd200720b */ /* 0x000fe20003f56000 */
[----:B------:R-:W-:Y:S01]  /*5d60*/  FMUL.FTZ R54, R205, R54 ;  /* 0x00000036cd367220 */ /* 0x000fe20000410000 */
[----:B------:R-:W-:Y:S01]  /*5d70*/  FSETP.GE.FTZ.AND P0, PT, R222, RZ, PT ;  /* 0x000000ffde00720b */ /* 0x000fe20003f16000 */
[C---:B------:R-:W-:Y:S01]  /*5d80*/  FADD.FTZ R252, -R107.reuse, R25 ;  /* 0x000000196bfc7221 */ /* 0x040fe20000010100 */
[-C--:B------:R-:W-:Y:S01]  /*5d90*/  FSEL R205, R248, R107.reuse, P2 ;  /* 0x0000006bf8cd7208 */ /* 0x080fe20001000000 */
[----:B------:R-:W-:Y:S01]  /*5da0*/  FADD.FTZ R236, -R107, R9 ;  /* 0x000000096bec7221 */ /* 0x000fe20000010100 */
[----:B------:R-:W-:Y:S01]  /*5db0*/  FSETP.GE.FTZ.AND P3, PT, R209, RZ, PT ;  /* 0x000000ffd100720b */ /* 0x000fe20003f76000 */
[C---:B------:R-:W-:Y:S01]  /*5dc0*/  FADD.FTZ R40, -R107.reuse, R40 ;  /* 0x000000286b287221 */ /* 0x040fe20000010100 */
[----:B------:R-:W-:Y:S01]  /*5dd0*/  FSEL R219, R252, R107, P0 ;  /* 0x0000006bfcdb7208 */ /* 0x000fe20000000000 */
[----:B------:R-:W-:Y:S01]  /*5de0*/  FMUL.FTZ R205, R210, R205 ;  /* 0x000000cdd2cd7220 */ /* 0x000fe20000410000 */
[----:B------:R-:W-:Y:S01]  /*5df0*/  FSEL R246, R246, R107, P3 ;  /* 0x0000006bf6f67208 */ /* 0x000fe20001800000 */
[----:B------:R-:W-:Y:S01]  /*5e00*/  FADD.FTZ R210, -R107, R29 ;  /* 0x0000001d6bd27221 */ /* 0x000fe20000010100 */
[----:B------:R-:W-:Y:S01]  /*5e10*/  FSETP.GE.FTZ.AND P3, PT, R226, RZ, PT ;  /* 0x000000ffe200720b */ /* 0x000fe20003f76000 */
[----:B------:R-:W-:Y:S01]  /*5e20*/  FMUL.FTZ R219, R222, R219 ;  /* 0x000000dbdedb7220 */ /* 0x000fe20000410000 */
[----:B------:R-:W-:Y:S01]  /*5e30*/  FSEL R66, R203, R106, P4 ;  /* 0x0000006acb427208 */ /* 0x000fe20002000000 */
[----:B------:R-:W-:Y:S01]  /*5e40*/  @P1 FADD.FTZ R106, -R106, R67 ;  /* 0x000000436a6a1221 */ /* 0x000fe20000010100 */
[----:B------:R-:W-:Y:S01]  /*5e50*/  FSETP.GE.FTZ.AND P1, PT, R221, RZ, PT ;  /* 0x000000ffdd00720b */ /* 0x000fe20003f36000 */
[----:B------:R-:W-:Y:S01]  /*5e60*/  FADD.FTZ R222, -R107, R41 ;  /* 0x000000296bde7221 */ /* 0x000fe20000010100 */
[----:B------:R-:W-:Y:S01]  /*5e70*/  FSETP.GE.FTZ.AND P0, PT, R241, RZ, PT ;  /* 0x000000fff100720b */ /* 0x000fe20003f16000 */
[----:B------:R-:W-:Y:S01]  /*5e80*/  FMUL.FTZ R246, R209, R246 ;  /* 0x000000f6d1f67220 */ /* 0x000fe20000410000 */
[-C--:B------:R-:W-:Y:S01]  /*5e90*/  FSEL R41, R210, R107.reuse, P3 ;  /* 0x0000006bd2297208 */ /* 0x080fe20001800000 */
[C---:B------:R-:W-:Y:S01]  /*5ea0*/  FADD.FTZ R210, -R107.reuse, R45 ;  /* 0x0000002d6bd27221 */ /* 0x040fe20000010100 */
[----:B------:R-:W-:Y:S01]  /*5eb0*/  FSETP.GE.FTZ.AND P3, PT, R242, RZ, PT ;  /* 0x000000fff200720b */ /* 0x000fe20003f76000 */
[C---:B------:R-:W-:Y:S01]  /*5ec0*/  FADD.FTZ R56, -R107.reuse, R56 ;  /* 0x000000386b387221 */ /* 0x040fe20000010100 */
[----:B------:R-:W-:Y:S01]  /*5ed0*/  FSEL R250, R250, R107, P1 ;  /* 0x0000006bfafa7208 */ /* 0x000fe20000800000 */
[----:B------:R-:W-:Y:S01]  /*5ee0*/  FADD.FTZ R60, -R107, R60 ;  /* 0x0000003c6b3c7221 */ /* 0x000fe20000010100 */
[----:B------:R-:W-:Y:S01]  /*5ef0*/  FSETP.GE.FTZ.AND P1, PT, R238, RZ, PT ;  /* 0x000000ffee00720b */ /* 0x000fe20003f36000 */
[----:B------:R-:W-:Y:S01]  /*5f00*/  FMUL.FTZ R41, R226, R41 ;  /* 0x00000029e2297220 */ /* 0x000fe20000410000 */
[----:B------:R-:W-:Y:S01]  /*5f10*/  FSETP.GE.FTZ.AND P4, PT, R206, RZ, PT ;  /* 0x000000ffce00720b */ /* 0x000fe20003f96000 */
[----:B----4-:R-:W-:Y:S01]  /*5f20*/  FADD.FTZ R226, -R105, R14 ;  /* 0x0000000e69e27221 */ /* 0x010fe20000010100 */
[-C--:B------:R-:W-:Y:S01]  /*5f30*/  FSEL R44, R44, R107.reuse, P0 ;  /* 0x0000006b2c2c7208 */ /* 0x080fe20000000000 */
[----:B------:R-:W-:Y:S01]  /*5f40*/  FMUL.FTZ R250, R221, R250 ;  /* 0x000000faddfa7220 */ /* 0x000fe20000410000 */
[----:B------:R-:W-:Y:S01]  /*5f50*/  FSETP.GE.FTZ.AND P0, PT, R114, RZ, PT ;  /* 0x000000ff7200720b */ /* 0x000fe20003f16000 */
[----:B------:R-:W-:Y:S01]  /*5f60*/  FADD.FTZ R46, -R105, R46 ;  /* 0x0000002e692e7221 */ /* 0x000fe20000010100 */
[----:B------:R-:W-:Y:S01]  /*5f70*/  FSETP.GE.FTZ.AND P2, PT, R237, RZ, PT ;  /* 0x000000ffed00720b */ /* 0x000fe20003f56000 */
[----:B------:R-:W-:Y:S01]  /*5f80*/  FADD.FTZ R42, -R105, R42 ;  /* 0x0000002a692a7221 */ /* 0x000fe20000010100 */
[-C--:B------:R-:W-:Y:S01]  /*5f90*/  FSEL R45, R210, R107.reuse, P3 ;  /* 0x0000006bd22d7208 */ /* 0x080fe20001800000 */
[----:B------:R-:W-:Y:S01]  /*5fa0*/  FADD.FTZ R210, -R107, R57 ;  /* 0x000000396bd27221 */ /* 0x000fe20000010100 */
[----:B------:R-:W-:Y:S01]  /*5fb0*/  FSEL R209, R222, R107, P1 ;  /* 0x0000006bded17208 */ /* 0x000fe20000800000 */
[C---:B------:R-:W-:Y:S01]  /*5fc0*/  FADD.FTZ R222, -R105.reuse, R11 ;  /* 0x0000000b69de7221 */ /* 0x040fe20000010100 */
        /* <DEDUP_REMOVED lines=8> */
[----:B------:R-:W-:Y:S01]  /*6050*/  FSEL R57, R210, R107, P1 ;  /* 0x0000006bd2397208 */ /* 0x000fe20000800000 */
[----:B------:R-:W-:Y:S01]  /*6060*/  FADD.FTZ R210, -R105, R10 ;  /* 0x0000000a69d27221 */ /* 0x000fe20000010100 */
[----:B------:R-:W-:Y:S01]  /*6070*/  FSETP.GE.FTZ.AND P1, PT, R207, RZ, PT ;  /* 0x000000ffcf00720b */ /* 0x000fe20003f36000 */
[----:B------:R-:W-:Y:S01]  /*6080*/  FADD.FTZ R206, -R107, R28 ;  /* 0x0000001c6bce7221 */ /* 0x000fe20000010100 */
[----:B------:R-:W-:Y:S01]  /*6090*/  FSETP.GE.FTZ.AND P4, PT, R225, RZ, PT ;  /* 0x000000ffe100720b */ /* 0x000fe20003f96000 */
[----:B------:R-:W-:Y:S01]  /*60a0*/  FMUL.FTZ R209, R238, R209 ;  /* 0x000000d1eed17220 */ /* 0x000fe20000410000 */
[----:B------:R-:W-:Y:S01]  /*60b0*/  FSEL R56, R56, R107, P2 ;  /* 0x0000006b38387208 */ /* 0x000fe20001000000 */
[----:B------:R-:W-:Y:S01]  /*60c0*/  FADD.FTZ R238, -R105, R26 ;  /* 0x0000001a69ee7221 */ /* 0x000fe20000010100 */
[----:B------:R-:W-:Y:S01]  /*60d0*/  FSETP.GE.FTZ.AND P2, PT, R123, RZ, PT ;  /* 0x000000ff7b00720b */ /* 0x000fe20003f56000 */
[C---:B------:R-:W-:Y:S01]  /*60e0*/  FADD.FTZ R58, -R105.reuse, R58 ;  /* 0x0000003a693a7221 */ /* 0x040fe20000010100 */
[----:B------:R-:W-:Y:S01]  /*60f0*/  FSEL R210, R210, R105, P1 ;  /* 0x00000069d2d27208 */ /* 0x000fe20000800000 */
[----:B------:R-:W-:Y:S01]  /*6100*/  FADD.FTZ R62, -R105, R62 ;  /* 0x0000003e693e7221 */ /* 0x000fe20000010100 */
[----:B------:R-:W-:Y:S01]  /*6110*/  FSETP.GE.FTZ.AND P1, PT, R208, RZ, PT ;  /* 0x000000ffd000720b */ /* 0x000fe20003f36000 */
[----:B------:R-:W-:Y:S01]  /*6120*/  FMUL.FTZ R220, R231, R220 ;  /* 0x000000dce7dc7220 */ /* 0x000fe20000410000 */
[-C--:B------:R-:W-:Y:S01]  /*6130*/  FSEL R206, R206, R107.reuse, P4 ;  /* 0x0000006bcece7208 */ /* 0x080fe20002000000 */
[----:B------:R-:W-:Y:S01]  /*6140*/  FMUL.FTZ R210, R207, R210 ;  /* 0x000000d2cfd27220 */ /* 0x000fe20000410000 */
[----:B------:R-:W-:Y:S01]  /*6150*/  FSEL R60, R60, R107, P2 ;  /* 0x0000006b3c3c7208 */ /* 0x000fe20001000000 */
[----:B------:R-:W-:Y:S01]  /*6160*/  @P0 FADD.FTZ R107, -R107, R61 ;  /* 0x0000003d6b6b0221 */ /* 0x000fe20000010100 */
[----:B------:R-:W-:Y:S01]  /*6170*/  FSETP.GE.FTZ.AND P0, PT, R211, RZ, PT ;  /* 0x000000ffd300720b */ /* 0x000fe20003f16000 */
[----:B------:R-:W-:Y:S01]  /*6180*/  FMUL.FTZ R38, R235, R38 ;  /* 0x00000026eb267220 */ /* 0x000fe20000410000 */
[----:B------:R-:W-:Y:S01]  /*6190*/  FSETP.GE.FTZ.AND P2, PT, R212, RZ, PT ;  /* 0x000000ffd400720b */ /* 0x000fe20003f56000 */
[----:B------:R-:W-:Y:S01]  /*61a0*/  FMUL.FTZ R50, R247, R50 ;  /* 0x00000032f7327220 */ /* 0x000fe20000410000 */
[-C--:B------:R-:W-:Y:S01]  /*61b0*/  FSEL R207, R222, R105.reuse, P1 ;  /* 0x00000069decf7208 */ /* 0x080fe20000800000 */
[----:B------:R-:W-:Y:S01]  /*61c0*/  FADD.FTZ R222, -R105, R43 ;  /* 0x0000002b69de7221 */ /* 0x000fe20000010100 */
[----:B------:R-:W-:Y:S01]  /*61d0*/  FSEL R226, R226, R105, P0 ;  /* 0x00000069e2e27208 */ /* 0x000fe20000000000 */
[----:B------:R-:W-:Y:S01]  /*61e0*/  FMUL.FTZ R66, R251, R66 ;  /* 0x00000042fb427220 */ /* 0x000fe20000410000 */
        /* <DEDUP_REMOVED lines=15> */
[----:B------:R-:W-:Y:S01]  /*62e0*/  FMUL.FTZ R206, R225, R206 ;  /* 0x000000cee1ce7220 */ /* 0x000fe20000410000 */
[-C--:B------:R-:W-:Y:S01]  /*62f0*/  FSEL R238, R238, R105.reuse, P1 ;  /* 0x00000069eeee7208 */ /* 0x080fe20000800000 */
[----:B------:R-:W-:Y:S01]  /*6300*/  FMUL.FTZ R40, R237, R40 ;  /* 0x00000028ed287220 */ /* 0x000fe20000410000 */
[----:B------:R-:W-:Y:S01]  /*6310*/  FSETP.GE.FTZ.AND P1, PT, R240, RZ, PT ;  /* 0x000000fff000720b */ /* 0x000fe20003f36000 */
[----:B------:R-:W-:Y:S01]  /*6320*/  FMUL.FTZ R44, R241, R44 ;  /* 0x0000002cf12c7220 */ /* 0x000fe20000410000 */
[-C--:B------:R-:W-:Y:S01]  /*6330*/  FSEL R43, R212, R105.reuse, P3 ;  /* 0x00000069d42b7208 */ /* 0x080fe20001800000 */
[----:B------:R-:W-:Y:S01]  /*6340*/  FADD.FTZ R212, -R105, R47 ;  /* 0x0000002f69d47221 */ /* 0x000fe20000010100 */
[-C--:B------:R-:W-:Y:S01]  /*6350*/  FSEL R46, R46, R105.reuse, P0 ;  /* 0x000000692e2e7208 */ /* 0x080fe20000000000 */
[----:B------:R-:W-:Y:S01]  /*6360*/  FMUL.FTZ R238, R223, R238 ;  /* 0x000000eedfee7220 */ /* 0x000fe20000410000 */
[----:B------:R-:W-:Y:S01]  /*6370*/  FSETP.GE.FTZ.AND P0, PT, R244, RZ, PT ;  /* 0x000000fff400720b */ /* 0x000fe20003f16000 */
[----:B------:R-:W-:Y:S01]  /*6380*/  FMUL.FTZ R56, R117, R56 ;  /* 0x0000003875387220 */ /* 0x000fe20000410000 */
[----:B------:R-:W-:Y:S01]  /*6390*/  FSEL R223, R222, R105, P1 ;  /* 0x00000069dedf7208 */ /* 0x000fe20000800000 */
[----:B------:R-:W-:Y:S01]  /*63a0*/  FADD.FTZ R222, -R105, R59 ;  /* 0x0000003b69de7221 */ /* 0x000fe20000010100 */
[----:B------:R-:W-:Y:S01]  /*63b0*/  FSETP.GE.FTZ.AND P1, PT, R120, RZ, PT ;  /* 0x000000ff7800720b */ /* 0x000fe20003f36000 */
[----:B------:R-:W-:Y:S01]  /*63c0*/  FMUL.FTZ R57, R118, R57 ;  /* 0x0000003976397220 */ /* 0x000fe20000410000 */
[----:B------:R-:W-:Y:S01]  /*63d0*/  FSEL R47, R212, R105, P0 ;  /* 0x00000069d42f7208 */ /* 0x000fe20000000000 */
[----:B------:R-:W-:Y:S01]  /*63e0*/  FMUL.FTZ R60, R123, R60 ;  /* 0x0000003c7b3c7220 */ /* 0x000fe20000410000 */
[----:B------:R-:W-:Y:S01]  /*63f0*/  PLOP3.LUT P0, PT, PT, PT, UP2, 0x80, 0x0 ;  /* 0x000000000000781c */ /* 0x000fe20003f0f028 */
[----:B------:R-:W-:Y:S01]  /*6400*/  FMUL.FTZ R61, R114, R107 ;  /* 0x0000006b723d7220 */ /* 0x000fe20000410000 */
[----:B------:R-:W-:Y:S01]  /*6410*/  FSETP.GE.FTZ.AND P2, PT, R239, RZ, PT ;  /* 0x000000ffef00720b */ /* 0x000fe20003f56000 */
[----:B------:R-:W-:Y:S01]  /*6420*/  FMUL.FTZ R211, R224, R211 ;  /* 0x000000d3e0d37220 */ /* 0x000fe20000410000 */
[----:B------:R-:W-:Y:S01]  /*6430*/  FSETP.GE.FTZ.AND P4, PT, R119, RZ, PT ;  /* 0x000000ff7700720b */ /* 0x000fe20003f96000 */
[----:B------:R-:W-:Y:S01]  /*6440*/  FMUL.FTZ R208, R227, R208 ;  /* 0x000000d0e3d07220 */ /* 0x000fe20000410000 */
[----:B------:R-:W-:Y:S01]  /*6450*/  FSEL R42, R42, R105, P2 ;  /* 0x000000692a2a7208 */ /* 0x000fe20001000000 */
[----:B------:R-:W-:Y:S01]  /*6460*/  FMUL.FTZ R43, R228, R43 ;  /* 0x0000002be42b7220 */ /* 0x000fe20000410000 */
[----:B------:R-:W-:Y:S01]  /*6470*/  FSETP.GE.FTZ.AND P3, PT, R170, RZ, PT ;  /* 0x000000ffaa00720b */ /* 0x000fe20003f76000 */
[----:B------:R-:W-:Y:S01]  /*6480*/  FMUL.FTZ R223, R240, R223 ;  /* 0x000000dff0df7220 */ /* 0x000fe20000410000 */
[----:B------:R-:W-:Y:S01]  /*6490*/  FSETP.GE.FTZ.AND P2, PT, R113, RZ, PT ;  /* 0x000000ff7100720b */ /* 0x000fe20003f56000 */
[----:B------:R-:W-:Y:S01]  /*64a0*/  FMUL.FTZ R42, R239, R42 ;  /* 0x0000002aef2a7220 */ /* 0x000fe20000410000 */
[-C--:B------:R-:W-:Y:S01]  /*64b0*/  FSEL R58, R58, R105.reuse, P4 ;  /* 0x000000693a3a7208 */ /* 0x080fe20002000000 */
[----:B------:R-:W-:Y:S01]  /*64c0*/  FMUL.FTZ R46, R243, R46 ;  /* 0x0000002ef32e7220 */ /* 0x000fe20000410000 */
[----:B------:R-:W-:Y:S01]  /*64d0*/  FSEL R59, R222, R105, P3 ;  /* 0x00000069de3b7208 */ /* 0x000fe20001800000 */
[----:B------:R-:W-:Y:S01]  /*64e0*/  FMUL.FTZ R47, R244, R47 ;  /* 0x0000002ff42f7220 */ /* 0x000fe20000410000 */
        /* <DEDUP_REMOVED lines=15> */
[----:B------:R-:W-:Y:S02]  /*65e0*/  IADD3 R192, R192, UR22, RZ ;  /* 0x00000016c0c07c10 */ /* 0x000fe4000fffe0ff */
[C---:B------:R-:W-:Y:S02]  /*65f0*/  LEA R8, P1, R7.reuse, R198, 0x7 ;  /* 0x000000c607087211 */ /* 0x040fe400078238ff */
[----:B------:R-:W-:Y:S01]  /*6600*/  IADD3 R160, R160, UR22, RZ ;  /* 0x00000016a0a07c10 */ /* 0x000fe2000fffe0ff */
[----:B------:R-:W-:Y:S01]  /*6610*/  @!PT LDS RZ, [RZ] ;  /* 0x00000000fffff984 */ /* 0x000fe20000000800 */
[----:B------:R-:W-:Y:S01]  /*6620*/  @!PT LDS RZ, [RZ] ;  /* 0x00000000fffff984 */ /* 0x000fe20000000800 */
[----:B------:R-:W-:Y:S01]  /*6630*/  @!PT LDS RZ, [RZ] ;  /* 0x00000000fffff984 */ /* 0x000fe20000000800 */
[----:B------:R1:W-:Y:S01]  /*6640*/  LDGSTS.E.BYPASS.LTC128B.128 [R192], [R198.64] ;  /* 0x00000000c6c07fae */ /* 0x0003e2000b901d46 */
[----:B------:R-:W-:Y:S05]  /*6650*/  LEA.HI.X R9, R7, R199, R5, 0x7, P1 ;  /* 0x000000c707097211 */ /* 0x000fea00008f3c05 */
[----:B------:R1:W-:Y:S04]  /*6660*/  LDGSTS.E.BYPASS.LTC128B.128 [R192+0x1000], [R8.64] ;  /* 0x0100000008c07fae */ /* 0x0003e8000b901d46 */
[----:B------:R-:W0:Y:S02]  /*6670*/  LDGDEPBAR ;  /* 0x00000000000079af */ /* 0x000e240000000000 */
.L_x_234:
[----:B------:R-:W-:Y:S02]  /*6680*/  F2FP.PACK_AB R202, R202, R193 ;  /* 0x000000c1caca723e */ /* 0x000fe400000000ff */
        /* <DEDUP_REMOVED lines=36> */
[----:B------:R-:W-:Y:S01]  /*68d0*/  F2FP.PACK_AB R55, R55, R66 ;  /* 0x000000423737723e */ /* 0x000fe200000000ff */
[----:B------:R-:W-:Y:S01]  /*68e0*/  IMAD.SHL.U32 R52, R168, 0x2, RZ ;  /* 0x00000002a8347824 */ /* 0x000fe200078e00ff */
        /* <DEDUP_REMOVED lines=99> */
.L_x_235:
[----:B------:R-:W-:Y:S01]  /*6f20*/  LDSM.16.M88.4 R16, [R164] ;  /* 0x00000000a410783b */ /* 0x000fe20000000200 */
[----:B------:R-:W-:Y:S01]  /*6f30*/  @P0 IADD3 R54, R171, -0x80, RZ ;  /* 0xffffff80ab360810 */ /* 0x000fe20007ffe0ff */
[----:B------:R-:W-:Y:S02]  /*6f40*/  @UP2 UIADD3 UR26, UP0, UR8, -0x200, URZ ;  /* 0xfffffe00081a2890 */ /* 0x000fe4000ff1e03f */
[----:B------:R-:W2:Y:S01]  /*6f50*/  LDSM.16.MT88.4 R20, [R52+0x6000] ;  /* 0x006000003414783b */ /* 0x000ea20000004200 */
[----:B------:R-:W-:Y:S01]  /*6f60*/  UISETP.GT.AND UP1, UPT, UR5, UR28, UPT ;  /* 0x0000001c0500728c */ /* 0x000fe2000bf24270 */
[----:B------:R-:W-:Y:S01]  /*6f70*/  @P0 IMAD.WIDE R54, R54, R185, UR8 ;  /* 0x0000000836360e25 */ /* 0x000fe2000f8e02b9 */
[----:B------:R-:W-:Y:S01]  /*6f80*/  @UP2 UIADD3.X UR22, UR9, -0x1, URZ, UP0, !UPT ;  /* 0xffffffff09162890 */ /* 0x000fe200087fe43f */
[----:B------:R-:W3:Y:S01]  /*6f90*/  LDSM.16.M88.4 R12, [R164+0x2000] ;  /* 0x00200000a40c783b */ /* 0x000ee20000000200 */
[----:B------:R-:W-:Y:S03]  /*6fa0*/  @UP2 UMOV UR8, UR26 ;  /* 0x0000001a00082c82 */ /* 0x000fe60008000000 */
[----:B------:R-:W-:Y:S02]  /*6fb0*/  LDSM.16.M88.4 R24, [R163] ;  /* 0x00000000a318783b */ /* 0x000fe40000000200 */
[----:B------:R-:W-:Y:S02]  /*6fc0*/  @UP2 UMOV UR9, UR22 ;  /* 0x0000001600092c82 */ /* 0x000fe40008000000 */
[----:B------:R-:W4:Y:S01]  /*6fd0*/  LDSM.16.MT88.4 R28, [R52+0x6400] ;  /* 0x00640000341c783b */ /* 0x000f220000004200 */
[----:B------:R-:W-:Y:S02]  /*6fe0*/  ULOP3.LUT UR22, UR5, 0x1, URZ, 0xc0, !UPT ;  /* 0x0000000105167892 */ /* 0x000fe4000f8ec03f */
[----:B------:R-:W-:Y:S01]  /*6ff0*/  UIADD3 UR5, UR5, -0x1, URZ ;  /* 0xffffffff05057890 */ /* 0x000fe2000fffe03f */
[----:B------:R-:W1:Y:S01]  /*7000*/  LDSM.16.M88.4 R32, [R158] ;  /* 0x000000009e20783b */ /* 0x000e620000000200 */
[----:B------:R-:W-:Y:S03]  /*7010*/  UISETP.NE.U32.AND UP0, UPT, UR22, 0x1, UPT ;  /* 0x000000011600788c */ /* 0x000fe6000bf05070 */
[----:B------:R-:W-:Y:S04]  /*7020*/  LDSM.16.M88.4 R36, [R162] ;  /* 0x00000000a224783b */ /* 0x000fe80000000200 */
[----:B------:R-:W1:Y:S04]  /*7030*/  LDSM.16.MT88.4 R40, [R52+0x6800] ;  /* 0x006800003428783b */ /* 0x000e680000004200 */
[----:B------:R-:W1:Y:S04]  /*7040*/  LDSM.16.M88.4 R44, [R162+0x2000] ;  /* 0x00200000a22c783b */ /* 0x000e680000000200 */
[----:B------:R-:W-:Y:S04]  /*7050*/  LDSM.16.MT88.4 R48, [R52+0x6c00] ;  /* 0x006c00003430783b */ /* 0x000fe80000004200 */
[----:B------:R1:W5:Y:S01]  /*7060*/  @P0 LDG.E R191, [R54.64] ;  /* 0x0000000636bf0981 */ /* 0x000362000c1e1900 */
[-C--:B--2---:R-:W-:Y:S03]  /*7070*/  HMMA.16816.F32 R4, R16, R20.reuse, RZ ;  /* 0x000000141004723c */ /* 0x084fe600000018ff */
[----:B------:R2:W5:Y:S04]  /*7080*/  @P0 LDG.E R190, [R54.64+0x20] ;  /* 0x0000200636be0981 */ /* 0x000568000c1e1900 */
[----:B------:R2:W5:Y:S01]  /*7090*/  @P0 LDG.E R189, [R54.64+0x100] ;  /* 0x0001000636bd0981 */ /* 0x000562000c1e1900 */
[C---:B-1-3--:R-:W-:Y:S03]  /*70a0*/  HMMA.16816.F32 R8, R12.reuse, R20, RZ ;  /* 0x000000140c08723c */ /* 0x04afe600000018ff */
[----:B------:R2:W5:Y:S05]  /*70b0*/  @P0 LDG.E R188, [R54.64+0x120] ;  /* 0x0001200636bc0981 */ /* 0x00056a000c1e1900 */
[-C--:B------:R-:W-:Y:S08]  /*70c0*/  HMMA.16816.F32 R12, R12, R22.reuse, RZ ;  /* 0x000000160c0c723c */ /* 0x080ff000000018ff */
[----:B------:R-:W-:Y:S01]  /*70d0*/  HMMA.16816.F32 R16, R16, R22, RZ ;  /* 0x000000161010723c */ /* 0x000fe200000018ff */
[----:B------:R-:W1:Y:S07]  /*70e0*/  LDSM.16.M88.4 R20, [R157] ;  /* 0x000000009d14783b */ /* 0x000e6e0000000200 */
[-C--:B----4-:R-:W-:Y:S08]  /*70f0*/  HMMA.16816.F32 R4, R24, R28.reuse, R4 ;  /* 0x0000001c1804723c */ /* 0x090ff00000001804 */
        /* <DEDUP_REMOVED lines=9> */
[----:B------:R-:W2:Y:S07]  /*7190*/  LDSM.16.M88.4 R44, [R164+0x6000] ;  /* 0x00600000a42c783b */ /* 0x000eae0000000200 */
[----:B------:R-:W-:Y:S01]  /*71a0*/  HMMA.16816.F32 R16, R36, R42, R16 ;  /* 0x0000002a2410723c */ /* 0x000fe20000001810 */
[----:B------:R-:W-:Y:S04]  /*71b0*/  LDSM.16.M88.4 R36, [R156] ;  /* 0x000000009c24783b */ /* 0x000fe80000000200 */
[----:B------:R-:W2:Y:S03]  /*71c0*/  LDSM.16.MT88.4 R40, [R52+0x7400] ;  /* 0x007400003428783b */ /* 0x000ea60000004200 */
        /* <DEDUP_REMOVED lines=8> */
[C---:B--2---:R-:W-:Y:S08]  /*7250*/  HMMA.16816.F32 R8, R44.reuse, R28, R8 ;  /* 0x0000001c2c08723c */ /* 0x044ff00000001808 */
[-C--:B------:R-:W-:Y:S01]  /*7260*/  HMMA.16816.F32 R12, R44, R30.reuse, R12 ;  /* 0x0000001e2c0c723c */ /* 0x080fe2000000180c */
[----:B------:R-:W2:Y:S07]  /*7270*/  LDSM.16.M88.4 R44, [R162+0x6000] ;  /* 0x00600000a22c783b */ /* 0x000eae0000000200 */
[----:B------:R-:W-:Y:S01]  /*7280*/  HMMA.16816.F32 R16, R24, R30, R16 ;  /* 0x0000001e1810723c */ /* 0x000fe20000001810 */
[----:B------:R-:W-:Y:S04]  /*7290*/  LDSM.16.MT88.4 R28, [R52+0x7c00] ;  /* 0x007c0000341c783b */ /* 0x000fe80000004200 */
[----:B------:R-:W4:Y:S03]  /*72a0*/  LDSM.16.M88.4 R24, [R157+0x4000] ;  /* 0x004000009d18783b */ /* 0x000f260000000200 */
[-C--:B------:R-:W-:Y:S08]  /*72b0*/  HMMA.16816.F32 R4, R36, R40.reuse, R4 ;  /* 0x000000282404723c */ /* 0x080ff00000001804 */
[C---:B-1----:R-:W-:Y:S08]  /*72c0*/  HMMA.16816.F32 R8, R32.reuse, R40, R8 ;  /* 0x000000282008723c */ /* 0x042ff00000001808 */
[-C--:B------:R-:W-:Y:S01]  /*72d0*/  HMMA.16816.F32 R12, R32, R42.reuse, R12 ;  /* 0x0000002a200c723c */ /* 0x080fe2000000180c */
[----:B------:R-:W1:Y:S07]  /*72e0*/  LDSM.16.M88.4 R32, [R157+0x6000] ;  /* 0x006000009d20783b */ /* 0x000e6e0000000200 */
[----:B------:R-:W-:Y:S07]  /*72f0*/  HMMA.16816.F32 R16, R36, R42, R16 ;  /* 0x0000002a2410723c */ /* 0x000fee0000001810 */
[----:B------:R-:W-:Y:S01]  /*7300*/  IMAD.U32 R37, RZ, RZ, UR40 ;  /* 0x00000028ff257e24 */ /* 0x000fe2000f8e00ff */
[-C--:B---3--:R-:W-:Y:S08]  /*7310*/  HMMA.16816.F32 R4, R20, R48.reuse, R4 ;  /* 0x000000301404723c */ /* 0x088ff00000001804 */
[C---:B--2---:R-:W-:Y:S08]  /*7320*/  HMMA.16816.F32 R8, R44.reuse, R48, R8 ;  /* 0x000000302c08723c */ /* 0x044ff00000001808 */
[-C--:B------:R-:W-:Y:S08]  /*7330*/  HMMA.16816.F32 R12, R44, R50.reuse, R12 ;  /* 0x000000322c0c723c */ /* 0x080ff0000000180c */
[----:B------:R-:W-:Y:S07]  /*7340*/  HMMA.16816.F32 R16, R20, R50, R16 ;  /* 0x000000321410723c */ /* 0x000fee0000001810 */
[----:B------:R-:W-:Y:S01]  /*7350*/  IMAD.U32 R21, RZ, RZ, UR43 ;  /* 0x0000002bff157e24 */ /* 0x000fe2000f8e00ff */
[-C--:B----4-:R-:W-:Y:S01]  /*7360*/  HMMA.16816.F32 R4, R24, R28.reuse, R4 ;  /* 0x0000001c1804723c */ /* 0x090fe20000001804 */
[----:B------:R-:W-:Y:S07]  /*7370*/  IMAD.U32 R23, RZ, RZ, UR42 ;  /* 0x0000002aff177e24 */ /* 0x000fee000f8e00ff */
[C---:B-1----:R-:W-:Y:S07]  /*7380*/  HMMA.16816.F32 R8, R32.reuse, R28, R8 ;  /* 0x0000001c2008723c */ /* 0x042fee0000001808 */
[-C--:B------:R-:W-:Y:S01]  /*7390*/  LEA R28, P2, R21, R200.reuse, 0x2 ;  /* 0x000000c8151c7211 */ /* 0x080fe200078410ff */
[-C--:B------:R-:W-:Y:S01]  /*73a0*/  HMMA.16816.F32 R12, R32, R30.reuse, R12 ;  /* 0x0000001e200c723c */ /* 0x080fe2000000180c */
[----:B------:R-:W-:Y:S03]  /*73b0*/  IMAD.U32 R29, RZ, RZ, UR41 ;  /* 0x00000029ff1d7e24 */ /* 0x000fe6000f8e00ff */
[----:B------:R-:W-:Y:S03]  /*73c0*/  IMAD.U32 R21, RZ, RZ, UR41 ;  /* 0x00000029ff157e24 */ /* 0x000fe6000f8e00ff */
[----:B------:R-:W-:Y:S01]  /*73d0*/  IMAD.U32 R33, RZ, RZ, UR42 ;  /* 0x0000002aff217e24 */ /* 0x000fe2000f8e00ff */
[----:B------:R-:W-:Y:S01]  /*73e0*/  HMMA.16816.F32 R16, R24, R30, R16 ;  /* 0x0000001e1810723c */ /* 0x000fe20000001810 */
[----:B------:R-:W-:Y:S01]  /*73f0*/  IMAD.U32 R35, RZ, RZ, UR43 ;  /* 0x0000002bff237e24 */ /* 0x000fe2000f8e00ff */
[----:B------:R-:W-:Y:S02]  /*7400*/  RED.E.ADD.F32.FTZ.RN.STRONG.GPU [R200.64], R4 ;  /* 0x00000004c800798e */ /* 0x000fe4000c10e786 */
[-C--:B------:R-:W-:Y:S02]  /*7410*/  LEA R22, P1, R33, R200.reuse, 0x2 ;  /* 0x000000c821167211 */ /* 0x080fe400078210ff */
[-C--:B------:R-:W-:Y:S01]  /*7420*/  LEA R32, P0, R29, R200.reuse, 0x2 ;  /* 0x000000c81d207211 */ /* 0x080fe200078010ff */
[----:B------:R-:W-:Y:S01]  /*7430*/  IMAD.U32 R25, RZ, RZ, UR40 ;  /* 0x00000028ff197e24 */ /* 0x000fe2000f8e00ff */
[-C--:B------:R-:W-:Y:S01]  /*7440*/  LEA.HI.X.SX32 R29, R35, R201.reuse, 0x2, P2 ;  /* 0x000000c9231d7211 */ /* 0x080fe200010f16ff */
[----:B------:R-:W-:Y:S03]  /*7450*/  IMAD.U32 R35, RZ, RZ, UR39 ;  /* 0x00000027ff237e24 */ /* 0x000fe6000f8e00ff */
[-C--:B------:R-:W-:Y:S01]  /*7460*/  LEA.HI.X.SX32 R23, R23, R201.reuse, 0x2, P1 ;  /* 0x000000c917177211 */ /* 0x080fe200008f16ff */
[----:B------:R1:W-:Y:S01]  /*7470*/  RED.E.ADD.F32.FTZ.RN.STRONG.GPU [R28.64], R5 ;  /* 0x000000051c00798e */ /* 0x0003e2000c10e786 */
[----:B------:R-:W-:Y:S01]  /*7480*/  IMAD.U32 R27, RZ, RZ, UR38 ;  /* 0x00000026ff1b7e24 */ /* 0x000fe2000f8e00ff */
[-C--:B------:R-:W-:Y:S01]  /*7490*/  LEA.HI.X.SX32 R33, R21, R201.reuse, 0x2, P0 ;  /* 0x000000c915217211 */ /* 0x080fe200000f16ff */
[----:B------:R-:W-:Y:S01]  /*74a0*/  IMAD.U32 R21, RZ, RZ, UR37 ;  /* 0x00000025ff157e24 */ /* 0x000fe2000f8e00ff */
[----:B------:R2:W-:Y:S01]  /*74b0*/  RED.E.ADD.F32.FTZ.RN.STRONG.GPU [R22.64], R6 ;  /* 0x000000061600798e */ /* 0x0005e2000c10e786 */
[-C--:B------:R-:W-:Y:S01]  /*74c0*/  LEA R26, P0, R25, R200.reuse, 0x2 ;  /* 0x000000c8191a7211 */ /* 0x080fe200078010ff */
[----:B------:R-:W-:Y:S01]  /*74d0*/  IMAD.U32 R31, RZ, RZ, UR39 ;  /* 0x00000027ff1f7e24 */ /* 0x000fe2000f8e00ff */
[-C--:B------:R-:W-:Y:S01]  /*74e0*/  LEA R20, P2, R35, R200.reuse, 0x2 ;  /* 0x000000c823147211 */ /* 0x080fe200078410ff */
[----:B------:R3:W-:Y:S01]  /*74f0*/  RED.E.ADD.F32.FTZ.RN.STRONG.GPU [R32.64], R7 ;  /* 0x000000072000798e */ /* 0x0007e2000c10e786 */
[----:B------:R-:W-:Y:S02]  /*7500*/  IMAD.U32 R25, RZ, RZ, UR38 ;  /* 0x00000026ff197e24 */ /* 0x000fe4000f8e00ff */
[----:B------:R-:W-:Y:S02]  /*7510*/  IMAD.U32 R35, RZ, RZ, UR36 ;  /* 0x00000024ff237e24 */ /* 0x000fe4000f8e00ff */
[----:B-1----:R-:W-:Y:S02]  /*7520*/  IMAD.U32 R5, RZ, RZ, UR37 ;  /* 0x00000025ff057e24 */ /* 0x002fe4000f8e00ff */
[----:B------:R-:W-:Y:S01]  /*7530*/  IMAD.U32 R29, RZ, RZ, UR34 ;  /* 0x00000022ff1d7e24 */ /* 0x000fe2000f8e00ff */
[-C--:B--2---:R-:W-:Y:S02]  /*7540*/  LEA R22, P1, R27, R200.reuse, 0x2 ;  /* 0x000000c81b167211 */ /* 0x084fe400078210ff */
[-C--:B------:R-:W-:Y:S02]  /*7550*/  LEA.HI.X.SX32 R27, R37, R201.reuse, 0x2, P0 ;  /* 0x000000c9251b7211 */ /* 0x080fe400000f16ff */
[-C--:B------:R-:W-:Y:S01]  /*7560*/  LEA R6, P0, R21, R200.reuse, 0x2 ;  /* 0x000000c815067211 */ /* 0x080fe200078010ff */
[----:B---3--:R-:W-:Y:S01]  /*7570*/  IMAD.U32 R33, RZ, RZ, UR35 ;  /* 0x00000023ff217e24 */ /* 0x008fe2000f8e00ff */
[-C--:B------:R-:W-:Y:S01]  /*7580*/  LEA.HI.X.SX32 R21, R31, R201.reuse, 0x2, P2 ;  /* 0x000000c91f157211 */ /* 0x080fe200010f16ff */
[----:B------:R1:W-:Y:S01]  /*7590*/  RED.E.ADD.F32.FTZ.RN.STRONG.GPU [R26.64], R8 ;  /* 0x000000081a00798e */ /* 0x0003e2000c10e786 */
[-C--:B------:R-:W-:Y:S01]  /*75a0*/  LEA.HI.X.SX32 R23, R25, R201.reuse, 0x2, P1 ;  /* 0x000000c919177211 */ /* 0x080fe200008f16ff */
[----:B------:R-:W-:Y:S01]  /*75b0*/  IMAD.U32 R25, RZ, RZ, UR36 ;  /* 0x00000024ff197e24 */ /* 0x000fe2000f8e00ff */
[-C--:B------:R-:W-:Y:S01]  /*75c0*/  LEA.HI.X.SX32 R7, R5, R201.reuse, 0x2, P0 ;  /* 0x000000c905077211 */ /* 0x080fe200000f16ff */
[----:B------:R2:W-:Y:S01]  /*75d0*/  RED.E.ADD.F32.FTZ.RN.STRONG.GPU [R20.64], R9 ;  /* 0x000000091400798e */ /* 0x0005e2000c10e786 */
[----:B------:R-:W-:Y:S01]  /*75e0*/  IMAD.U32 R5, RZ, RZ, UR33 ;  /* 0x00000021ff057e24 */ /* 0x000fe2000f8e00ff */
[-C--:B------:R-:W-:Y:S01]  /*75f0*/  LEA R4, P2, R33, R200.reuse, 0x2 ;  /* 0x000000c821047211 */ /* 0x080fe200078410ff */
[----:B------:R-:W-:Y:S01]  /*7600*/  IMAD.U32 R31, RZ, RZ, UR35 ;  /* 0x00000023ff1f7e24 */ /* 0x000fe2000f8e00ff */
[----:B------:R3:W-:Y:S04]  /*7610*/  RED.E.ADD.F32.FTZ.RN.STRONG.GPU [R22.64], R10 ;  /* 0x0000000a1600798e */ /* 0x0007e8000c10e786 */
[----:B------:R4:W-:Y:S01]  /*7620*/  RED.E.ADD.F32.FTZ.RN.STRONG.GPU [R6.64], R11 ;  /* 0x0000000b0600798e */ /* 0x0009e2000c10e786 */
[-C--:B-1----:R-:W-:Y:S01]  /*7630*/  LEA R26, P0, R25, R200.reuse, 0x2 ;  /* 0x000000c8191a7211 */ /* 0x082fe200078010ff */
[----:B------:R-:W-:Y:S01]  /*7640*/  IMAD.U32 R25, RZ, RZ, UR34 ;  /* 0x00000022ff197e24 */ /* 0x000fe2000f8e00ff */
[-C--:B------:R-:W-:Y:S01]  /*7650*/  LEA R8, P1, R29, R200.reuse, 0x2 ;  /* 0x000000c81d087211 */ /* 0x080fe200078210ff */
[----:B------:R-:W-:Y:S01]  /*7660*/  IMAD.U32 R29, RZ, RZ, UR31 ;  /* 0x0000001fff1d7e24 */ /* 0x000fe2000f8e00ff */
[-C--:B------:R-:W-:Y:S01]  /*7670*/  LEA.HI.X.SX32 R27, R35, R201.reuse, 0x2, P0 ;  /* 0x000000c9231b7211 */ /* 0x080fe200000f16ff */
[----:B--2---:R-:W-:Y:S01]  /*7680*/  IMAD.U32 R21, RZ, RZ, UR32 ;  /* 0x00000020ff157e24 */ /* 0x004fe2000f8e00ff */
[-C--:B------:R-:W-:Y:S01]  /*7690*/  LEA.HI.X.SX32 R9, R25, R201.reuse, 0x2, P1 ;  /* 0x000000c919097211 */ /* 0x080fe200008f16ff */
[----:B------:R-:W-:Y:S01]  /*76a0*/  IMAD.U32 R25, RZ, RZ, UR31 ;  /* 0x0000001fff197e24 */ /* 0x000fe2000f8e00ff */
[-C--:B---3--:R-:W-:Y:S01]  /*76b0*/  LEA R10, P0, R5, R200.reuse, 0x2 ;  /* 0x000000c8050a7211 */ /* 0x088fe200078010ff */
[----:B------:R-:W-:Y:S01]  /*76c0*/  RED.E.ADD.F32.FTZ.RN.STRONG.GPU [R26.64], R16 ;  /* 0x000000101a00798e */ /* 0x000fe2000c10e786 */
[-C--:B------:R-:W-:Y:S01]  /*76d0*/  LEA.HI.X.SX32 R5, R31, R201.reuse, 0x2, P2 ;  /* 0x000000c91f057211 */ /* 0x080fe200010f16ff */
[----:B------:R-:W-:Y:S01]  /*76e0*/  IMAD.U32 R31, RZ, RZ, UR32 ;  /* 0x00000020ff1f7e24 */ /* 0x000fe2000f8e00ff */
[-C--:B------:R-:W-:Y:S01]  /*76f0*/  LEA R34, P2, R29, R200.reuse, 0x2 ;  /* 0x000000c81d227211 */ /* 0x080fe200078410ff */
[----:B----4-:R-:W-:Y:S02]  /*7700*/  IMAD.U32 R7, RZ, RZ, UR33 ;  /* 0x00000021ff077e24 */ /* 0x010fe4000f8e00ff */
[----:B------:R1:W-:Y:S01]  /*7710*/  RED.E.ADD.F32.FTZ.RN.STRONG.GPU [R4.64], R17 ;  /* 0x000000110400798e */ /* 0x0003e2000c10e786 */
[----:B------:R-:W-:Y:S01]  /*7720*/  IMAD.U32 R23, RZ, RZ, UR30 ;  /* 0x0000001eff177e24 */ /* 0x000fe2000f8e00ff */
[-C--:B------:R-:W-:Y:S02]  /*7730*/  LEA.HI.X.SX32 R35, R25, R201.reuse, 0x2, P2 ;  /* 0x000000c919237211 */ /* 0x080fe400010f16ff */
[-C--:B------:R-:W-:Y:S01]  /*7740*/  LEA.HI.X.SX32 R11, R7, R201.reuse, 0x2, P0 ;  /* 0x000000c9070b7211 */ /* 0x080fe200000f16ff */
[----:B------:R-:W-:Y:S01]  /*7750*/  IMAD.U32 R7, RZ, RZ, UR29 ;  /* 0x0000001dff077e24 */ /* 0x000fe2000f8e00ff */
[-C--:B------:R-:W-:Y:S01]  /*7760*/  LEA R32, P0, R21, R200.reuse, 0x2 ;  /* 0x000000c815207211 */ /* 0x080fe200078010ff */
[----:B------:R-:W-:Y:S01]  /*7770*/  RED.E.ADD.F32.FTZ.RN.STRONG.GPU [R8.64], R18 ;  /* 0x000000120800798e */ /* 0x000fe2000c10e786 */
[----:B------:R-:W-:Y:S01]  /*7780*/  IMAD.U32 R21, RZ, RZ, UR30 ;  /* 0x0000001eff157e24 */ /* 0x000fe2000f8e00ff */
[-C--:B------:R-:W-:Y:S02]  /*7790*/  LEA R36, P1, R23, R200.reuse, 0x2 ;  /* 0x000000c817247211 */ /* 0x080fe400078210ff */
[-C--:B------:R-:W-:Y:S01]  /*77a0*/  LEA.HI.X.SX32 R33, R31, R201.reuse, 0x2, P0 ;  /* 0x000000c91f217211 */ /* 0x080fe200000f16ff */
[----:B------:R-:W-:Y:S01]  /*77b0*/  RED.E.ADD.F32.FTZ.RN.STRONG.GPU [R10.64], R19 ;  /* 0x000000130a00798e */ /* 0x000fe2000c10e786 */
[----:B------:R-:W-:Y:S02]  /*77c0*/  LEA R38, P0, R7, R200, 0x2 ;  /* 0x000000c807267211 */ /* 0x000fe400078010ff */
[-C--:B------:R-:W-:Y:S01]  /*77d0*/  LEA.HI.X.SX32 R37, R21, R201.reuse, 0x2, P1 ;  /* 0x000000c915257211 */ /* 0x080fe200008f16ff */
[----:B------:R-:W-:Y:S01]  /*77e0*/  RED.E.ADD.F32.FTZ.RN.STRONG.GPU [R32.64], R12 ;  /* 0x0000000c2000798e */ /* 0x000fe2000c10e786 */
[----:B------:R-:W-:Y:S01]  /*77f0*/  PLOP3.LUT P1, PT, PT, PT, UP0, 0x80, 0x0 ;  /* 0x000000000000781c */ /* 0x000fe20003f2f008 */
[----:B------:R-:W-:Y:S02]  /*7800*/  @UP2 UIADD3 UR24, UP0, UR24, -0x200, URZ ;  /* 0xfffffe0018182890 */ /* 0x000fe4000ff1e03f */
[----:B------:R-:W-:Y:S02]  /*7810*/  LDSM.16.MT88.4 R8, [R161] ;  /* 0x00000000a108783b */ /* 0x000fe40000004200 */
[----:B------:R-:W-:Y:S02]  /*7820*/  @UP2 UIADD3.X UR23, UR23, -0x1, URZ, UP0, !UPT ;  /* 0xffffffff17172890 */ /* 0x000fe400087fe43f */
[----:B------:R-:W-:Y:S01]  /*7830*/  RED.E.ADD.F32.FTZ.RN.STRONG.GPU [R34.64], R13 ;  /* 0x0000000d2200798e */ /* 0x000fe2000c10e786 */
[----:B-1----:R-:W-:Y:S03]  /*7840*/  IMAD.U32 R5, RZ, RZ, UR29 ;  /* 0x0000001dff057e24 */ /* 0x002fe6000f8e00ff */
[----:B------:R-:W-:Y:S02]  /*7850*/  RED.E.ADD.F32.FTZ.RN.STRONG.GPU [R36.64], R14 ;  /* 0x0000000e2400798e */ /* 0x000fe4000c10e786 */
[----:B------:R-:W-:Y:S02]  /*7860*/  LEA.HI.X.SX32 R39, R5, R201, 0x2, P0 ;  /* 0x000000c905277211 */ /* 0x000fe400000f16ff */
[----:B------:R-:W-:Y:S01]  /*7870*/  LDSM.16.MT88.4 R16, [R165+0xc000] ;  /* 0x00c00000a510783b */ /* 0x000fe20000004200 */
[----:B------:R-:W-:Y:S03]  /*7880*/  PLOP3.LUT P0, PT, PT, PT, UP1, 0x80, 0x0 ;  /* 0x000000000000781c */ /* 0x000fe60003f0f018 */
[----:B------:R-:W1:Y:S04]  /*7890*/  LDSM.16.MT88.4 R4, [R165+0x8000] ;  /* 0x00800000a504783b */ /* 0x000e680000004200 */
[----:B------:R-:W-:Y:S04]  /*78a0*/  RED.E.ADD.F32.FTZ.RN.STRONG.GPU [R38.64], R15 ;  /* 0x0000000f2600798e */ /* 0x000fe8000c10e786 */
[----:B------:R-:W-:Y:S04]  /*78b0*/  LDSM.16.MT88.4 R20, [R165+0x8800] ;  /* 0x00880000a514783b */ /* 0x000fe80000004200 */
[----:B------:R-:W2:Y:S04]  /*78c0*/  LDSM.16.MT88.4 R24, [R161+0x400] ;  /* 0x00040000a118783b */ /* 0x000ea80000004200 */
[----:B------:R-:W3:Y:S04]  /*78d0*/  LDSM.16.MT88.4 R28, [R165+0xc800] ;  /* 0x00c80000a51c783b */ /* 0x000ee80000004200 */
[----:B------:R-:W-:Y:S01]  /*78e0*/  LDSM.16.MT88.4 R12, [R165+0xd000] ;  /* 0x00d00000a50c783b */ /* 0x000fe20000004200 */
        /* <DEDUP_REMOVED lines=8> */
[C---:B---3--:R-:W-:Y:S08]  /*7970*/  HMMA.16816.F32 R88, R28.reuse, R24, R88 ;  /* 0x000000181c58723c */ /* 0x048ff00000001858 */
[-C--:B------:R-:W-:Y:S08]  /*7980*/  HMMA.16816.F32 R92, R28, R26.reuse, R92 ;  /* 0x0000001a1c5c723c */ /* 0x080ff0000000185c */
[----:B------:R-:W-:Y:S01]  /*7990*/  HMMA.16816.F32 R96, R20, R26, R96 ;  /* 0x0000001a1460723c */ /* 0x000fe20000001860 */
[----:B------:R-:W2:Y:S04]  /*79a0*/  LDSM.16.MT88.4 R20, [R161+0xc00] ;  /* 0x000c0000a114783b */ /* 0x000ea80000004200 */
[----:B------:R-:W3:Y:S03]  /*79b0*/  LDSM.16.MT88.4 R24, [R165+0xd800] ;  /* 0x00d80000a518783b */ /* 0x000ee60000004200 */
        /* <DEDUP_REMOVED lines=30> */
[-C--:B------:R-:W-:Y:S08]  /*7ba0*/  HMMA.16816.F32 R92, R12, R10.reuse, R92 ;  /* 0x0000000a0c5c723c */ /* 0x080ff0000000185c */
[----:B------:R-:W-:Y:S07]  /*7bb0*/  HMMA.16816.F32 R96, R4, R10, R96 ;  /* 0x0000000a0460723c */ /* 0x000fee0000001860 */
[C---:B------:R-:W-:Y:S01]  /*7bc0*/  IADD3 R4, R161.reuse, -0x2000, RZ ;  /* 0xffffe000a1047810 */ /* 0x040fe20007ffe0ff */
[-C--:B--2---:R-:W-:Y:S05]  /*7bd0*/  HMMA.16816.F32 R84, R16, R20.reuse, R84 ;  /* 0x000000141054723c */ /* 0x084fea0000001854 */
[----:B------:R-:W-:Y:S03]  /*7be0*/  @P1 IADD3 R4, R161, 0x2000, RZ ;  /* 0x00002000a1041810 */ /* 0x000fe60007ffe0ff */
[C---:B------:R-:W-:Y:S04]  /*7bf0*/  HMMA.16816.F32 R88, R24.reuse, R20, R88 ;  /* 0x000000141858723c */ /* 0x040fe80000001858 */
[----:B------:R-:W-:Y:S04]  /*7c00*/  IMAD.MOV.U32 R161, RZ, RZ, R4 ;  /* 0x000000ffffa17224 */ /* 0x000fe800078e0004 */
[-C--:B------:R-:W-:Y:S08]  /*7c10*/  HMMA.16816.F32 R92, R24, R22.reuse, R92 ;  /* 0x00000016185c723c */ /* 0x080ff0000000185c */
[----:B------:R-:W-:Y:S01]  /*7c20*/  HMMA.16816.F32 R96, R16, R22, R96 ;  /* 0x000000161060723c */ /* 0x000fe20000001860 */
[----:B------:R-:W-:-:S07]  /*7c30*/  @P0 BRA `(.L_x_236) ;  /* 0xffffa6d000000947 */ /* 0x000fce000383ffff */
.L_x_233:
[----:B------:R-:W-:Y:S07]  /*7c40*/  @!UPT UIADD3 URZ, URZ, URZ, URZ ;  /* 0x0000003f3f3ff290 */ /* 0x000fee000fffe03f */
[----:B------:R-:W4:Y:S01]  /*7c50*/  S2R R0, SR_TID.X ;  /* 0x0000000000007919 */ /* 0x000f220000002100 */
[----:B------:R-:W-:Y:S01]  /*7c60*/  FMUL.FTZ R84, R84, c[0x0][0x2e0] ;  /* 0x0000b80054547a20 */ /* 0x000fe20000410000 */
[----:B-1----:R-:W-:Y:S01]  /*7c70*/  SHF.L.U32 R22, R173, 0x1, RZ ;  /* 0x00000001ad167819 */ /* 0x002fe200000006ff */
[----:B------:R-:W-:Y:S01]  /*7c80*/  FMUL.FTZ R85, R85, c[0x0][0x2e0] ;  /* 0x0000b80055557a20 */ /* 0x000fe20000410000 */
[----:B------:R-:W-:Y:S01]  /*7c90*/  BAR.SYNC.DEFER_BLOCKING 0x0 ;  /* 0x0000000000007b1d */ /* 0x000fe20000010000 */
[----:B------:R-:W-:Y:S01]  /*7ca0*/  FMUL.FTZ R86, R86, c[0x0][0x2e0] ;  /* 0x0000b80056567a20 */ /* 0x000fe20000410000 */
[----:B------:R-:W-:Y:S01]  /*7cb0*/  MOV R26, UR46 ;  /* 0x0000002e001a7c02 */ /* 0x000fe20008000f00 */
[----:B------:R-:W-:Y:S01]  /*7cc0*/  FMUL.FTZ R87, R87, c[0x0][0x2e0] ;  /* 0x0000b80057577a20 */ /* 0x000fe20000410000 */
[----:B------:R-:W-:Y:S01]  /*7cd0*/  F2FP.PACK_AB R84, R85, R84 ;  /* 0x000000545554723e */ /* 0x000fe200000000ff */
[----:B------:R-:W-:Y:S01]  /*7ce0*/  FMUL.FTZ R96, R96, c[0x0][0x2e0] ;  /* 0x0000b80060607a20 */ /* 0x000fe20000410000 */
[----:B------:R-:W1:Y:S01]  /*7cf0*/  S2R R2, SR_CTAID.Y ;  /* 0x0000000000027919 */ /* 0x000e620000002600 */
[----:B------:R-:W-:Y:S01]  /*7d00*/  FMUL.FTZ R97, R97, c[0x0][0x2e0] ;  /* 0x0000b80061617a20 */ /* 0x000fe20000410000 */
[----:B------:R-:W-:Y:S01]  /*7d10*/  F2FP.PACK_AB R86, R87, R86 ;  /* 0x000000565756723e */ /* 0x000fe200000000ff */
[----:B------:R-:W-:Y:S01]  /*7d20*/  FMUL.FTZ R98, R98, c[0x0][0x2e0] ;  /* 0x0000b80062627a20 */ /* 0x000fe20000410000 */
[----:B------:R-:W-:Y:S01]  /*7d30*/  MOV R24, UR46 ;  /* 0x0000002e00187c02 */ /* 0x000fe20008000f00 */
[----:B------:R-:W-:Y:S01]  /*7d40*/  FMUL.FTZ R99, R99, c[0x0][0x2e0] ;  /* 0x0000b80063637a20 */ /* 0x000fe20000410000 */
[----:B------:R-:W-:Y:S01]  /*7d50*/  F2FP.PACK_AB R97, R97, R96 ;  /* 0x000000606161723e */ /* 0x000fe200000000ff */
[----:B------:R-:W-:Y:S01]  /*7d60*/  FMUL.FTZ R88, R88, c[0x0][0x2e0] ;  /* 0x0000b80058587a20 */ /* 0x000fe20000410000 */
[----:B------:R-:W-:Y:S01]  /*7d70*/  ULDC.64 UR8, c[0x0][0x3a0] ;  /* 0x0000e80000087ab9 */ /* 0x000fe20000000a00 */
[----:B------:R-:W-:Y:S01]  /*7d80*/  FMUL.FTZ R89, R89, c[0x0][0x2e0] ;  /* 0x0000b80059597a20 */ /* 0x000fe20000410000 */
[----:B------:R-:W-:Y:S01]  /*7d90*/  F2FP.PACK_AB R99, R99, R98 ;  /* 0x000000626363723e */ /* 0x000fe200000000ff */
[----:B------:R-:W-:Y:S01]  /*7da0*/  FMUL.FTZ R90, R90, c[0x0][0x2e0] ;  /* 0x0000b8005a5a7a20 */ /* 0x000fe20000410000 */
[----:B------:R-:W-:Y:S01]  /*7db0*/  ULDC.64 UR10, c[0x0][0x3a8] ;  /* 0x0000ea00000a7ab9 */ /* 0x000fe20000000a00 */
        /* <DEDUP_REMOVED lines=10> */
[----:B------:R-:W-:Y:S01]  /*7e60*/  FMUL.FTZ R68, R68, c[0x0][0x2dc] ;  /* 0x0000b70044447a20 */ /* 0x000fe20000410000 */
[----:B------:R-:W-:Y:S01]  /*7e70*/  F2FP.PACK_AB R93, R93, R92 ;  /* 0x0000005c5d5d723e */ /* 0x000fe200000000ff */
[----:B------:R-:W-:Y:S01]  /*7e80*/  FMUL.FTZ R69, R69, c[0x0][0x2dc] ;  /* 0x0000b70045457a20 */ /* 0x000fe20000410000 */
[----:B------:R-:W-:Y:S01]  /*7e90*/  F2FP.PACK_AB R95, R95, R94 ;  /* 0x0000005e5f5f723e */ /* 0x000fe200000000ff */
[----:B------:R-:W-:Y:S01]  /*7ea0*/  FMUL.FTZ R70, R70, c[0x0][0x2dc] ;  /* 0x0000b70046467a20 */ /* 0x000fe20000410000 */
[----:B------:R-:W-:Y:S01]  /*7eb0*/  SHF.R.S32.HI R5, RZ, 0x2, R5 ;  /* 0x00000002ff057819 */ /* 0x000fe20000011405 */
        /* <DEDUP_REMOVED lines=26> */
[----:B------:R-:W-:Y:S01]  /*8060*/  IMAD.WIDE.U32 R8, R5, c[0x0][0x3a0], RZ ;  /* 0x0000e80005087a25 */ /* 0x000fe200078e00ff */
[----:B------:R-:W-:Y:S01]  /*8070*/  SHF.R.S32.HI R4, RZ, 0x1f, R5 ;  /* 0x0000001fff047819 */ /* 0x000fe20000011405 */
[----:B------:R-:W-:Y:S01]  /*8080*/  STS [R182+0x1000], R93 ;  /* 0x0010005db6007388 */ /* 0x000fe20000000800 */
[----:B------:R-:W-:Y:S01]  /*8090*/  F2FP.PACK_AB R79, R79, R78 ;  /* 0x0000004e4f4f723e */ /* 0x000fe200000000ff */
[----:B------:R-:W-:Y:S01]  /*80a0*/  UIMAD UR5, UR47, UR8, URZ ;  /* 0x000000082f0572a4 */ /* 0x000fe2000f8e023f */
[----:B------:R-:W-:Y:S01]  /*80b0*/  IADD3 R7, -R7, R0, RZ ;  /* 0x0000000007077210 */ /* 0x000fe20007ffe1ff */
[----:B------:R-:W-:Y:S01]  /*80c0*/  STS [R182+0x1200], R95 ;  /* 0x0012005fb6007388 */ /* 0x000fe20000000800 */
[C---:B------:R-:W-:Y:S01]  /*80d0*/  IMAD R0, R4.reuse, c[0x0][0x3a0], RZ ;  /* 0x0000e80004007a24 */ /* 0x040fe200078e02ff */
[----:B-1----:R-:W-:Y:S01]  /*80e0*/  SHF.R.S32.HI R11, RZ, 0x1f, R2 ;  /* 0x0000001fff0b7819 */ /* 0x002fe20000011402 */
[----:B------:R-:W-:Y:S01]  /*80f0*/  IMAD R6, R4, c[0x0][0x3a8], RZ ;  /* 0x0000ea0004067a24 */ /* 0x000fe200078e02ff */
[----:B------:R-:W-:Y:S01]  /*8100*/  STS [R183+0x2000], R68 ;  /* 0x00200044b7007388 */ /* 0x000fe20000000800 */
[----:B------:R-:W-:Y:S01]  /*8110*/  IMAD R15, R5, c[0x0][0x3a4], R0 ;  /* 0x0000e900050f7a24 */ /* 0x000fe200078e0200 */
[----:B------:R-:W-:Y:S01]  /*8120*/  SHF.L.U32 R32, R7, 0x3, RZ ;  /* 0x0000000307207819 */ /* 0x000fe200000006ff */
[----:B------:R-:W-:Y:S01]  /*8130*/  IMAD R6, R5, c[0x0][0x3ac], R6 ;  /* 0x0000eb0005067a24 */ /* 0x000fe200078e0206 */
[----:B------:R-:W-:Y:S01]  /*8140*/  STS [R183+0x2200], R70 ;  /* 0x00220046b7007388 */ /* 0x000fe20000000800 */
[----:B------:R-:W-:Y:S01]  /*8150*/  IMAD R13, R11, c[0x0][0x388], RZ ;  /* 0x0000e2000b0d7a24 */ /* 0x000fe200078e02ff */
[----:B------:R-:W-:Y:S01]  /*8160*/  IADD3 R9, R9, R15, RZ ;  /* 0x0000000f09097210 */ /* 0x000fe20007ffe0ff */
[----:B------:R-:W-:Y:S01]  /*8170*/  IMAD.WIDE.U32 R14, R5, c[0x0][0x3a8], RZ ;  /* 0x0000ea00050e7a25 */ /* 0x000fe200078e00ff */
[----:B------:R-:W-:Y:S01]  /*8180*/  STS [R182+0x2000], R81 ;  /* 0x00200051b6007388 */ /* 0x000fe20000000800 */
[--C-:B------:R-:W-:Y:S01]  /*8190*/  SHF.R.S32.HI R33, RZ, 0x1f, R32.reuse ;  /* 0x0000001fff217819 */ /* 0x100fe20000011420 */
[----:B------:R-:W-:Y:S01]  /*81a0*/  UIMAD UR8, UR47, UR10, URZ ;  /* 0x0000000a2f0872a4 */ /* 0x000fe2000f8e023f */
[----:B------:R-:W-:Y:S01]  /*81b0*/  IMAD R11, R11, c[0x0][0x390], RZ ;  /* 0x0000e4000b0b7a24 */ /* 0x000fe200078e02ff */
[----:B------:R-:W-:Y:S01]  /*81c0*/  STS [R182+0x2200], R83 ;  /* 0x00220053b6007388 */ /* 0x000fe20000000800 */
[----:B------:R-:W-:Y:S01]  /*81d0*/  IADD3 R7, R15, R6, RZ ;  /* 0x000000060f077210 */ /* 0x000fe20007ffe0ff */
[C---:B------:R-:W-:Y:S01]  /*81e0*/  IMAD R5, R2.reuse, c[0x0][0x38c], R13 ;  /* 0x0000e30002057a24 */ /* 0x040fe200078e020d */
[----:B------:R-:W-:Y:S01]  /*81f0*/  MOV R6, R14 ;  /* 0x0000000e00067202 */ /* 0x000fe20000000f00 */
[----:B------:R-:W-:Y:S01]  /*8200*/  STS [R183+0x3000], R72 ;  /* 0x00300048b7007388 */ /* 0x000fe20000000800 */
[----:B------:R-:W-:Y:S01]  /*8210*/  IMAD.WIDE.U32 R30, R2, c[0x0][0x388], R32 ;  /* 0x0000e200021e7a25 */ /* 0x000fe200078e0020 */
[----:B------:R-:W-:-:S02]  /*8220*/  UIMAD UR5, UR46, UR9, UR5 ;  /* 0x000000092e0572a4 */ /* 0x000fc4000f8e0205 */
[----:B------:R-:W-:Y:S01]  /*8230*/  STS [R183+0x3200], R74 ;  /* 0x0032004ab7007388 */ /* 0x000fe20000000800 */
[----:B------:R-:W-:Y:S01]  /*8240*/  IMAD R28, R2, c[0x0][0x394], R11 ;  /* 0x0000e500021c7a24 */ /* 0x000fe200078e020b */
[----:B------:R-:W-:Y:S01]  /*8250*/  IADD3 R31, R31, R5, RZ ;  /* 0x000000051f1f7210 */ /* 0x000fe20007ffe0ff */
[----:B------:R-:W-:Y:S01]  /*8260*/  IMAD.WIDE.U32 R26, R26, c[0x0][0x3a0], R8 ;  /* 0x0000e8001a1a7a25 */ /* 0x000fe200078e0008 */
[----:B------:R-:W-:Y:S01]  /*8270*/  STS [R182+0x3000], R77 ;  /* 0x0030004db6007388 */ /* 0x000fe20000000800 */
[----:B------:R-:W-:Y:S02]  /*8280*/  UIMAD UR46, UR46, UR11, UR8 ;  /* 0x0000000b2e2e72a4 */ /* 0x000fe4000f8e0208 */
[----:B------:R-:W-:Y:S01]  /*8290*/  IMAD.WIDE.U32 R24, R24, c[0x0][0x3a8], R6 ;  /* 0x0000ea0018187a25 */ /* 0x000fe200078e0006 */
[----:B------:R-:W-:Y:S03]  /*82a0*/  STS [R182+0x3200], R79 ;  /* 0x0032004fb6007388 */ /* 0x000fe60000000800 */
[----:B------:R-:W-:Y:S01]  /*82b0*/  IMAD.WIDE.U32 R32, R2, c[0x0][0x390], R32 ;  /* 0x0000e40002207a25 */ /* 0x000fe200078e0020 */
[----:B------:R-:W-:Y:S04]  /*82c0*/  BAR.SYNC.DEFER_BLOCKING 0x0 ;  /* 0x0000000000007b1d */ /* 0x000fe80000010000 */
[----:B------:R-:W-:-:S02]  /*82d0*/  IADD3 R29, R33, R28, RZ ;  /* 0x0000001c211d7210 */ /* 0x000fc40007ffe0ff */
[----:B------:R-:W1:Y:S01]  /*82e0*/  S2R R0, SR_CTAID.Z ;  /* 0x0000000000007919 */ /* 0x000e620000002700 */
[----:B------:R-:W-:-:S03]  /*82f0*/  MOV R28, R32 ;  /* 0x00000020001c7202 */ /* 0x000fc60000000f00 */
[----:B------:R-:W4:Y:S04]  /*8300*/  LDS.128 R16, [R22+0x6000] ;  /* 0x0060000016107984 */ /* 0x000f280000000c00 */
[----:B------:R-:W3:Y:S01]  /*8310*/  LDS.128 R12, [R22+0x7000] ;  /* 0x00700000160c7984 */ /* 0x000ee20000000c00 */
[----:B-1----:R-:W-:Y:S01]  /*8320*/  SHF.R.S32.HI R21, RZ, 0x1f, R0 ;  /* 0x0000001fff157819 */ /* 0x002fe20000011400 */
[----:B------:R-:W-:Y:S02]  /*8330*/  IMAD.WIDE.U32 R28, R0, c[0x0][0x3c0], R28 ;  /* 0x0000f000001c7a25 */ /* 0x000fe400078e001c */
[----:B------:R-:W1:Y:S02]  /*8340*/  LDS.128 R8, [R22+0x8000] ;  /* 0x0080000016087984 */ /* 0x000e640000000c00 */
[----:B------:R-:W-:-:S02]  /*8350*/  IMAD R23, R21, c[0x0][0x3b8], RZ ;  /* 0x0000ee0015177a24 */ /* 0x000fc400078e02ff */
[----:B------:R2:W1:Y:S01]  /*8360*/  LDS.128 R4, [R22+0x9000] ;  /* 0x0090000016047984 */ /* 0x0004620000000c00 */
[----:B------:R-:W-:Y:S02]  /*8370*/  IMAD R21, R21, c[0x0][0x3c0], RZ ;  /* 0x0000f00015157a24 */ /* 0x000fe400078e02ff */
[C---:B------:R-:W-:Y:S02]  /*8380*/  IMAD R20, R0.reuse, c[0x0][0x3bc], R23 ;  /* 0x0000ef0000147a24 */ /* 0x040fe400078e0217 */
[----:B------:R-:W-:Y:S01]  /*8390*/  IMAD R2, R0, c[0x0][0x3c4], R21 ;  /* 0x0000f10000027a24 */ /* 0x000fe200078e0215 */
[----:B------:R-:W-:Y:S01]  /*83a0*/  IADD3 R21, P0, R28, R24, RZ ;  /* 0x000000181c157210 */ /* 0x000fe20007f1e0ff */
[----:B------:R-:W-:-:S03]  /*83b0*/  IMAD.WIDE.U32 R30, R0, c[0x0][0x3b8], R30 ;  /* 0x0000ee00001e7a25 */ /* 0x000fc600078e001e */
[----:B------:R-:W-:Y:S02]  /*83c0*/  IADD3 R2, R29, R2, RZ ;  /* 0x000000021d027210 */ /* 0x000fe40007ffe0ff */
[----:B------:R-:W-:Y:S02]  /*83d0*/  IADD3 R0, R31, R20, RZ ;  /* 0x000000141f007210 */ /* 0x000fe40007ffe0ff */
[----:B------:R-:W-:Y:S02]  /*83e0*/  IADD3 R20, P1, R30, R26, RZ ;  /* 0x0000001a1e147210 */ /* 0x000fe40007f3e0ff */
[----:B------:R-:W-:Y:S02]  /*83f0*/  IADD3.X R2, R2, UR46, R25, P0, !PT ;  /* 0x0000002e02027c10 */ /* 0x000fe400087fe419 */
[----:B------:R-:W-:Y:S02]  /*8400*/  LEA R26, P0, R21, c[0x0][0x348], 0x1 ;  /* 0x0000d200151a7a11 */ /* 0x000fe400078008ff */
[----:B------:R-:W-:-:S02]  /*8410*/  IADD3.X R23, R0, UR5, R27, P1, !PT ;  /* 0x0000000500177c10 */ /* 0x000fc40008ffe41b */
[C---:B------:R-:W-:Y:S02]  /*8420*/  LEA R24, P1, R20.reuse, c[0x0][0x340], 0x1 ;  /* 0x0000d00014187a11 */ /* 0x040fe400078208ff */
[----:B------:R-:W-:Y:S02]  /*8430*/  MOV R0, c[0x0][0x3a0] ;  /* 0x0000e80000007a02 */ /* 0x000fe40000000f00 */
[----:B------:R-:W-:Y:S02]  /*8440*/  LEA.HI.X R27, R21, c[0x0][0x34c], R2, 0x1, P0 ;  /* 0x0000d300151b7a11 */ /* 0x000fe400000f0c02 */
[----:B------:R-:W-:Y:S02]  /*8450*/  MOV R21, c[0x0][0x3a8] ;  /* 0x0000ea0000157a02 */ /* 0x000fe40000000f00 */
[----:B------:R-:W-:Y:S02]  /*8460*/  LEA.HI.X R25, R20, c[0x0][0x344], R23, 0x1, P1 ;  /* 0x0000d10014197a11 */ /* 0x000fe400008f0c17 */
[----:B------:R-:W-:-:S02]  /*8470*/  MOV R23, c[0x0][0x3a4] ;  /* 0x0000e90000177a02 */ /* 0x000fc40000000f00 */
[C---:B--2---:R-:W-:Y:S01]  /*8480*/  LEA R22, P1, R0.reuse, R24, 0x7 ;  /* 0x0000001800167211 */ /* 0x044fe200078238ff */
[----:B----4-:R2:W-:Y:S01]  /*8490*/  STG.E.128 [R24.64], R16 ;  /* 0x0000001018007986 */ /* 0x0105e2000c101d06 */
[----:B------:R-:W-:Y:S02]  /*84a0*/  MOV R2, c[0x0][0x3ac] ;  /* 0x0000eb0000027a02 */ /* 0x000fe40000000f00 */
[C---:B------:R-:W-:Y:S02]  /*84b0*/  LEA R20, P0, R21.reuse, R26, 0x7 ;  /* 0x0000001a15147211 */ /* 0x040fe400078038ff */
[----:B------:R-:W-:Y:S02]  /*84c0*/  LEA.HI.X R23, R0, R25, R23, 0x7, P1 ;  /* 0x0000001900177211 */ /* 0x000fe400008f3c17 */
[----:B------:R-:W-:-:S03]  /*84d0*/  LEA.HI.X R21, R21, R27, R2, 0x7, P0 ;  /* 0x0000001b15157211 */ /* 0x000fc600000f3c02 */
[----:B---3--:R2:W-:Y:S04]  /*84e0*/  STG.E.128 [R22.64], R12 ;  /* 0x0000000c16007986 */ /* 0x0085e8000c101d06 */
[----:B-1----:R2:W-:Y:S04]  /*84f0*/  STG.E.128 [R26.64], R8 ;  /* 0x000000081a007986 */ /* 0x0025e8000c101d06 */
[----:B------:R2:W-:Y:S02]  /*8500*/  STG.E.128 [R20.64], R4 ;  /* 0x0000000414007986 */ /* 0x0005e4000c101d06 */
.L_x_230:
        /* <DEDUP_REMOVED lines=11> */
.L_x_237:
[----:B------:R-:W-:Y:S05]  /*85c0*/  EXIT ;  /* 0x000000000000794d */ /* 0x000fea0003800000 */
.L_x_239:
        /* <DEDUP_REMOVED lines=11> */
.L_x_691:


//--------------------- .text._ZN5flash44flash_bwd_dq_dk_dv_loop_seqk_parallel_kernelI23Flash_bwd_kernel_traitsILi32ELi128ELi128ELi8ELi4ELi4ELi4ELb1ELb0EN7cutlass6half_tE19Flash_kernel_traitsILi32ELi128ELi128ELi8ES3_EELb0ELb1ELb0ELb0ELb1ELb1ELb1EEEvNS_16Flash_bwd_paramsE --------------------------
	.section	.text._ZN5flash44flash_bwd_dq_dk_dv_loop_seqk_parallel_kernelI23Flash_bwd_kernel_traitsILi32ELi128ELi128ELi8ELi4ELi4ELi4ELb1ELb0EN7cutlass6half_tE19Flash_kernel_traitsILi32ELi128ELi128ELi8ES3_EELb0ELb1ELb0ELb0ELb1ELb1ELb1EEEvNS_16Flash_bwd_paramsE,"ax",@progbits
	.sectioninfo	@"SHI_REGISTERS=255"
	.align	128
        .global         _ZN5flash44flash_bwd_dq_dk_dv_loop_seqk_parallel_kernelI23Flash_bwd_kernel_traitsILi32ELi128ELi128ELi8ELi4ELi4ELi4ELb1ELb0EN7cutlass6half_tE19Flash_kernel_traitsILi32ELi128ELi128ELi8ES3_EELb0ELb1ELb0ELb0ELb1ELb1ELb1EEEvNS_16Flash_bwd_paramsE
        .type           _ZN5flash44flash_bwd_dq_dk_dv_loop_seqk_parallel_kernelI23Flash_bwd_kernel_traitsILi32ELi128ELi128ELi8ELi4ELi4ELi4ELb1ELb0EN7cutlass6half_tE19Flash_kernel_traitsILi32ELi128ELi128ELi8ES3_EELb0ELb1ELb0ELb0ELb1ELb1ELb1EEEvNS_16Flash_bwd_paramsE,@function
        .size           _ZN5flash44flash_bwd_dq_dk_dv_loop_seqk_parallel_kernelI23Flash_bwd_kernel_traitsILi32ELi128ELi128ELi8ELi4ELi4ELi4ELb1ELb0EN7cutlass6half_tE19Flash_kernel_traitsILi32ELi128ELi128ELi8ES3_EELb0ELb1ELb0ELb0ELb1ELb1ELb1EEEvNS_16Flash_bwd_paramsE,(.L_x_692 - _ZN5flash44flash_bwd_dq_dk_dv_loop_seqk_parallel_kernelI23Flash_bwd_kernel_traitsILi32ELi128ELi128ELi8ELi4ELi4ELi4ELb1ELb0EN7cutlass6half_tE19Flash_kernel_traitsILi32ELi128ELi128ELi8ES3_EELb0ELb1ELb0ELb0ELb1ELb1ELb1EEEvNS_16Flash_bwd_paramsE)
        .other          _ZN5flash44flash_bwd_dq_dk_dv_loop_seqk_parallel_kernelI23Flash_bwd_kernel_traitsILi32ELi128ELi128ELi8ELi4ELi4ELi4ELb1ELb0EN7cutlass6half_tE19Flash_kernel_traitsILi32ELi128ELi128ELi8ES3_EELb0ELb1ELb0ELb0ELb1ELb1ELb1EEEvNS_16Flash_bwd_paramsE,@"STO_CUDA_ENTRY STV_DEFAULT"
_ZN5flash44flash_bwd_dq_dk_dv_loop_seqk_parallel_kernelI23Flash_bwd_kernel_traitsILi32ELi128ELi128ELi8ELi4ELi4ELi4ELb1ELb0EN7cutlass6half_tE19Flash_kernel_traitsILi32ELi128ELi128ELi8ES3_EELb0ELb1ELb0ELb0ELb1ELb1ELb1EEEvNS_16Flash_bwd_paramsE:
.text._ZN5flash44flash_bwd_dq_dk_dv_loop_seqk_parallel_kernelI23Flash_bwd_kernel_traitsILi32ELi128ELi128ELi8ELi4ELi4ELi4ELb1ELb0EN7cutlass6half_tE19Flash_kernel_traitsILi32ELi128ELi128ELi8ES3_EELb0ELb1ELb0ELb0ELb1ELb1ELb1EEEvNS_16Flash_bwd_paramsE:
        /* <DEDUP_REMOVED lines=12> */
[----:B------:R-:W-:Y:S01]  /*00c0*/  IMAD.MOV.U32 R176, RZ, RZ, -0x10 ;  /* 0xfffffff0ffb07424 */ /* 0x000fe200078e00ff */
[----:B------:R-:W-:Y:S01]  /*00d0*/  ULDC UR48, c[0x0][0x22c] ;  /* 0x00008b0000307ab9 */ /* 0x000fe20000000800 */
[----:B------:R-:W-:Y:S01]  /*00e0*/  IMAD.MOV.U32 R157, RZ, RZ, 0x20 ;  /* 0x00000020ff9d7424 */ /* 0x000fe200078e00ff */
        /* <DEDUP_REMOVED lines=15> */
[----:B------:R-:W-:Y:S01]  /*01e0*/  ULDC.64 UR60, c[0x0][0x3c8] ;  /* 0x0000f200003c7ab9 */ /* 0x000fe20000000a00 */
[CC--:B------:R-:W-:Y:S01]  /*01f0*/  LEA.HI R21, R13.reuse, R20.reuse, RZ, 0x3 ;  /* 0x000000140d157211 */ /* 0x0c0fe200078f18ff */
[----:B------:R-:W-:Y:S01]  /*0200*/  UIADD3 UR57, UR57, UR7, URZ ;  /* 0x0000000739397290 */ /* 0x000fe2000fffe03f */
[--C-:B------:R-:W-:Y:S01]  /*0210*/  SHF.R.S32.HI R3, RZ, 0x2, R4.reuse ;  /* 0x00000002ff037819 */ /* 0x100fe20000011404 */
[----:B------:R-:W-:Y:S01]  /*0220*/  UIMAD UR55, UR6, UR55, URZ ;  /* 0x00000037063772a4 */ /* 0x000fe2000f8e023f */
[----:B------:R-:W-:Y:S01]  /*0230*/  SHF.R.S32.HI R0, RZ, 0x1f, R4 ;  /* 0x0000001fff007819 */ /* 0x000fe20000011404 */
[----:B------:R-:W-:Y:S01]  /*0240*/  USHF.L.U32 UR28, UR52, 0x3, URZ ;  /* 0x00000003341c7899 */ /* 0x000fe2000800063f */
[-C--:B------:R-:W-:Y:S01]  /*0250*/  LEA.HI R2, R4, R3.reuse, RZ, 0x1 ;  /* 0x0000000304027211 */ /* 0x080fe200078f08ff */
[----:B------:R-:W-:Y:S01]  /*0260*/  USHF.L.U32 UR27, UR52, 0x4, URZ ;  /* 0x00000004341b7899 */ /* 0x000fe2000800063f */
[----:B------:R-:W-:Y:S01]  /*0270*/  LEA.HI R0, R0, R3, RZ, 0x3 ;  /* 0x0000000300007211 */ /* 0x000fe200078f18ff */
[----:B------:R-:W-:Y:S01]  /*0280*/  UIMAD UR26, UR52, 0x18, URZ ;  /* 0x00000018341a78a4 */ /* 0x000fe2000f8e023f */
[----:B------:R-:W-:Y:S01]  /*0290*/  SHF.R.S32.HI R6, RZ, 0x3, R21 ;  /* 0x00000003ff067819 */ /* 0x000fe20000011415 */
[----:B------:R-:W-:Y:S01]  /*02a0*/  USHF.L.U32 UR25, UR52, 0x5, URZ ;  /* 0x0000000534197899 */ /* 0x000fe2000800063f */
[----:B------:R-:W-:Y:S01]  /*02b0*/  LOP3.LUT R5, R4, 0xfffffffc, RZ, 0xc0, !PT ;  /* 0xfffffffc04057812 */ /* 0x000fe200078ec0ff */
[----:B------:R-:W-:Y:S01]  /*02c0*/  UIMAD UR24, UR52, 0x28, URZ ;  /* 0x00000028341878a4 */ /* 0x000fe2000f8e023f */
[----:B------:R-:W-:Y:S01]  /*02d0*/  LOP3.LUT R4, R2, 0x7fffffe, RZ, 0xc0, !PT ;  /* 0x07fffffe02047812 */ /* 0x000fe200078ec0ff */
[----:B------:R-:W-:Y:S01]  /*02e0*/  IMAD.SHL.U32 R2, R6, 0x40, RZ ;  /* 0x0000004006027824 */ /* 0x000fe200078e00ff */
[----:B------:R-:W-:Y:S01]  /*02f0*/  LOP3.LUT R0, R0, 0xfffffff8, RZ, 0xc0, !PT ;  /* 0xfffffff800007812 */ /* 0x000fe200078ec0ff */
[----:B------:R-:W-:Y:S01]  /*0300*/  IMAD.IADD R12, R20, 0x1, -R5 ;  /* 0x00000001140c7824 */ /* 0x000fe200078e0a05 */
[-C--:B------:R-:W-:Y:S01]  /*0310*/  LEA.HI R11, R13, R20.reuse, RZ, 0x4 ;  /* 0x000000140d0b7211 */ /* 0x080fe200078f20ff */
[----:B------:R-:W-:Y:S01]  /*0320*/  IMAD.IADD R8, R3, 0x1, -R4 ;  /* 0x0000000103087824 */ /* 0x000fe200078e0a04 */
[----:B------:R-:W-:Y:S01]  /*0330*/  LEA.HI R4, R13, R20, RZ, 0x5 ;  /* 0x000000140d047211 */ /* 0x000fe200078f28ff */
[----:B------:R-:W-:Y:S01]  /*0340*/  IMAD.IADD R7, R3, 0x1, -R0 ;  /* 0x0000000103077824 */ /* 0x000fe200078e0a00 */
[----:B------:R-:W-:Y:S01]  /*0350*/  LOP3.LUT R0, R2, 0xc0, RZ, 0xc0, !PT ;  /* 0x000000c002007812 */ /* 0x000fe200078ec0ff */
[----:B------:R-:W-:Y:S01]  /*0360*/  IMAD.SHL.U32 R6, R12, 0x8, RZ ;  /* 0x000000080c067824 */ /* 0x000fe200078e00ff */
[--C-:B------:R-:W-:Y:S01]  /*0370*/  SHF.R.S32.HI R2, RZ, 0x5, R4.reuse ;  /* 0x00000005ff027819 */ /* 0x100fe20000011404 */
[----:B------:R-:W-:Y:S01]  /*0380*/  UIMAD UR23, UR52, 0x30, URZ ;  /* 0x00000030341778a4 */ /* 0x000fe2000f8e023f */
[----:B------:R-:W-:Y:S01]  /*0390*/  SHF.R.S32.HI R3, RZ, 0x1f, R4 ;  /* 0x0000001fff037819 */ /* 0x000fe20000011404 */
[----:B------:R-:W-:Y:S01]  /*03a0*/  UIMAD UR22, UR52, 0x38, URZ ;  /* 0x00000038341678a4 */ /* 0x000fe2000f8e023f */
[----:B------:R-:W-:Y:S01]  /*03b0*/  LOP3.LUT R6, R0, 0x18, R6, 0xf8, !PT ;  /* 0x0000001800067812 */ /* 0x000fe200078ef806 */
[----:B------:R-:W-:Y:S01]  /*03c0*/  USHF.L.U32 UR21, UR52, 0x6, URZ ;  /* 0x0000000634157899 */ /* 0x000fe2000800063f */
[----:B------:R-:W-:Y:S01]  /*03d0*/  SHF.R.U32.HI R5, RZ, 0x3, R0 ;  /* 0x00000003ff057819 */ /* 0x000fe20000011600 */
[----:B------:R-:W-:Y:S01]  /*03e0*/  UIMAD UR20, UR52, 0x48, URZ ;  /* 0x00000048341478a4 */ /* 0x000fe2000f8e023f */
[----:B------:R-:W-:Y:S01]  /*03f0*/  LOP3.LUT R4, R4, 0xffffffe0, RZ, 0xc0, !PT ;  /* 0xffffffe004047812 */ /* 0x000fe200078ec0ff */
[----:B------:R-:W-:Y:S01]  /*0400*/  UIMAD UR19, UR52, 0x50, URZ ;  /* 0x00000050341378a4 */ /* 0x000fe2000f8e023f */
[----:B------:R-:W-:Y:S01]  /*0410*/  LEA.HI R0, R3, R2, RZ, 0x2 ;  /* 0x0000000203007211 */ /* 0x000fe200078f10ff */
[----:B------:R-:W-:Y:S01]  /*0420*/  UIMAD UR18, UR52, 0x58, URZ ;  /* 0x00000058341278a4 */ /* 0x000fe2000f8e023f */
[----:B------:R-:W-:Y:S01]  /*0430*/  LOP3.LUT R5, R6, R5, RZ, 0x3c, !PT ;  /* 0x0000000506057212 */ /* 0x000fe200078e3cff */
[----:B------:R-:W-:Y:S01]  /*0440*/  IMAD.IADD R3, R20, 0x1, -R4 ;  /* 0x0000000114037824 */ /* 0x000fe200078e0a04 */
[----:B------:R-:W-:Y:S01]  /*0450*/  LOP3.LUT R0, R0, 0xfffffffc, RZ, 0xc0, !PT ;  /* 0xfffffffc00007812 */ /* 0x000fe200078ec0ff */
[----:B------:R-:W-:Y:S01]  /*0460*/  UIMAD UR17, UR52, 0x60, URZ ;  /* 0x00000060341178a4 */ /* 0x000fe2000f8e023f */
[----:B------:R-:W-:Y:S01]  /*0470*/  SHF.R.S32.HI R10, RZ, 0x4, R11 ;  /* 0x00000004ff0a7819 */ /* 0x000fe2000001140b */
[----:B------:R-:W-:Y:S01]  /*0480*/  UIMAD UR16, UR52, 0x68, URZ ;  /* 0x00000068341078a4 */ /* 0x000fe2000f8e023f */
[----:B------:R-:W-:Y:S01]  /*0490*/  LOP3.LUT R9, R21, 0xfffffff8, RZ, 0xc0, !PT ;  /* 0xfffffff815097812 */ /* 0x000fe200078ec0ff */
[C---:B------:R-:W-:Y:S01]  /*04a0*/  IMAD.IADD R162, R2.reuse, 0x1, -R0 ;  /* 0x0000000102a27824 */ /* 0x040fe200078e0a00 */
[----:B------:R-:W-:Y:S01]  /*04b0*/  SHF.R.S32.HI R6, RZ, 0x1f, R3 ;  /* 0x0000001fff067819 */ /* 0x000fe20000011403 */
[----:B------:R-:W-:Y:S01]  /*04c0*/  IMAD R0, R2, 0x8, R8 ;  /* 0x0000000802007824 */ /* 0x000fe200078e0208 */
[C---:B------:R-:W-:Y:S01]  /*04d0*/  LEA.HI R4, R11.reuse, R10, RZ, 0x1 ;  /* 0x0000000a0b047211 */ /* 0x040fe200078f08ff */
[----:B------:R-:W-:Y:S01]  /*04e0*/  UIMAD UR15, UR52, 0x70, URZ ;  /* 0x00000070340f78a4 */ /* 0x000fe2000f8e023f */
[----:B------:R-:W-:Y:S01]  /*04f0*/  LEA.HI R18, R6, R3, RZ, 0x2 ;  /* 0x0000000306127211 */ /* 0x000fe200078f10ff */
        /* <DEDUP_REMOVED lines=9> */
[----:B------:R1:W-:Y:S01]  /*0590*/  STL [R1+0x10], R2 ;  /* 0x0000100201007387 */ /* 0x0003e20000100800 */
[C---:B------:R-:W-:Y:S01]  /*05a0*/  LEA.HI R12, R7.reuse, R7, RZ, 0x1 ;  /* 0x00000007070c7211 */ /* 0x040fe200078f08ff */
[----:B------:R-:W-:Y:S01]  /*05b0*/  UIMAD UR14, UR52, 0x78, URZ ;  /* 0x00000078340e78a4 */ /* 0x000fe2000f8e023f */
[----:B------:R-:W-:Y:S01]  /*05c0*/  SHF.R.S32.HI R10, RZ, 0x7, R3 ;  /* 0x00000007ff0a7819 */ /* 0x000fe20000011403 */
[----:B------:R-:W-:Y:S01]  /*05d0*/  USHF.R.S32.HI UR56, URZ, 0x1f, UR54 ;  /* 0x0000001f3f387899 */ /* 0x000fe20008011436 */
[----:B------:R-:W-:Y:S01]  /*05e0*/  SHF.R.S32.HI R11, RZ, 0x1f, R0 ;  /* 0x0000001fff0b7819 */ /* 0x000fe20000011400 */
[----:B------:R-:W-:Y:S01]  /*05f0*/  UMOV UR51, 0xffffe000 ;  /* 0xffffe00000337882 */ /* 0x000fe20000000000 */
[----:B------:R-:W-:Y:S01]  /*0600*/  LOP3.LUT P5, RZ, R7, 0x2, RZ, 0xc0, !PT ;  /* 0x0000000207ff7812 */ /* 0x000fe200078ac0ff */
[C---:B------:R-:W-:Y:S01]  /*0610*/  IMAD R3, R10.reuse, 0x8, R14 ;  /* 0x000000080a037824 */ /* 0x040fe200078e020e */
[----:B------:R-:W-:Y:S01]  /*0620*/  LEA.HI R11, R11, R0, RZ, 0x3 ;  /* 0x000000000b0b7211 */ /* 0x000fe200078f18ff */
[----:B------:R-:W-:Y:S01]  /*0630*/  IMAD R19, R10, 0x2000, R9 ;  /* 0x000020000a137824 */ /* 0x000fe200078e0209 */
[----:B------:R-:W-:-:S02]  /*0640*/  LOP3.LUT P4, RZ, R7, 0x4, RZ, 0xc0, !PT ;  /* 0x0000000407ff7812 */ /* 0x000fc4000788c0ff */
[----:B------:R-:W-:Y:S02]  /*0650*/  SEL R177, R157, 0xffffffe0, !P5 ;  /* 0xffffffe09db17807 */ /* 0x000fe40006800000 */
[----:B-1----:R-:W-:-:S05]  /*0660*/  LOP3.LUT R2, R8, 0x3fffffe, RZ, 0xc0, !PT ;  /* 0x03fffffe08027812 */ /* 0x002fca00078ec0ff */
[----:B------:R-:W-:Y:S01]  /*0670*/  IMAD.IADD R4, R6, 0x1, -R2 ;  /* 0x0000000106047824 */ /* 0x000fe200078e0a02 */
[----:B------:R-:W-:-:S03]  /*0680*/  LEA.HI R2, R0, R0, RZ, 0x1 ;  /* 0x0000000000027211 */ /* 0x000fc600078f08ff */
[----:B------:R-:W-:Y:S01]  /*0690*/  IMAD R150, R3, 0x8, R4 ;  /* 0x0000000803967824 */ /* 0x000fe200078e0204 */
[----:B------:R-:W-:Y:S02]  /*06a0*/  LOP3.LUT R4, R2, 0x7fffffe, RZ, 0xc0, !PT ;  /* 0x07fffffe02047812 */ /* 0x000fe400078ec0ff */
[----:B------:R-:W-:Y:S02]  /*06b0*/  LOP3.LUT R3, R11, 0xfffffff8, RZ, 0xc0, !PT ;  /* 0xfffffff80b037812 */ /* 0x000fe400078ec0ff */
[----:B------:R-:W-:Y:S01]  /*06c0*/  SHF.R.S32.HI R5, RZ, 0x1, R2 ;  /* 0x00000001ff057819 */ /* 0x000fe20000011402 */
[C---:B------:R-:W-:Y:S01]  /*06d0*/  IMAD.IADD R15, R0.reuse, 0x1, -R4 ;  /* 0x00000001000f7824 */ /* 0x040fe200078e0a04 */
[----:B------:R-:W-:Y:S01]  /*06e0*/  SHF.R.S32.HI R2, RZ, 0x1f, R2 ;  /* 0x0000001fff027819 */ /* 0x000fe20000011402 */
[----:B------:R-:W-:Y:S01]  /*06f0*/  IMAD.IADD R17, R0, 0x1, -R3 ;  /* 0x0000000100117824 */ /* 0x000fe200078e0a03 */
[----:B------:R-:W-:Y:S01]  /*0700*/  SHF.R.S32.HI R4, RZ, 0x3, R11 ;  /* 0x00000003ff047819 */ /* 0x000fe2000001140b */
[----:B------:R-:W-:Y:S01]  /*0710*/  IMAD.SHL.U32 R3, R7, 0x40, RZ ;  /* 0x0000004007037824 */ /* 0x000fe200078e00ff */
[----:B------:R-:W-:-:S02]  /*0720*/  LEA.HI R0, R2, R5, RZ, 0x2 ;  /* 0x0000000502007211 */ /* 0x000fc400078f10ff */
[----:B------:R-:W-:Y:S01]  /*0730*/  LOP3.LUT R2, R7, 0x1, RZ, 0xc0, !PT ;  /* 0x0000000107027812 */ /* 0x000fe200078ec0ff */
[----:B------:R-:W-:Y:S01]  /*0740*/  IMAD R15, R4, 0x8, R15 ;  /* 0x00000008040f7824 */ /* 0x000fe200078e020f */
[----:B------:R-:W-:Y:S02]  /*0750*/  LOP3.LUT R0, R0, 0xfffffffc, RZ, 0xc0, !PT ;  /* 0xfffffffc00007812 */ /* 0x000fe400078ec0ff */
[----:B------:R-:W-:Y:S02]  /*0760*/  ISETP.NE.U32.AND P6, PT, R2, 0x1, PT ;  /* 0x000000010200780c */ /* 0x000fe40003fc5070 */
[----:B------:R-:W-:Y:S01]  /*0770*/  SHF.R.S32.HI R2, RZ, 0x1, R8 ;  /* 0x00000001ff027819 */ /* 0x000fe20000011408 */
[----:B------:R-:W-:Y:S01]  /*0780*/  IMAD.IADD R16, R5, 0x1, -R0 ;  /* 0x0000000105107824 */ /* 0x000fe200078e0a00 */
[----:B------:R-:W-:Y:S01]  /*0790*/  SEL R176, R176, 0x10, !P6 ;  /* 0x00000010b0b07807 */ /* 0x000fe20007000000 */
[----:B------:R-:W-:Y:S01]  /*07a0*/  IMAD.SHL.U32 R0, R6, 0x40, RZ ;  /* 0x0000004006007824 */ /* 0x000fe200078e00ff */
[C---:B------:R-:W-:Y:S01]  /*07b0*/  LOP3.LUT P0, RZ, R2.reuse, 0x2, RZ, 0xc0, !PT ;  /* 0x0000000202ff7812 */ /* 0x040fe2000780c0ff */
[----:B------:R-:W-:Y:S01]  /*07c0*/  IMAD.SHL.U32 R6, R2, 0x40, RZ ;  /* 0x0000004002067824 */ /* 0x000fe200078e00ff */
[----:B------:R-:W-:Y:S01]  /*07d0*/  LOP3.LUT R2, R3, 0x1c0, RZ, 0xc0, !PT ;  /* 0x000001c003027812 */ /* 0x000fe200078ec0ff */
[----:B------:R-:W-:Y:S01]  /*07e0*/  IMAD.SHL.U32 R3, R162, 0x400, RZ ;  /* 0x00000400a2037824 */ /* 0x000fe200078e00ff */
[----:B------:R-:W-:-:S02]  /*07f0*/  LOP3.LUT R8, R0, 0x1c0, RZ, 0xc0, !PT ;  /* 0x000001c000087812 */ /* 0x000fc400078ec0ff */
[----:B------:R-:W-:Y:S01]  /*0800*/  LOP3.LUT R0, R12, 0x3fffffe, RZ, 0xc0, !PT ;  /* 0x03fffffe0c007812 */ /* 0x000fe200078ec0ff */
[--C-:B------:R-:W-:Y:S01]  /*0810*/  IMAD R151, R4, 0x200, R3.reuse ;  /* 0x0000020004977824 */ /* 0x100fe200078e0203 */
[----:B------:R-:W-:Y:S02]  /*0820*/  LEA.HI R2, R2, R2, RZ, 0x1d ;  /* 0x0000000202027211 */ /* 0x000fe400078fe8ff */
[----:B------:R-:W-:Y:S01]  /*0830*/  SEL R149, R157, 0xffffffe0, !P0 ;  /* 0xffffffe09d957807 */ /* 0x000fe20004000000 */
[----:B------:R-:W-:Y:S01]  /*0840*/  IMAD.IADD R13, R7, 0x1, -R0 ;  /* 0x00000001070d7824 */ /* 0x000fe200078e0a00 */
[----:B------:R-:W-:Y:S01]  /*0850*/  IADD3 R19, R2, R19, R3 ;  /* 0x0000001302137210 */ /* 0x000fe20007ffe003 */
[----:B------:R-:W-:-:S04]  /*0860*/  IMAD.SHL.U32 R0, R162, 0x10, RZ ;  /* 0x00000010a2007824 */ /* 0x000fc800078e00ff */
[----:B------:R-:W-:Y:S01]  /*0870*/  IMAD.SHL.U32 R182, R19, 0x2, RZ ;  /* 0x0000000213b67824 */ /* 0x000fe200078e00ff */
[----:B------:R-:W-:Y:S02]  /*0880*/  LEA.HI.SX32 R18, R18, R0, 0x1e ;  /* 0x0000000012127211 */ /* 0x000fe400078ff2ff */
[----:B------:R-:W-:Y:S01]  /*0890*/  LOP3.LUT R5, R8, 0x30, R0, 0xf8, !PT ;  /* 0x0000003008057812 */ /* 0x000fe200078ef800 */
[----:B------:R-:W-:Y:S01]  /*08a0*/  IMAD.IADD R180, R182, 0x1, R176 ;  /* 0x00000001b6b47824 */ /* 0x000fe200078e02b0 */
[----:B------:R-:W-:Y:S01]  /*08b0*/  LOP3.LUT R0, R6, 0xc0, RZ, 0xc0, !PT ;  /* 0x000000c006007812 */ /* 0x000fe200078ec0ff */
[----:B------:R-:W-:Y:S01]  /*08c0*/  STL [R1+0x34], R18 ;  /* 0x0000341201007387 */ /* 0x000fe20000100800 */
[----:B------:R-:W-:Y:S01]  /*08d0*/  LOP3.LUT R3, R5, 0x8, R21, 0xf8, !PT ;  /* 0x0000000805037812 */ /* 0x000fe200078ef815 */
[----:B------:R-:W-:Y:S01]  /*08e0*/  IMAD.IADD R181, R182, 0x1, R177 ;  /* 0x00000001b6b57824 */ /* 0x000fe200078e02b1 */
[----:B------:R-:W-:Y:S01]  /*08f0*/  LOP3.LUT R4, R0, 0x8, R21, 0xf8, !PT ;  /* 0x0000000800047812 */ /* 0x000fe200078ef815 */
[----:B------:R-:W-:Y:S01]  /*0900*/  IMAD.IADD R179, R180, 0x1, R177 ;  /* 0x00000001b4b37824 */ /* 0x000fe200078e02b1 */
[----:B------:R-:W-:-:S02]  /*0910*/  SHF.R.U32.HI R2, RZ, 0x3, R0 ;  /* 0x00000003ff027819 */ /* 0x000fc40000011600 */
[----:B------:R-:W-:Y:S02]  /*0920*/  SHF.R.U32.HI R0, RZ, 0x3, R8 ;  /* 0x00000003ff007819 */ /* 0x000fe40000011608 */
[----:B------:R-:W-:Y:S02]  /*0930*/  LOP3.LUT R4, R4, R2, RZ, 0x3c, !PT ;  /* 0x0000000204047212 */ /* 0x000fe400078e3cff */
[----:B------:R-:W-:Y:S01]  /*0940*/  LOP3.LUT R5, R3, R0, RZ, 0x3c, !PT ;  /* 0x0000000003057212 */ /* 0x000fe200078e3cff */
[----:B------:R-:W-:Y:S01]  /*0950*/  IMAD R0, R162, 0x200, R9 ;  /* 0x00000200a2007824 */ /* 0x000fe200078e0209 */
[----:B------:R-:W-:Y:S01]  /*0960*/  IADD3 R2, R18, -0x80, RZ ;  /* 0xffffff8012027810 */ /* 0x000fe20007ffe0ff */
[----:B------:R-:W-:Y:S01]  /*0970*/  IMAD.U32 R150, R150, 0x20, R4 ;  /* 0x0000002096967824 */ /* 0x000fe200078e0004 */
[----:B------:R-:W-:Y:S01]  /*0980*/  IADD3 R175, R182, 0x40, RZ ;  /* 0x00000040b6af7810 */ /* 0x000fe20007ffe0ff */
[----:B------:R-:W-:Y:S01]  /*0990*/  IMAD R13, R13, 0x20, R0 ;  /* 0x000000200d0d7824 */ /* 0x000fe200078e0200 */
[----:B------:R-:W-:Y:S01]  /*09a0*/  SHF.R.S32.HI R0, RZ, 0x1f, R2 ;  /* 0x0000001fff007819 */ /* 0x000fe20000011402 */
[----:B------:R-:W-:Y:S01]  /*09b0*/  IMAD.SHL.U32 R4, R14, 0x10, RZ ;  /* 0x000000100e047824 */ /* 0x000fe200078e00ff */
[----:B------:R-:W-:Y:S01]  /*09c0*/  @P4 IADD3 R175, R182, -0x40, RZ ;  /* 0xffffffc0b6af4810 */ /* 0x000fe20007ffe0ff */
[----:B------:R-:W-:Y:S01]  /*09d0*/  IMAD R149, R150, 0x2, R149 ;  /* 0x0000000296957824 */ /* 0x000fe200078e0295 */
[----:B------:R-:W-:Y:S01]  /*09e0*/  SHF.L.U64.HI R0, R2, 0x2, R0 ;  /* 0x0000000202007819 */ /* 0x000fe20000010200 */
[----:B------:R-:W-:-:S02]  /*09f0*/  IMAD.SHL.U32 R2, R20, 0x2, RZ ;  /* 0x0000000214027824 */ /* 0x000fc400078e00ff */
[--C-:B------:R-:W-:Y:S02]  /*0a00*/  IMAD.IADD R176, R176, 0x1, R175.reuse ;  /* 0x00000001b0b07824 */ /* 0x100fe400078e02af */
[----:B------:R1:W-:Y:S01]  /*0a10*/  STL [R1+0x28], R0 ;  /* 0x0000280001007387 */ /* 0x0003e20000100800 */
[----:B------:R-:W-:Y:S01]  /*0a20*/  LOP3.LUT R2, R2, 0x6, RZ, 0xc0, !PT ;  /* 0x0000000602027812 */ /* 0x000fe200078ec0ff */
[----:B------:R-:W-:Y:S02]  /*0a30*/  IMAD.IADD R178, R177, 0x1, R175 ;  /* 0x00000001b1b27824 */ /* 0x000fe400078e02af */
[----:B------:R-:W-:Y:S02]  /*0a40*/  IMAD.SHL.U32 R150, R150, 0x2, RZ ;  /* 0x0000000296967824 */ /* 0x000fe400078e00ff */
[C---:B------:R-:W-:Y:S02]  /*0a50*/  IMAD R3, R10.reuse, 0x40, R2 ;  /* 0x000000400a037824 */ /* 0x040fe400078e0202 */
[----:B------:R-:W-:-:S02]  /*0a60*/  IMAD.SHL.U32 R2, R10, 0x8, RZ ;  /* 0x000000080a027824 */ /* 0x000fc400078e00ff */
[----:B------:R-:W-:Y:S01]  /*0a70*/  IMAD.IADD R177, R177, 0x1, R176 ;  /* 0x00000001b1b17824 */ /* 0x000fe200078e02b0 */
[----:B------:R2:W-:Y:S02]  /*0a80*/  STL [R1+0x24], R3 ;  /* 0x0000240301007387 */ /* 0x0005e40000100800 */
[----:B------:R-:W-:-:S04]  /*0a90*/  LOP3.LUT R2, R2, 0x8, RZ, 0xc0, !PT ;  /* 0x0000000802027812 */ /* 0x000fc800078ec0ff */
[----:B------:R-:W-:Y:S02]  /*0aa0*/  LOP3.LUT R7, R2, 0x10, R4, 0xf8, !PT ;  /* 0x0000001002077812 */ /* 0x000fe400078ef804 */
[----:B-1----:R-:W-:-:S04]  /*0ab0*/  SHF.R.S32.HI R0, RZ, 0x1, R12 ;  /* 0x00000001ff007819 */ /* 0x002fc8000001140c */
[C---:B------:R-:W-:Y:S01]  /*0ac0*/  LOP3.LUT P3, RZ, R0.reuse, 0x2, RZ, 0xc0, !PT ;  /* 0x0000000200ff7812 */ /* 0x040fe2000786c0ff */
[----:B------:R-:W-:-:S03]  /*0ad0*/  IMAD.SHL.U32 R0, R0, 0x40, RZ ;  /* 0x0000004000007824 */ /* 0x000fc600078e00ff */
[----:B------:R-:W-:Y:S02]  /*0ae0*/  R2P PR, R17, 0x6 ;  /* 0x0000000611007804 */ /* 0x000fe40000000000 */
[----:B------:R-:W-:Y:S02]  /*0af0*/  LOP3.LUT R0, R0, 0xc0, RZ, 0xc0, !PT ;  /* 0x000000c000007812 */ /* 0x000fe400078ec0ff */
[----:B------:R-:W-:Y:S02]  /*0b00*/  LOP3.LUT P0, RZ, R16, 0x2, RZ, 0xc0, !PT ;  /* 0x0000000210ff7812 */ /* 0x000fe4000780c0ff */
[----:B--2---:R-:W-:Y:S02]  /*0b10*/  SHF.R.U32.HI R3, RZ, 0x3, R0 ;  /* 0x00000003ff037819 */ /* 0x004fe40000011600 */
[----:B------:R-:W-:Y:S02]  /*0b20*/  SEL R152, R152, 0xffffffc0, !P2 ;  /* 0xffffffc098987807 */ /* 0x000fe40005000000 */
[----:B------:R-:W-:Y:S01]  /*0b30*/  LOP3.LUT R8, R3, R0, R2, 0x1e, !PT ;  /* 0x0000000003087212 */ /* 0x000fe200078e1e02 */
[----:B------:R-:W-:Y:S01]  /*0b40*/  IMAD.SHL.U32 R0, R17, 0x40, RZ ;  /* 0x0000004011007824 */ /* 0x000fe200078e00ff */
[----:B------:R-:W-:Y:S01]  /*0b50*/  SEL R157, R157, 0xffffffe0, !P0 ;  /* 0xffffffe09d9d7807 */ /* 0x000fe20004000000 */
[----:B------:R-:W-:-:S02]  /*0b60*/  IMAD.SHL.U32 R2, R16, 0x40, RZ ;  /* 0x0000004010027824 */ /* 0x000fc400078e00ff */
[----:B------:R-:W-:Y:S01]  /*0b70*/  IMAD R3, R14, 0x200, R5 ;  /* 0x000002000e037824 */ /* 0x000fe200078e0205 */
[----:B------:R-:W-:Y:S01]  /*0b80*/  LOP3.LUT R0, R0, 0x1c0, RZ, 0xc0, !PT ;  /* 0x000001c000007812 */ /* 0x000fe200078ec0ff */
[----:B------:R-:W-:Y:S01]  /*0b90*/  IMAD.SHL.U32 R5, R14, 0x8, RZ ;  /* 0x000000080e057824 */ /* 0x000fe200078e00ff */
[----:B------:R-:W-:Y:S01]  /*0ba0*/  LOP3.LUT R2, R2, 0xc0, RZ, 0xc0, !PT ;  /* 0x000000c002027812 */ /* 0x000fe200078ec0ff */
[----:B------:R-:W-:Y:S01]  /*0bb0*/  IMAD.IADD R8, R8, 0x1, R13 ;  /* 0x0000000108087824 */ /* 0x000fe200078e020d */
[----:B------:R-:W-:Y:S02]  /*0bc0*/  SHF.R.U32.HI R6, RZ, 0x3, R0 ;  /* 0x00000003ff067819 */ /* 0x000fe40000011600 */
[----:B------:R-:W-:Y:S02]  /*0bd0*/  LOP3.LUT R5, R5, 0x8, RZ, 0xc0, !PT ;  /* 0x0000000805057812 */ /* 0x000fe400078ec0ff */
[----:B------:R-:W-:Y:S02]  /*0be0*/  SHF.R.U32.HI R4, RZ, 0x3, R2 ;  /* 0x00000003ff047819 */ /* 0x000fe40000011602 */
[--C-:B------:R-:W-:Y:S01]  /*0bf0*/  LOP3.LUT R6, R6, R0, R5.reuse, 0x1e, !PT ;  /* 0x0000000006067212 */ /* 0x100fe200078e1e05 */
[----:B------:R-:W-:Y:S01]  /*0c00*/  IMAD.SHL.U32 R0, R15, 0x20, RZ ;  /* 0x000000200f007824 */ /* 0x000fe200078e00ff */
[----:B------:R-:W-:-:S02]  /*0c10*/  LOP3.LUT R5, R4, R2, R5, 0x1e, !PT ;  /* 0x0000000204057212 */ /* 0x000fc400078e1e05 */
[----:B------:R-:W-:Y:S01]  /*0c20*/  LOP3.LUT R2, R4, R7, R2, 0x1e, !PT ;  /* 0x0000000704027212 */ /* 0x000fe200078e1e02 */
[----:B------:R-:W-:Y:S01]  /*0c30*/  IMAD R162, R162, 0x200, R0 ;  /* 0x00000200a2a27824 */ /* 0x000fe200078e0200 */
[----:B------:R-:W-:Y:S01]  /*0c40*/  LEA R9, R8, 0x6000, 0x1 ;  /* 0x0000600008097811 */ /* 0x000fe200078e08ff */
[----:B------:R-:W-:Y:S02]  /*0c50*/  IMAD.IADD R151, R151, 0x1, R6 ;  /* 0x0000000197977824 */ /* 0x000fe400078e0206 */
[----:B------:R-:W-:Y:S01]  /*0c60*/  IMAD.IADD R156, R0, 0x1, R2 ;  /* 0x00000001009c7824 */ /* 0x000fe200078e0202 */
[C---:B------:R-:W-:Y:S01]  /*0c70*/  IADD3 R0, R9.reuse, 0x20, RZ ;  /* 0x0000002009007810 */ /* 0x040fe20007ffe0ff */
[----:B------:R1:W-:Y:S01]  /*0c80*/  STL [R1+0x2c], R9 ;  /* 0x00002c0901007387 */ /* 0x0003e20000100800 */
[----:B------:R-:W-:Y:S01]  /*0c90*/  @P3 IADD3 R0, R9, -0x20, RZ ;  /* 0xffffffe009003810 */ /* 0x000fe20007ffe0ff */
[----:B------:R-:W-:Y:S01]  /*0ca0*/  IMAD.IADD R162, R162, 0x1, R5 ;  /* 0x00000001a2a27824 */ /* 0x000fe200078e0205 */
[----:B------:R-:W-:Y:S01]  /*0cb0*/  LEA R151, R151, 0x8000, 0x1 ;  /* 0x0000800097977811 */ /* 0x000fe200078e08ff */
[----:B------:R-:W-:-:S02]  /*0cc0*/  IMAD.SHL.U32 R2, R3, 0x2, RZ ;  /* 0x0000000203027824 */ /* 0x000fc400078e00ff */
[----:B------:R1:W-:Y:S01]  /*0cd0*/  STL [R1+0x30], R0 ;  /* 0x0000300001007387 */ /* 0x0003e20000100800 */
[C---:B------:R-:W-:Y:S01]  /*0ce0*/  IADD3 R158, R151.reuse, 0x20, RZ ;  /* 0x00000020979e7810 */ /* 0x040fe20007ffe0ff */
[C---:B------:R-:W-:Y:S01]  /*0cf0*/  IMAD.IADD R153, R151.reuse, 0x1, R152 ;  /* 0x0000000197997824 */ /* 0x040fe200078e0298 */
[----:B------:R-:W-:-:S04]  /*0d00*/  @P1 IADD3 R158, R151, -0x20, RZ ;  /* 0xffffffe0979e1810 */ /* 0x000fc80007ffe0ff */
[----:B------:R-:W-:Y:S01]  /*0d10*/  IADD3 R161, R158, 0x2000, RZ ;  /* 0x000020009ea17810 */ /* 0x000fe20007ffe0ff */
[----:B------:R-:W-:Y:S01]  /*0d20*/  IMAD.IADD R152, R152, 0x1, R158 ;  /* 0x0000000198987824 */ /* 0x000fe200078e029e */
[C---:B------:R-:W-:Y:S02]  /*0d30*/  IADD3 R160, R158.reuse, 0x4000, RZ ;  /* 0x000040009ea07810 */ /* 0x040fe40007ffe0ff */
[----:B------:R-:W-:Y:S02]  /*0d40*/  IADD3 R159, R158, 0x6000, RZ ;  /* 0x000060009e9f7810 */ /* 0x000fe40007ffe0ff */
.L_x_248:
        /* <DEDUP_REMOVED lines=8> */
[----:B-1----:R-:W2:Y:S01]  /*0dd0*/  @P1 S2R R7, SR_CTAID.Y ;  /* 0x0000000000071919 */ /* 0x002ea20000002600 */
[----:B------:R-:W-:-:S06]  /*0de0*/  @P1 IMAD.MOV.U32 R6, RZ, RZ, 0x4 ;  /* 0x00000004ff061424 */ /* 0x000fcc00078e00ff */
[----:B-1----:R-:W1:Y:S01]  /*0df0*/  @P0 S2R R0, SR_CTAID.Y ;  /* 0x0000000000000919 */ /* 0x002e620000002600 */
[----:B--2---:R-:W-:-:S06]  /*0e00*/  @P1 IMAD.WIDE R6, R7, R6, c[0x0][0x250] ;  /* 0x0000940007061625 */ /* 0x004fcc00078e0206 */
[----:B------:R-:W2:Y:S01]  /*0e10*/  @P1 LDG.E R6, [R6.64] ;  /* 0x0000000406061981 */ /* 0x000ea2000c1e1900 */
[----:B-1----:R-:W1:Y:S02]  /*0e20*/  @P0 R2UR UR7, R0 ;  /* 0x00000000000703c2 */ /* 0x002e6400000e0000 */
[----:B-1----:R-:W-:-:S06]  /*0e30*/  @UP1 UIMAD.WIDE UR6, UR7, UR6, UR8 ;  /* 0x00000006070612a5 */ /* 0x002fcc000f8e0208 */
[----:B------:R-:W-:Y:S02]  /*0e40*/  IMAD.U32 R4, RZ, RZ, UR6 ;  /* 0x00000006ff047e24 */ /* 0x000fe4000f8e00ff */
[----:B------:R-:W-:Y:S01]  /*0e50*/  IMAD.U32 R5, RZ, RZ, UR7 ;  /* 0x00000007ff057e24 */ /* 0x000fe2000f8e00ff */
[----:B------:R-:W-:Y:S02]  /*0e60*/  UMOV UR31, URZ ;  /* 0x0000003f001f7c82 */ /* 0x000fe40008000000 */
[----:B------:R-:W-:Y:S02]  /*0e70*/  ULDC.64 UR6, c[0x0][0x268] ;  /* 0x00009a0000067ab9 */ /* 0x000fe40000000a00 */
[----:B------:R-:W3:Y:S01]  /*0e80*/  @P0 LDG.E R0, [R4.64] ;  /* 0x0000000404000981 */ /* 0x000ee2000c1e1900 */
[----:B------:R-:W-:-:S04]  /*0e90*/  @!UP1 UISETP.NE.U32.AND UP0, UPT, URZ, UR6, UPT ;  /* 0x000000063f00928c */ /* 0x000fc8000bf05070 */
[----:B------:R-:W-:-:S03]  /*0ea0*/  @!UP1 UISETP.NE.AND.EX UP0, UPT, URZ, UR7, UPT, UP0 ;  /* 0x000000073f00928c */ /* 0x000fc6000bf05300 */
[----:B------:R-:W-:Y:S02]  /*0eb0*/  ULDC.64 UR6, c[0x0][0x218] ;  /* 0x0000860000067ab9 */ /* 0x000fe40000000a00 */
[----:B------:R-:W-:Y:S01]  /*0ec0*/  @!UP1 USEL UR9, URZ, UR7, !UP0 ;  /* 0x000000073f099287 */ /* 0x000fe2000c000000 */
[----:B--2---:R-:W1:Y:S08]  /*0ed0*/  @P1 R2UR UR31, R6 ;  /* 0x00000000061f13c2 */ /* 0x004e7000000e0000 */
[----:B---3--:R-:W1:Y:S02]  /*0ee0*/  @P0 R2UR UR8, R0 ;  /* 0x00000000000803c2 */ /* 0x008e6400000e0000 */
[----:B-1----:R-:W-:-:S02]  /*0ef0*/  @UP1 UIADD3 UR7, UR8, -UR31, URZ ;  /* 0x8000001f08071290 */ /* 0x002fc4000fffe03f */
[----:B------:R-:W-:Y:S02]  /*0f00*/  USHF.L.U32 UR8, UR29, 0x7, URZ ;  /* 0x000000071d087899 */ /* 0x000fe4000800063f */
[----:B------:R-:W-:-:S04]  /*0f10*/  @!UP1 UIADD3 UR7, UR9, UR6, -UR31 ;  /* 0x0000000609079290 */ /* 0x000fc8000fffe81f */
[----:B------:R-:W-:-:S06]  /*0f20*/  UISETP.GE.AND UP0, UPT, UR8, UR7, UPT ;  /* 0x000000070800728c */ /* 0x000fcc000bf06270 */
[----:B------:R-:W-:-:S13]  /*0f30*/  PLOP3.LUT P0, PT, PT, PT, UP0, 0x80, 0x0 ;  /* 0x000000000000781c */ /* 0x000fda0003f0f008 */
[----:B------:R-:W-:Y:S05]  /*0f40*/  @P0 BRA `(.L_x_240) ;  /* 0x000076b000000947 */ /* 0x000fea0003800000 */
[----:B------:R-:W-:Y:S01]  /*0f50*/  IABS R6, c[0x0][0x1c8] ;  /* 0x0000720000067a13 */ /* 0x000fe20000000000 */
[----:B------:R-:W1:Y:S01]  /*0f60*/  S2R R3, SR_CTAID.Z ;  /* 0x0000000000037919 */ /* 0x000e620000002700 */
[----:B------:R-:W2:Y:S01]  /*0f70*/  S2UR UR36, SR_CTAID.Y ;  /* 0x00000000002479c3 */ /* 0x000ea20000002600 */
[----:B------:R-:W-:Y:S01]  /*0f80*/  ULDC UR9, c[0x0][0x214] ;  /* 0x0000850000097ab9 */ /* 0x000fe20000000800 */
[----:B------:R-:W3:Y:S01]  /*0f90*/  I2F.RP R4, R6 ;  /* 0x0000000600047306 */ /* 0x000ee20000209400 */
[----:B------:R-:W-:Y:S02]  /*0fa0*/  ULDC.64 UR10, c[0x0][0x240] ;  /* 0x00009000000a7ab9 */ /* 0x000fe40000000a00 */
[----:B------:R-:W-:Y:S02]  /*0fb0*/  UIADD3 UR9, UR9, 0x7f, URZ ;  /* 0x0000007f09097890 */ /* 0x000fe4000fffe03f */
[----:B------:R-:W-:Y:S01]  /*0fc0*/  UISETP.NE.U32.AND UP0, UPT, URZ, UR10, UPT ;  /* 0x0000000a3f00728c */ /* 0x000fe2000bf05070 */
[----:B------:R-:W4:Y:S01]  /*0fd0*/  S2UR UR30, SR_CTAID.Z ;  /* 0x00000000001e79c3 */ /* 0x000f220000002700 */
[----:B------:R-:W-:-:S02]  /*0fe0*/  USHF.R.S32.HI UR6, URZ, 0x1f, UR9 ;  /* 0x0000001f3f067899 */ /* 0x000fc40008011409 */
[----:B------:R-:W-:Y:S02]  /*0ff0*/  UISETP.NE.AND.EX UP0, UPT, URZ, UR11, UPT, UP0 ;  /* 0x0000000b3f00728c */ /* 0x000fe4000bf05300 */
[----:B------:R-:W-:Y:S02]  /*1000*/  ULDC UR12, c[0x0][0x1c8] ;  /* 0x00007200000c7ab9 */ /* 0x000fe40000000800 */
[----:B------:R-:W-:Y:S02]  /*1010*/  ULEA.HI UR6, UR6, UR9, URZ, 0x7 ;  /* 0x0000000906067291 */ /* 0x000fe4000f8f383f */
[----:B------:R-:W-:Y:S01]  /*1020*/  ULDC.U8 UR32, c[0x0][0x328] ;  /* 0x0000ca0000207ab9 */ /* 0x000fe20000000000 */
[----:B---3--:R-:W3:Y:S01]  /*1030*/  MUFU.RCP R4, R4 ;  /* 0x0000000400047308 */ /* 0x008ee20000001000 */
[----:B------:R-:W-:Y:S02]  /*1040*/  ULDC UR13, c[0x0][0x214] ;  /* 0x00008500000d7ab9 */ /* 0x000fe40000000800 */
[----:B------:R-:W-:Y:S01]  /*1050*/  ULDC UR35, c[0x0][0x1c0] ;  /* 0x0000700000237ab9 */ /* 0x000fe20000000800 */
[----:B-1----:R-:W-:Y:S01]  /*1060*/  IABS R3, R3 ;  /* 0x0000000300037213 */ /* 0x002fe20000000000 */
[----:B--2---:R-:W-:-:S02]  /*1070*/  UIMAD.WIDE UR10, UR36, 0x80, URZ ;  /* 0x00000080240a78a5 */ /* 0x004fc4000f8e023f */
[----:B------:R-:W-:Y:S02]  /*1080*/  ULDC UR38, c[0x0][0x22c] ;  /* 0x00008b0000267ab9 */ /* 0x000fe40000000800 */
[----:B------:R-:W-:Y:S02]  /*1090*/  USEL UR50, UR10, URZ, UP0 ;  /* 0x0000003f0a327287 */ /* 0x000fe40008000000 */
[----:B------:R-:W-:Y:S02]  /*10a0*/  USEL UR47, UR11, URZ, UP0 ;  /* 0x0000003f0b2f7287 */ /* 0x000fe40008000000 */
[----:B----4-:R-:W-:Y:S01]  /*10b0*/  ULOP3.LUT UR9, UR30, UR12, URZ, 0x3c, !UPT ;  /* 0x0000000c1e097292 */ /* 0x010fe2000f8e3c3f */
[----:B---3--:R-:W-:Y:S01]  /*10c0*/  IADD3 R4, R4, 0xffffffe, RZ ;  /* 0x0ffffffe04047810 */ /* 0x008fe20007ffe0ff */
[----:B------:R-:W-:Y:S02]  /*10d0*/  UISETP.NE.AND UP0, UPT, UR32, URZ, UPT ;  /* 0x0000003f2000728c */ /* 0x000fe4000bf05270 */
[----:B------:R-:W-:Y:S01]  /*10e0*/  ULOP3.LUT UR12, UR6, 0xffffff80, URZ, 0xc0, !UPT ;  /* 0xffffff80060c7892 */ /* 0x000fe2000f8ec03f */
[----:B------:R-:W1:Y:S01]  /*10f0*/  F2I.FTZ.U32.TRUNC.NTZ R5, R4 ;  /* 0x0000000400057305 */ /* 0x000e62000021f000 */
[----:B------:R-:W-:Y:S01]  /*1100*/  ISETP.LE.AND P2, PT, RZ, UR9, PT ;  /* 0x00000009ff007c0c */ /* 0x000fe2000bf43270 */
[----:B------:R-:W-:-:S02]  /*1110*/  ULDC UR37, c[0x0][0x234] ;  /* 0x00008d0000257ab9 */ /* 0x000fc40000000800 */
[----:B------:R-:W-:Y:S02]  /*1120*/  UIMAD UR38, UR30, UR38, URZ ;  /* 0x000000261e2672a4 */ /* 0x000fe4000f8e023f */
[----:B------:R-:W-:Y:S02]  /*1130*/  UIADD3 UR12, UR12, -0x80, URZ ;  /* 0xffffff800c0c7890 */ /* 0x000fe4000fffe03f */
[----:B------:R-:W-:Y:S02]  /*1140*/  @UP0 UIMAD UR9, UR36, UR13, URZ ;  /* 0x0000000d240902a4 */ /* 0x000fe4000f8e023f */
[----:B------:R-:W-:Y:S02]  /*1150*/  @!UP0 UIMAD UR10, UR36, UR35, UR30 ;  /* 0x00000023240a82a4 */ /* 0x000fe4000f8e021e */
[----:B------:R-:W-:Y:S02]  /*1160*/  ULDC.U8 UR33, c[0x0][0x3d0] ;  /* 0x0000f40000217ab9 */ /* 0x000fe40000000000 */
[----:B------:R-:W-:Y:S01]  /*1170*/  ULDC UR53, c[0x0][0x1c0] ;  /* 0x0000700000357ab9 */ /* 0x000fe20000000800 */
[----:B------:R-:W-:Y:S01]  /*1180*/  ISETP.NE.AND P1, PT, RZ, UR33, PT ;  /* 0x00000021ff007c0c */ /* 0x000fe2000bf25270 */
[----:B-1----:R-:W-:Y:S01]  /*1190*/  IMAD.MOV R0, RZ, RZ, -R5 ;  /* 0x000000ffff007224 */ /* 0x002fe200078e0a05 */
[----:B------:R-:W-:Y:S01]  /*11a0*/  @UP0 UIMAD UR37, UR30, UR37, UR9 ;  /* 0x000000251e2502a4 */ /* 0x000fe2000f8e0209 */
[----:B------:R-:W-:Y:S01]  /*11b0*/  IMAD.MOV.U32 R4, RZ, RZ, RZ ;  /* 0x000000ffff047224 */ /* 0x000fe200078e00ff */
[----:B------:R-:W-:Y:S01]  /*11c0*/  @!UP0 UIMAD UR37, UR10, UR13, URZ ;  /* 0x0000000d0a2582a4 */ /* 0x000fe2000f8e023f */
[----:B------:R-:W-:Y:S01]  /*11d0*/  IMAD R0, R0, R6, RZ ;  /* 0x0000000600007224 */ /* 0x000fe200078e02ff */
[----:B------:R-:W-:-:S02]  /*11e0*/  USHF.R.S32.HI UR44, URZ, 0x1f, UR31 ;  /* 0x0000001f3f2c7899 */ /* 0x000fc4000801141f */
[----:B------:R-:W-:Y:S01]  /*11f0*/  USHF.R.S32.HI UR43, URZ, 0x1f, UR8 ;  /* 0x0000001f3f2b7899 */ /* 0x000fe20008011408 */
[----:B------:R-:W-:Y:S01]  /*1200*/  IMAD.HI.U32 R0, R5, R0, R4 ;  /* 0x0000000005007227 */ /* 0x000fe200078e0004 */
[----:B------:R-:W-:Y:S02]  /*1210*/  USHF.R.S32.HI UR45, URZ, 0x1f, UR36 ;  /* 0x0000001f3f2d7899 */ /* 0x000fe40008011424 */
[----:B------:R-:W-:Y:S01]  /*1220*/  USHF.R.S32.HI UR34, URZ, 0x1f, UR30 ;  /* 0x0000001f3f227899 */ /* 0x000fe2000801141e */
[----:B------:R-:W-:Y:S01]  /*1230*/  IMAD.MOV.U32 R4, RZ, RZ, R3 ;  /* 0x000000ffff047224 */ /* 0x000fe200078e0003 */
[----:B------:R-:W-:Y:S02]  /*1240*/  USHF.R.S32.HI UR53, URZ, 0x1f, UR53 ;  /* 0x0000001f3f357899 */ /* 0x000fe40008011435 */
[----:B------:R-:W-:Y:S01]  /*1250*/  USHF.R.S32.HI UR46, URZ, 0x1f, UR38 ;  /* 0x0000001f3f2e7899 */ /* 0x000fe20008011426 */
[----:B------:R-:W-:Y:S01]  /*1260*/  IMAD.HI.U32 R0, R0, R4, RZ ;  /* 0x0000000400007227 */ /* 0x000fe200078e00ff */
[----:B------:R-:W-:-:S02]  /*1270*/  USHF.R.S32.HI UR42, URZ, 0x7, UR6 ;  /* 0x000000073f2a7899 */ /* 0x000fc40008011406 */
        /* <DEDUP_REMOVED lines=13> */
[----:B------:R-:W-:Y:S02]  /*1350*/  @P0 IADD3 R0, R0, 0x1, RZ ;  /* 0x0000000100000810 */ /* 0x000fe40007ffe0ff */
[----:B------:R-:W-:-:S03]  /*1360*/  PLOP3.LUT P0, PT, PT, PT, UP0, 0x80, 0x0 ;  /* 0x000000000000781c */ /* 0x000fc60003f0f008 */
[----:B------:R-:W-:Y:S01]  /*1370*/  @!P2 IMAD.MOV R0, RZ, RZ, -R0 ;  /* 0x000000ffff00a224 */ /* 0x000fe200078e0a00 */
[----:B------:R-:W-:-:S04]  /*1380*/  @!P3 LOP3.LUT R0, RZ, c[0x0][0x1c8], RZ, 0x33, !PT ;  /* 0x00007200ff00ba12 */ /* 0x000fc800078e33ff */
[----:B------:R-:W-:-:S05]  /*1390*/  SHF.R.S32.HI R17, RZ, 0x1f, R0 ;  /* 0x0000001fff117819 */ /* 0x000fca0000011400 */
[----:B------:R-:W-:Y:S05]  /*13a0*/  @!P0 BRA `(.L_x_241) ;  /* 0x0000003000008947 */ /* 0x000fea0003800000 */
[----:B------:R-:W-:-:S04]  /*13b0*/  UIMAD UR6, UR57, UR36, URZ ;  /* 0x00000024390672a4 */ /* 0x000fc8000f8e023f */
[----:B------:R-:W-:Y:S01]  /*13c0*/  UIMAD UR39, UR58, UR30, UR6 ;  /* 0x0000001e3a2772a4 */ /* 0x000fe2000f8e0206 */
[----:B------:R-:W-:Y:S05]  /*13d0*/  BRA `(.L_x_242) ;  /* 0x0000004000007947 */ /* 0x000fea0003800000 */
.L_x_241:
[----:B------:R-:W-:Y:S02]  /*13e0*/  ULDC UR6, c[0x0][0x1c0] ;  /* 0x0000700000067ab9 */ /* 0x000fe40000000800 */
[----:B------:R-:W-:Y:S02]  /*13f0*/  UIMAD UR6, UR36, UR6, UR30 ;  /* 0x00000006240672a4 */ /* 0x000fe4000f8e021e */
[----:B------:R-:W-:Y:S02]  /*1400*/  ULDC UR9, c[0x0][0x224] ;  /* 0x0000890000097ab9 */ /* 0x000fe40000000800 */
[----:B------:R-:W-:Y:S02]  /*1410*/  UIMAD UR39, UR6, UR9, URZ ;  /* 0x00000009062772a4 */ /* 0x000fe4000f8e023f */
.L_x_242:
[----:B------:R-:W2:Y:S01]  /*1420*/  LDL R26, [R1+0x10] ;  /* 0x00001000011a7983 */ /* 0x000ea20000100800 */
[----:B------:R-:W-:Y:S02]  /*1430*/  ULDC.64 UR32, c[0x0][0x1a8] ;  /* 0x00006a0000207ab9 */ /* 0x000fe40000000a00 */
[----:B------:R-:W-:Y:S01]  /*1440*/  ULDC.64 UR10, c[0x0][0x378] ;  /* 0x0000de00000a7ab9 */ /* 0x000fe20000000a00 */
[----:B------:R-:W3:Y:S01]  /*1450*/  LDL R25, [R1+0x34] ;  /* 0x0000340001197983 */ /* 0x000ee20000100800 */
[----:B------:R-:W-:Y:S01]  /*1460*/  UIMAD UR32, UR34, UR32, URZ ;  /* 0x00000020222072a4 */ /* 0x000fe2000f8e023f */
[----:B------:R-:W-:Y:S01]  /*1470*/  IMAD R10, R17, c[0x0][0x1b8], RZ ;  /* 0x00006e00110a7a24 */ /* 0x000fe200078e02ff */
[----:B------:R-:W-:Y:S01]  /*1480*/  UIMAD UR6, UR34, UR10, URZ ;  /* 0x0000000a220672a4 */ /* 0x000fe2000f8e023f */
[----:B------:R-:W1:Y:S01]  /*1490*/  S2R R23, SR_TID.X ;  /* 0x0000000000177919 */ /* 0x000e620000002100 */
[----:B------:R-:W-:Y:S01]  /*14a0*/  UIMAD UR41, UR30, UR33, UR32 ;  /* 0x000000211e2972a4 */ /* 0x000fe2000f8e0220 */
[----:B------:R-:W-:Y:S01]  /*14b0*/  IMAD R10, R0, c[0x0][0x1bc], R10 ;  /* 0x00006f00000a7a24 */ /* 0x000fe200078e020a */
[----:B------:R-:W-:Y:S01]  /*14c0*/  UIMAD UR40, UR30, UR11, UR6 ;  /* 0x0000000b1e2872a4 */ /* 0x000fe2000f8e0206 */
[----:B------:R-:W4:Y:S01]  /*14d0*/  S2R R14, SR_CTAID.Y ;  /* 0x00000000000e7919 */ /* 0x000f220000002600 */
[----:B------:R-:W-:-:S02]  /*14e0*/  ULDC.64 UR32, c[0x0][0x188] ;  /* 0x0000620000207ab9 */ /* 0x000fc40000000a00 */
[----:B------:R-:W-:Y:S02]  /*14f0*/  ULDC.64 UR10, c[0x0][0x178] ;  /* 0x00005e00000a7ab9 */ /* 0x000fe40000000a00 */
[----:B------:R-:W-:Y:S02]  /*1500*/  UIMAD UR6, UR45, UR10, URZ ;  /* 0x0000000a2d0672a4 */ /* 0x000fe4000f8e023f */
[----:B------:R-:W-:Y:S02]  /*1510*/  UIMAD UR32, UR45, UR32, URZ ;  /* 0x000000202d2072a4 */ /* 0x000fe4000f8e023f */
[----:B------:R-:W-:Y:S02]  /*1520*/  UIMAD UR30, UR36, UR11, UR6 ;  /* 0x0000000b241e72a4 */ /* 0x000fe4000f8e0206 */
[----:B------:R-:W-:Y:S02]  /*1530*/  UIMAD UR33, UR36, UR33, UR32 ;  /* 0x00000021242172a4 */ /* 0x000fe4000f8e0220 */
[----:B------:R-:W-:-:S02]  /*1540*/  ULDC.64 UR10, c[0x0][0x180] ;  /* 0x00006000000a7ab9 */ /* 0x000fc40000000a00 */
[----:B------:R-:W-:Y:S02]  /*1550*/  UIADD3 UR31, UP0, UR8, UR31, URZ ;  /* 0x0000001f081f7290 */ /* 0x000fe4000ff1e03f */
[----:B------:R-:W-:Y:S02]  /*1560*/  UIMAD UR6, UR45, UR10, URZ ;  /* 0x0000000a2d0672a4 */ /* 0x000fe4000f8e023f */
[----:B------:R-:W-:Y:S01]  /*1570*/  UIADD3.X UR32, UR44, UR43, URZ, UP0, !UPT ;  /* 0x0000002b2c207290 */ /* 0x000fe200087fe43f */
[----:B-1----:R-:W-:Y:S01]  /*1580*/  SHF.R.S32.HI R24, RZ, 0x1f, R23 ;  /* 0x0000001fff187819 */ /* 0x002fe20000011417 */
[----:B------:R-:W-:Y:S01]  /*1590*/  UIMAD UR9, UR36, UR11, UR6 ;  /* 0x0000000b240972a4 */ /* 0x000fe2000f8e0206 */
[----:B------:R-:W-:Y:S01]  /*15a0*/  IMAD.U32 R11, RZ, RZ, UR31 ;  /* 0x0000001fff0b7e24 */ /* 0x000fe2000f8e00ff */
[----:B------:R-:W-:Y:S01]  /*15b0*/  ULDC.64 UR34, c[0x0][0x368] ;  /* 0x0000da0000227ab9 */ /* 0x000fe20000000a00 */
[----:B------:R-:W-:Y:S01]  /*15c0*/  LEA.HI R3, R24, R23, RZ, 0x2 ;  /* 0x0000001718037211 */ /* 0x000fe200078f10ff */
[----:B------:R-:W-:-:S02]  /*15d0*/  ULDC.64 UR10, c[0x0][0x1a0] ;  /* 0x00006800000a7ab9 */ /* 0x000fc40000000a00 */
[----:B------:R-:W-:Y:S01]  /*15e0*/  UIMAD UR6, UR32, UR10, URZ ;  /* 0x0000000a200672a4 */ /* 0x000fe2000f8e023f */
[----:B------:R-:W-:Y:S01]  /*15f0*/  LOP3.LUT R4, R3, 0xfffffffc, RZ, 0xc0, !PT ;  /* 0xfffffffc03047812 */ /* 0x000fe200078ec0ff */
[----:B------:R-:W-:Y:S01]  /*1600*/  UIMAD UR34, UR45, UR34, URZ ;  /* 0x000000222d2272a4 */ /* 0x000fe2000f8e023f */
[----:B------:R-:W-:Y:S01]  /*1610*/  SHF.R.S32.HI R3, RZ, 0x2, R3 ;  /* 0x00000002ff037819 */ /* 0x000fe20000011403 */
[----:B------:R-:W-:Y:S02]  /*1620*/  UIMAD UR6, UR31, UR11, UR6 ;  /* 0x0000000b1f0672a4 */ /* 0x000fe4000f8e0206 */
[----:B------:R-:W-:Y:S01]  /*1630*/  IMAD.IADD R4, R23, 0x1, -R4 ;  /* 0x0000000117047824 */ /* 0x000fe200078e0a04 */
[----:B------:R-:W-:Y:S01]  /*1640*/  SHF.R.S32.HI R20, RZ, 0x1f, R3 ;  /* 0x0000001fff147819 */ /* 0x000fe20000011403 */
[----:B------:R-:W-:Y:S01]  /*1650*/  IMAD.WIDE.U32 R12, R3, c[0x0][0x1a0], RZ ;  /* 0x00006800030c7a25 */ /* 0x000fe200078e00ff */
[----:B------:R-:W-:Y:S02]  /*1660*/  UIMAD UR34, UR36, UR35, UR34 ;  /* 0x00000023242272a4 */ /* 0x000fe4000f8e0222 */
[----:B------:R-:W-:Y:S01]  /*1670*/  ULDC.64 UR10, c[0x0][0x198] ;  /* 0x00006600000a7ab9 */ /* 0x000fe20000000a00 */
[----:B------:R-:W-:Y:S01]  /*1680*/  IMAD.SHL.U32 R4, R4, 0x8, RZ ;  /* 0x0000000804047824 */ /* 0x000fe200078e00ff */
[----:B------:R-:W-:Y:S01]  /*1690*/  ULDC.64 UR44, c[0x0][0x200] ;  /* 0x00008000002c7ab9 */ /* 0x000fe20000000a00 */
[----:B------:R-:W-:-:S03]  /*16a0*/  IMAD R6, R20, c[0x0][0x1a0], RZ ;  /* 0x0000680014067a24 */ /* 0x000fc600078e02ff */
[----:B------:R-:W-:Y:S01]  /*16b0*/  SHF.R.S32.HI R5, RZ, 0x1f, R4 ;  /* 0x0000001fff057819 */ /* 0x000fe20000011404 */
[----:B------:R-:W-:-:S04]  /*16c0*/  IMAD R6, R3, c[0x0][0x1a4], R6 ;  /* 0x0000690003067a24 */ /* 0x000fc800078e0206 */
[----:B----4-:R-:W-:-:S04]  /*16d0*/  IMAD.WIDE.U32 R8, R14, c[0x0][0x188], R4 ;  /* 0x000062000e087a25 */ /* 0x010fc800078e0004 */
[----:B------:R-:W-:Y:S01]  /*16e0*/  IMAD.IADD R7, R13, 0x1, R6 ;  /* 0x000000010d077824 */ /* 0x000fe200078e0206 */
[----:B------:R-:W-:Y:S01]  /*16f0*/  IADD3 R9, R9, UR33, RZ ;  /* 0x0000002109097c10 */ /* 0x000fe2000fffe0ff */
[----:B------:R-:W-:-:S04]  /*1700*/  IMAD.MOV.U32 R6, RZ, RZ, R12 ;  /* 0x000000ffff067224 */ /* 0x000fc800078e000c */
[----:B------:R-:W-:-:S04]  /*1710*/  IMAD.WIDE.U32 R8, R0, c[0x0][0x1b8], R8 ;  /* 0x00006e0000087a25 */ /* 0x000fc800078e0008 */
[----:B------:R-:W-:-:S04]  /*1720*/  IMAD.WIDE.U32 R6, R11, c[0x0][0x1a0], R6 ;  /* 0x000068000b067a25 */ /* 0x000fc800078e0006 */
[----:B------:R-:W-:Y:S01]  /*1730*/  IMAD.IADD R9, R9, 0x1, R10 ;  /* 0x0000000109097824 */ /* 0x000fe200078e020a */
[----:B------:R-:W-:-:S04]  /*1740*/  IADD3 R18, P0, R8, R6, RZ ;  /* 0x0000000608127210 */ /* 0x000fc80007f1e0ff */
[----:B------:R-:W-:Y:S01]  /*1750*/  IADD3.X R19, R9, UR6, R7, P0, !PT ;  /* 0x0000000609137c10 */ /* 0x000fe200087fe407 */
[C-C-:B------:R-:W-:Y:S01]  /*1760*/  IMAD.WIDE.U32 R8, R14.reuse, c[0x0][0x368], R4.reuse ;  /* 0x0000da000e087a25 */ /* 0x140fe200078e0004 */
[----:B------:R-:W-:Y:S01]  /*1770*/  IADD3 R10, P0, R3, UR12, RZ ;  /* 0x0000000c030a7c10 */ /* 0x000fe2000ff1e0ff */
[----:B------:R-:W-:Y:S02]  /*1780*/  UIMAD UR6, UR32, UR10, URZ ;  /* 0x0000000a200672a4 */ /* 0x000fe4000f8e023f */
[--C-:B------:R-:W-:Y:S01]  /*1790*/  IMAD.WIDE.U32 R6, R14, c[0x0][0x180], R4.reuse ;  /* 0x000060000e067a25 */ /* 0x100fe200078e0004 */
[----:B------:R-:W-:Y:S01]  /*17a0*/  IADD3.X R16, R20, UR13, RZ, P0, !PT ;  /* 0x0000000d14107c10 */ /* 0x000fe200087fe4ff */
[----:B------:R-:W-:Y:S01]  /*17b0*/  UIMAD UR6, UR31, UR11, UR6 ;  /* 0x0000000b1f0672a4 */ /* 0x000fe2000f8e0206 */
[----:B------:R-:W-:Y:S01]  /*17c0*/  IADD3 R9, R9, UR34, RZ ;  /* 0x0000002209097c10 */ /* 0x000fe2000fffe0ff */
[----:B------:R-:W-:Y:S01]  /*17d0*/  IMAD.WIDE.U32 R4, R10, c[0x0][0x190], R4 ;  /* 0x000064000a047a25 */ /* 0x000fe200078e0004 */
[----:B------:R-:W-:Y:S01]  /*17e0*/  IADD3 R7, R7, UR9, RZ ;  /* 0x0000000907077c10 */ /* 0x000fe2000fffe0ff */
[----:B------:R-:W-:-:S02]  /*17f0*/  UIADD3 UR10, UR12, UR37, URZ ;  /* 0x000000250c0a7290 */ /* 0x000fc4000fffe03f */
[C---:B------:R-:W-:Y:S02]  /*1800*/  IMAD R11, R16.reuse, c[0x0][0x190], RZ ;  /* 0x00006400100b7a24 */ /* 0x040fe400078e02ff */
[----:B------:R-:W-:Y:S01]  /*1810*/  IMAD R16, R16, c[0x0][0x370], RZ ;  /* 0x0000dc0010107a24 */ /* 0x000fe200078e02ff */
[----:B------:R-:W-:Y:S01]  /*1820*/  UIMAD.WIDE UR10, UR10, UR59, UR44 ;  /* 0x0000003b0a0a72a5 */ /* 0x000fe2000f8e022c */
[C---:B------:R-:W-:Y:S02]  /*1830*/  IMAD R11, R10.reuse, c[0x0][0x194], R11 ;  /* 0x000065000a0b7a24 */ /* 0x040fe400078e020b */
[----:B------:R-:W-:-:S04]  /*1840*/  IMAD.WIDE.U32 R8, R10, c[0x0][0x370], R8 ;  /* 0x0000dc000a087a25 */ /* 0x000fc800078e0008 */
[----:B------:R-:W-:-:S04]  /*1850*/  IMAD.IADD R5, R5, 0x1, R11 ;  /* 0x0000000105057824 */ /* 0x000fc800078e020b */
[----:B------:R-:W-:-:S04]  /*1860*/  IMAD.WIDE.U32 R14, R14, c[0x0][0x178], R4 ;  /* 0x00005e000e0e7a25 */ /* 0x000fc800078e0004 */
[----:B------:R-:W-:Y:S01]  /*1870*/  IMAD R4, R20, c[0x0][0x198], RZ ;  /* 0x0000660014047a24 */ /* 0x000fe200078e02ff */
[----:B------:R-:W-:Y:S02]  /*1880*/  IADD3 R11, R15, UR30, RZ ;  /* 0x0000001e0f0b7c10 */ /* 0x000fe4000fffe0ff */
[----:B------:R-:W1:Y:S01]  /*1890*/  S2R R15, SR_CTAID.Z ;  /* 0x00000000000f7919 */ /* 0x000e620000002700 */
[C---:B------:R-:W-:Y:S02]  /*18a0*/  IMAD R12, R3.reuse, c[0x0][0x19c], R4 ;  /* 0x00006700030c7a24 */ /* 0x040fe400078e0204 */
[----:B------:R-:W-:-:S04]  /*18b0*/  IMAD.WIDE.U32 R4, R3, c[0x0][0x198], RZ ;  /* 0x0000660003047a25 */ /* 0x000fc800078e00ff */
[----:B------:R-:W-:Y:S01]  /*18c0*/  IMAD R3, R17, c[0x0][0x1b0], RZ ;  /* 0x00006c0011037a24 */ /* 0x000fe200078e02ff */
[----:B------:R-:W-:Y:S01]  /*18d0*/  IADD3 R5, R5, R12, RZ ;  /* 0x0000000c05057210 */ /* 0x000fe20007ffe0ff */
[----:B------:R-:W-:Y:S02]  /*18e0*/  IMAD.U32 R12, RZ, RZ, UR31 ;  /* 0x0000001fff0c7e24 */ /* 0x000fe4000f8e00ff */
[----:B------:R-:W-:Y:S02]  /*18f0*/  IMAD R3, R0, c[0x0][0x1b4], R3 ;  /* 0x00006d0000037a24 */ /* 0x000fe400078e0203 */
[----:B------:R-:W-:-:S04]  /*1900*/  IMAD.WIDE.U32 R12, R12, c[0x0][0x198], R4 ;  /* 0x000066000c0c7a25 */ /* 0x000fc800078e0004 */
[----:B------:R-:W-:-:S04]  /*1910*/  IMAD.WIDE.U32 R4, R0, c[0x0][0x1b0], R6 ;  /* 0x00006c0000047a25 */ /* 0x000fc800078e0006 */
[----:B------:R-:W-:Y:S01]  /*1920*/  IMAD.IADD R3, R5, 0x1, R3 ;  /* 0x0000000105037824 */ /* 0x000fe200078e0203 */
[----:B------:R-:W-:Y:S01]  /*1930*/  IADD3 R0, P0, R4, R12, RZ ;  /* 0x0000000c04007210 */ /* 0x000fe20007f1e0ff */
[----:B------:R-:W-:Y:S01]  /*1940*/  IMAD R6, R10, c[0x0][0x374], R16 ;  /* 0x0000dd000a067a24 */ /* 0x000fe200078e0210 */
[----:B------:R-:W-:Y:S01]  /*1950*/  LEA R4, P2, R18, c[0x0][0x170], 0x1 ;  /* 0x00005c0012047a11 */ /* 0x000fe200078408ff */
[----:B------:R-:W-:Y:S01]  /*1960*/  IMAD.MOV.U32 R10, RZ, RZ, R14 ;  /* 0x000000ffff0a7224 */ /* 0x000fe200078e000e */
[----:B------:R-:W-:Y:S01]  /*1970*/  IADD3.X R3, R3, UR6, R13, P0, !PT ;  /* 0x0000000603037c10 */ /* 0x000fe200087fe40d */
[----:B------:R-:W-:Y:S01]  /*1980*/  IMAD.IADD R9, R9, 0x1, R6 ;  /* 0x0000000109097824 */ /* 0x000fe200078e0206 */
[----:B------:R-:W-:Y:S01]  /*1990*/  LEA R6, P0, R0, c[0x0][0x168], 0x1 ;  /* 0x00005a0000067a11 */ /* 0x000fe200078008ff */
[----:B------:R-:W-:Y:S01]  /*19a0*/  UIADD3 UR6, UR42, -0x1, URZ ;  /* 0xffffffff2a067890 */ /* 0x000fe2000fffe03f */
[----:B------:R-:W-:Y:S01]  /*19b0*/  LEA.HI.X R5, R18, c[0x0][0x174], R19, 0x1, P2 ;  /* 0x00005d0012057a11 */ /* 0x000fe200010f0c13 */
[----:B------:R-:W-:Y:S01]  /*19c0*/  IMAD.MOV.U32 R13, RZ, RZ, c[0x0][0x1a4] ;  /* 0x00006900ff0d7624 */ /* 0x000fe200078e00ff */
[----:B------:R-:W-:Y:S01]  /*19d0*/  LEA.HI.X R7, R0, c[0x0][0x16c], R3, 0x1, P0 ;  /* 0x00005b0000077a11 */ /* 0x000fe200000f0c03 */
[----:B------:R-:W-:Y:S01]  /*19e0*/  IMAD.MOV.U32 R3, RZ, RZ, c[0x0][0x1a0] ;  /* 0x00006800ff037624 */ /* 0x000fe200078e00ff */
[----:B------:R-:W-:Y:S01]  /*19f0*/  MOV R0, c[0x0][0x198] ;  /* 0x0000660000007a02 */ /* 0x000fe20000000f00 */
[----:B-1----:R-:W-:Y:S01]  /*1a00*/  IMAD.WIDE.U32 R10, R15, c[0x0][0x1a8], R10 ;  /* 0x00006a000f0a7a25 */ /* 0x002fe200078e000a */
[----:B------:R-:W-:Y:S01]  /*1a10*/  @P1 BAR.SYNC.DEFER_BLOCKING 0x0 ;  /* 0x0000000000001b1d */ /* 0x000fe20000010000 */
[----:B------:R-:W-:Y:S01]  /*1a20*/  ULEA.HI UR9, UR6, UR6, URZ, 0x1 ;  /* 0x0000000606097291 */ /* 0x000fe2000f8f083f */
[----:B------:R-:W-:Y:S01]  /*1a30*/  LEA R12, P2, R3, R4, 0x7 ;  /* 0x00000004030c7211 */ /* 0x000fe200078438ff */
[----:B------:R-:W-:Y:S01]  /*1a40*/  IMAD.MOV.U32 R16, RZ, RZ, c[0x0][0x19c] ;  /* 0x00006700ff107624 */ /* 0x000fe200078e00ff */
[----:B------:R-:W-:Y:S01]  /*1a50*/  LEA R14, P0, R0, R6, 0x7 ;  /* 0x00000006000e7211 */ /* 0x000fe200078038ff */
[----:B------:R-:W-:Y:S01]  /*1a60*/  IMAD.WIDE.U32 R8, R15, c[0x0][0x378], R8 ;  /* 0x0000de000f087a25 */ /* 0x000fe200078e0008 */
[----:B------:R-:W-:Y:S01]  /*1a70*/  LEA.HI.X R13, R3, R5, R13, 0x7, P2 ;  /* 0x00000005030d7211 */ /* 0x000fe200010f3c0d */
[----:B------:R-:W-:Y:S01]  /*1a80*/  ULOP3.LUT UR9, UR9, 0xfffffffe, URZ, 0xc0, !UPT ;  /* 0xfffffffe09097892 */ /* 0x000fe2000f8ec03f */
[----:B------:R-:W-:-:S02]  /*1a90*/  IADD3 R3, R11, UR41, RZ ;  /* 0x000000290b037c10 */ /* 0x000fc4000fffe0ff */
[----:B------:R-:W-:Y:S01]  /*1aa0*/  LEA R186, P1, R10, c[0x0][0x160], 0x1 ;  /* 0x000058000aba7a11 */ /* 0x000fe200078208ff */
[----:B------:R-:W-:Y:S01]  /*1ab0*/  UIADD3 UR9, UR6, -UR9, URZ ;  /* 0x8000000906097290 */ /* 0x000fe2000fffe03f */
[----:B------:R-:W-:Y:S02]  /*1ac0*/  LEA.HI.X R15, R0, R7, R16, 0x7, P0 ;  /* 0x00000007000f7211 */ /* 0x000fe400000f3c10 */
[----:B------:R-:W-:Y:S01]  /*1ad0*/  LEA.HI.X R187, R10, c[0x0][0x164], R3, 0x1, P1 ;  /* 0x000059000abb7a11 */ /* 0x000fe200008f0c03 */
[----:B------:R-:W-:Y:S01]  /*1ae0*/  IMAD.MOV.U32 R3, RZ, RZ, c[0x0][0x370] ;  /* 0x0000dc00ff037624 */ /* 0x000fe200078e00ff */
[----:B------:R-:W-:Y:S01]  /*1af0*/  IADD3 R9, R9, UR40, RZ ;  /* 0x0000002809097c10 */ /* 0x000fe2000fffe0ff */
[----:B------:R-:W-:Y:S01]  /*1b00*/  UISETP.NE.AND UP0, UPT, UR9, 0x1, UPT ;  /* 0x000000010900788c */ /* 0x000fe2000bf05270 */
[----:B------:R-:W-:Y:S02]  /*1b10*/  LEA R184, P0, R8, c[0x0][0x330], 0x1 ;  /* 0x0000cc0008b87a11 */ /* 0x000fe400078008ff */
[----:B------:R-:W-:-:S02]  /*1b20*/  UMOV UR9, UR11 ;  /* 0x0000000b00097c82 */ /* 0x000fc40008000000 */
[----:B------:R-:W-:Y:S02]  /*1b30*/  LEA.HI.X R185, R8, c[0x0][0x334], R9, 0x1, P0 ;  /* 0x0000cd0008b97a11 */ /* 0x000fe400000f0c09 */
[----:B------:R-:W-:Y:S02]  /*1b40*/  LEA R10, P0, R3, R184, 0x7 ;  /* 0x000000b8030a7211 */ /* 0x000fe400078038ff */
[----:B------:R-:W-:-:S04]  /*1b50*/  MOV R9, c[0x0][0x190] ;  /* 0x0000640000097a02 */ /* 0x000fc80000000f00 */
[----:B------:R-:W-:Y:S01]  /*1b60*/  LEA R8, P2, R9, R186, 0x7 ;  /* 0x000000ba09087211 */ /* 0x000fe200078438ff */
[----:B------:R-:W-:Y:S02]  /*1b70*/  ULDC UR33, c[0x0][0x224] ;  /* 0x0000890000217ab9 */ /* 0x000fe40000000800 */
[----:B------:R-:W-:Y:S02]  /*1b80*/  ULDC UR30, c[0x0][0x22c] ;  /* 0x00008b00001e7ab9 */ /* 0x000fe40000000800 */
[----:B------:R-:W-:Y:S02]  /*1b90*/  UIMAD.WIDE UR34, UR36, UR33, UR12 ;  /* 0x00000021242272a5 */ /* 0x000fe4000f8e020c */
[----:B------:R-:W-:-:S04]  /*1ba0*/  UIMAD UR13, UR53, UR30, UR55 ;  /* 0x0000001e350d72a4 */ /* 0x000fc8000f8e0237 */
[----:B------:R-:W-:Y:S02]  /*1bb0*/  UIADD3 UR13, UR49, UR13, URZ ;  /* 0x0000000d310d7290 */ /* 0x000fe4000fffe03f */
[----:B------:R-:W-:Y:S01]  /*1bc0*/  ULDC UR30, c[0x0][0x214] ;  /* 0x00008500001e7ab9 */ /* 0x000fe20000000800 */
[----:B--2---:R-:W-:-:S05]  /*1bd0*/  IMAD.SHL.U32 R0, R26, 0x2, RZ ;  /* 0x000000021a007824 */ /* 0x004fca00078e00ff */
[----:B------:R-:W-:Y:S01]  /*1be0*/  @!PT LDS RZ, [RZ] ;  /* 0x00000000fffff984 */ /* 0x000fe20000000800 */
[----:B------:R-:W-:Y:S01]  /*1bf0*/  @!PT LDS RZ, [RZ] ;  /* 0x00000000fffff984 */ /* 0x000fe20000000800 */
[----:B------:R-:W-:Y:S01]  /*1c00*/  @!PT LDS RZ, [RZ] ;  /* 0x00000000fffff984 */ /* 0x000fe20000000800 */
[----:B------:R1:W-:Y:S04]  /*1c10*/  LDGSTS.E.BYPASS.LTC128B.128 [R0+0x8000], [R4.64] ;  /* 0x0800000004007fae */ /* 0x0003e8000b901d44 */
[----:B------:R2:W-:Y:S04]  /*1c20*/  LDGSTS.E.BYPASS.LTC128B.128 [R0+0x9000], [R12.64] ;  /* 0x090000000c007fae */ /* 0x0005e8000b901d44 */
[----:B------:R-:W0:Y:S04]  /*1c30*/  LDGDEPBAR ;  /* 0x00000000000079af */ /* 0x000e280000000000 */
[----:B------:R4:W-:Y:S01]  /*1c40*/  LDGSTS.E.BYPASS.LTC128B.128 [R0+0x4000], [R184.64] ;  /* 0x04000000b8007fae */ /* 0x0009e2000b901d44 */
[----:B-1----:R-:W-:-:S02]  /*1c50*/  IMAD.MOV.U32 R4, RZ, RZ, c[0x0][0x374] ;  /* 0x0000dd00ff047624 */ /* 0x002fc400078e00ff */
[----:B--2---:R-:W-:-:S03]  /*1c60*/  IMAD.MOV.U32 R13, RZ, RZ, c[0x0][0x194] ;  /* 0x00006500ff0d7624 */ /* 0x004fc600078e00ff */
[----:B------:R-:W-:Y:S01]  /*1c70*/  LEA.HI.X R11, R3, R185, R4, 0x7, P0 ;  /* 0x000000b9030b7211 */ /* 0x000fe200000f3c04 */
[----:B---3--:R-:W-:Y:S01]  /*1c80*/  IMAD.SHL.U32 R4, R25, 0x4, RZ ;  /* 0x0000000419047824 */ /* 0x008fe200078e00ff */
[----:B------:R-:W-:Y:S02]  /*1c90*/  IADD3 R3, R26, 0x1000, RZ ;  /* 0x000010001a037810 */ /* 0x000fe40007ffe0ff */
[----:B------:R-:W-:Y:S01]  /*1ca0*/  PLOP3.LUT P0, PT, PT, PT, UP0, 0x80, 0x0 ;  /* 0x000000000000781c */ /* 0x000fe20003f0f008 */
[----:B------:R1:W-:Y:S01]  /*1cb0*/  LDGSTS.E.BYPASS.LTC128B.128 [R0+0x5000], [R10.64] ;  /* 0x050000000a007fae */ /* 0x0003e2000b901d44 */
[----:B------:R-:W-:Y:S02]  /*1cc0*/  LEA.HI.X R9, R9, R187, R13, 0x7, P2 ;  /* 0x000000bb09097211 */ /* 0x000fe400010f3c0d */
[----:B------:R-:W-:Y:S02]  /*1cd0*/  SEL R3, R3, R26, !P0 ;  /* 0x0000001a03037207 */ /* 0x000fe40004000000 */
[----:B------:R-:W-:-:S02]  /*1ce0*/  SHF.R.S32.HI R12, RZ, 0x1f, R25 ;  /* 0x0000001fff0c7819 */ /* 0x000fc40000011419 */
[----:B------:R-:W-:Y:S01]  /*1cf0*/  IADD3 R4, P1, R4, UR10, RZ ;  /* 0x0000000a04047c10 */ /* 0x000fe2000ff3e0ff */
[----:B------:R-:W-:Y:S01]  /*1d00*/  IMAD.SHL.U32 R219, R3, 0x2, RZ ;  /* 0x0000000203db7824 */ /* 0x000fe200078e00ff */
[----:B------:R-:W-:-:S04]  /*1d10*/  SHF.L.U64.HI R5, R25, 0x2, R12 ;  /* 0x0000000219057819 */ /* 0x000fc8000001020c */
[----:B------:R2:W-:Y:S01]  /*1d20*/  LDGSTS.E.BYPASS.LTC128B.128 [R219], [R186.64] ;  /* 0x00000000badb7fae */ /* 0x0005e2000b901d44 */
[----:B------:R-:W-:-:S03]  /*1d30*/  IADD3.X R5, R5, UR9, RZ, P1, !PT ;  /* 0x0000000905057c10 */ /* 0x000fc60008ffe4ff */
[----:B------:R3:W-:Y:S04]  /*1d40*/  LDGSTS.E.BYPASS.LTC128B.128 [R219+0x1000], [R8.64] ;  /* 0x0100000008db7fae */ /* 0x0007e8000b901d44 */
[----:B------:R4:W-:Y:S04]  /*1d50*/  LDGSTS.E.BYPASS.LTC128B.128 [R0+0x6000], [R6.64] ;  /* 0x0600000006007fae */ /* 0x0009e8000b901d44 */
[----:B------:R4:W-:Y:S04]  /*1d60*/  LDGSTS.E.BYPASS.LTC128B.128 [R0+0x7000], [R14.64] ;  /* 0x070000000e007fae */ /* 0x0009e8000b901d44 */
[----:B------:R-:W0:Y:S04]  /*1d70*/  LDGDEPBAR ;  /* 0x00000000000079af */ /* 0x000e280000000000 */
[----:B-1----:R1:W5:Y:S04]  /*1d80*/  LDG.E R10, [R4.64+0x100] ;  /* 0x00010004040a7981 */ /* 0x002368000c1e1900 */
[----:B------:R1:W5:Y:S04]  /*1d90*/  LDG.E R11, [R4.64+0x120] ;  /* 0x00012004040b7981 */ /* 0x000368000c1e1900 */
[----:B---3--:R1:W5:Y:S04]  /*1da0*/  LDG.E R8, [R4.64] ;  /* 0x0000000404087981 */ /* 0x008368000c1e1900 */
[----:B------:R1:W5:Y:S01]  /*1db0*/  LDG.E R9, [R4.64+0x20] ;  /* 0x0000200404097981 */ /* 0x000362000c1e1900 */
[----:B----4-:R-:W-:Y:S01]  /*1dc0*/  LEA.HI R0, R24, R23, RZ, 0x5 ;  /* 0x0000001718007211 */ /* 0x010fe200078f28ff */
[----:B------:R-:W-:Y:S01]  /*1dd0*/  UIADD3 UR11, UP0, UR34, UR50, URZ ;  /* 0x00000032220b7290 */ /* 0x000fe2000ff1e03f */
[----:B------:R-:W-:Y:S01]  /*1de0*/  IMAD.U32 R6, RZ, RZ, UR48 ;  /* 0x00000030ff067e24 */ /* 0x000fe2000f8e00ff */
[----:B------:R-:W-:-:S04]  /*1df0*/  DEPBAR.LE SB0, 0x1 ;  /* 0x000080400000791a */ /* 0x000fc80000000000 */
[----:B------:R-:W-:Y:S01]  /*1e00*/  LOP3.LUT R3, R0, 0xffffffe0, RZ, 0xc0, !PT ;  /* 0xffffffe000037812 */ /* 0x000fe200078ec0ff */
[----:B-1----:R-:W-:Y:S01]  /*1e10*/  IMAD.U32 R4, RZ, RZ, UR38 ;  /* 0x00000026ff047e24 */ /* 0x002fe2000f8e00ff */
[----:B------:R-:W-:-:S03]  /*1e20*/  SHF.R.S32.HI R0, RZ, 0x5, R0 ;  /* 0x00000005ff007819 */ /* 0x000fc60000011400 */
[----:B------:R-:W-:Y:S01]  /*1e30*/  IMAD.IADD R3, R23, 0x1, -R3 ;  /* 0x0000000117037824 */ /* 0x000fe200078e0a03 */
[----:B------:R-:W-:Y:S01]  /*1e40*/  UIADD3.X UR34, UR35, UR47, URZ, UP0, !UPT ;  /* 0x0000002f23227290 */ /* 0x000fe200087fe43f */
[----:B------:R-:W-:Y:S02]  /*1e50*/  BAR.SYNC.DEFER_BLOCKING 0x0 ;  /* 0x0000000000007b1d */ /* 0x000fe40000010000 */
[----:B------:R-:W-:Y:S01]  /*1e60*/  IMAD R0, R0, UR52, R3 ;  /* 0x0000003400007c24 */ /* 0x000fe2000f8e0203 */
[----:B------:R-:W-:-:S04]  /*1e70*/  MOV R3, UR46 ;  /* 0x0000002e00037c02 */ /* 0x000fc80008000f00 */
[----:B------:R-:W-:Y:S02]  /*1e80*/  IADD3 R4, P2, P1, R0, UR54, R4 ;  /* 0x0000003600047c10 */ /* 0x000fe4000f95e004 */
[----:B------:R-:W-:-:S04]  /*1e90*/  SHF.R.S32.HI R0, RZ, 0x1f, R0 ;  /* 0x0000001fff007819 */ /* 0x000fc80000011400 */
[----:B------:R-:W-:Y:S02]  /*1ea0*/  IADD3.X R0, R0, UR56, R3, P2, P1 ;  /* 0x0000003800007c10 */ /* 0x000fe400097e2403 */
[----:B------:R-:W-:Y:S01]  /*1eb0*/  IADD3 R4, P1, R4, R22, RZ ;  /* 0x0000001604047210 */ /* 0x000fe20007f3e0ff */
[----:B------:R-:W-:-:S04]  /*1ec0*/  UIMAD UR13, UR13, UR11, URZ ;  /* 0x0000000b0d0d72a4 */ /* 0x000fc8000f8e023f */
[----:B------:R-:W-:Y:S01]  /*1ed0*/  IMAD.X R5, R0, 0x1, R21, P1 ;  /* 0x0000000100057824 */ /* 0x000fe200008e0615 */
[----:B------:R-:W-:-:S03]  /*1ee0*/  UIMAD UR13, UR34, UR48, UR13 ;  /* 0x00000030220d72a4 */ /* 0x000fc6000f8e020d */
[----:B------:R-:W-:Y:S01]  /*1ef0*/  IMAD.WIDE.U32 R4, R6, UR11, R4 ;  /* 0x0000000b06047c25 */ /* 0x000fe2000f8e0004 */
[----:B------:R-:W-:Y:S01]  /*1f00*/  UIADD3 UR11, -UR7, UR30, UR8 ;  /* 0x0000001e070b7290 */ /* 0x000fe2000fffe108 */
[----:B------:R2:W1:Y:S02]  /*1f10*/  LDSM.16.M88.4 R116, [R150+0x8000] ;  /* 0x008000009674783b */ /* 0x0004640000000200 */
[----:B------:R-:W-:Y:S02]  /*1f20*/  ULDC UR30, c[0x0][0x2e8] ;  /* 0x0000ba00001e7ab9 */ /* 0x000fe40000000800 */
[----:B------:R-:W-:Y:S01]  /*1f30*/  UIADD3 UR11, UR11, -UR30, URZ ;  /* 0x8000001e0b0b7290 */ /* 0x000fe2000fffe03f */
[----:B------:R-:W-:Y:S01]  /*1f40*/  IADD3 R0, R5, UR13, RZ ;  /* 0x0000000d05007c10 */ /* 0x000fe2000fffe0ff */
[----:B------:R-:W-:Y:S01]  /*1f50*/  IMAD.U32 R7, RZ, RZ, UR49 ;  /* 0x00000031ff077e24 */ /* 0x000fe2000f8e00ff */
[----:B------:R2:W3:Y:S01]  /*1f60*/  LDSM.16.M88.4 R120, [R150+0x8400] ;  /* 0x008400009678783b */ /* 0x0004e20000000200 */
[----:B------:R-:W-:-:S03]  /*1f70*/  USHF.R.S32.HI UR13, URZ, 0x1f, UR11 ;  /* 0x0000001f3f0d7899 */ /* 0x000fc6000801140b */
[----:B------:R2:W4:Y:S01]  /*1f80*/  LDSM.16.M88.4 R124, [R150+0x8800] ;  /* 0x00880000967c783b */ /* 0x0005220000000200 */
[----:B------:R-:W-:-:S03]  /*1f90*/  ULEA.HI UR13, UR13, UR11, URZ, 0x7 ;  /* 0x0000000b0d0d7291 */ /* 0x000fc6000f8f383f */
[----:B------:R2:W1:Y:S01]  /*1fa0*/  LDSM.16.M88.4 R128, [R150+0x8c00] ;  /* 0x008c00009680783b */ /* 0x0004620000000200 */
[----:B------:R-:W-:-:S03]  /*1fb0*/  USHF.R.S32.HI UR13, URZ, 0x7, UR13 ;  /* 0x000000073f0d7899 */ /* 0x000fc6000801140d */
[----:B------:R2:W1:Y:S01]  /*1fc0*/  LDSM.16.M88.4 R132, [R149+0x8000] ;  /* 0x008000009584783b */ /* 0x0004620000000200 */
[----:B------:R-:W-:-:S03]  /*1fd0*/  UISETP.LT.AND UP0, UPT, URZ, UR13, UPT ;  /* 0x0000000d3f00728c */ /* 0x000fc6000bf01270 */
[----:B------:R2:W1:Y:S01]  /*1fe0*/  LDSM.16.M88.4 R136, [R149+0x8400] ;  /* 0x008400009588783b */ /* 0x0004620000000200 */
[----:B------:R-:W-:Y:S01]  /*1ff0*/  USEL UR13, URZ, UR13, !UP0 ;  /* 0x0000000d3f0d7287 */ /* 0x000fe2000c000000 */
[C---:B------:R-:W-:Y:S02]  /*2000*/  LEA R164, P1, R4.reuse, c[0x0][0x350], 0x2 ;  /* 0x0000d40004a47a11 */ /* 0x040fe400078210ff */
[----:B------:R2:W1:Y:S01]  /*2010*/  LDSM.16.M88.4 R140, [R149+0x8800] ;  /* 0x00880000958c783b */ /* 0x0004620000000200 */
[----:B------:R-:W-:Y:S01]  /*2020*/  UISETP.GT.AND UP0, UPT, UR42, UR13, UPT ;  /* 0x0000000d2a00728c */ /* 0x000fe2000bf04270 */
[----:B------:R-:W-:Y:S02]  /*2030*/  LEA.HI.X R165, R4, c[0x0][0x354], R0, 0x2, P1 ;  /* 0x0000d50004a57a11 */ /* 0x000fe400008f1400 */
[----:B------:R2:W1:Y:S03]  /*2040*/  LDSM.16.M88.4 R144, [R149+0x8c00] ;  /* 0x008c00009590783b */ /* 0x0004660000000200 */
[----:B------:R-:W-:Y:S01]  /*2050*/  PLOP3.LUT P1, PT, PT, PT, UP0, 0x80, 0x0 ;  /* 0x000000000000781c */ /* 0x000fe20003f2f008 */
[----:B------:R-:W-:Y:S01]  /*2060*/  UIADD3 UR34, UR12, UR39, URZ ;  /* 0x000000270c227290 */ /* 0x000fe2000fffe03f */
[----:B------:R-:W-:-:S03]  /*2070*/  CS2R R94, SRZ ;  /* 0x00000000005e7805 */ /* 0x000fc6000001ff00 */
[----:B------:R-:W-:Y:S01]  /*2080*/  UIMAD.WIDE UR34, UR34, UR59, UR60 ;  /* 0x0000003b222272a5 */ /* 0x000fe2000f8e023c */
        /* <DEDUP_REMOVED lines=15> */
[----:B------:R-:W-:Y:S05]  /*2180*/  @!P1 BRA `(.L_x_243) ;  /* 0x00005ca000009947 */ /* 0x000fea0003800000 */
[----:B--2345:R2:W-:Y:S01]  /*2190*/  STL [R1+0xc], R8 ;  /* 0x00000c0801007387 */ /* 0x03c5e20000100800 */
[----:B------:R-:W-:Y:S01]  /*21a0*/  IADD3 R3, R156, 0x1000, RZ ;  /* 0x000010009c037810 */ /* 0x000fe20007ffe0ff */
[----:B------:R-:W-:Y:S01]  /*21b0*/  ULDC UR11, c[0x0][0x214] ;  /* 0x00008500000b7ab9 */ /* 0x000fe20000000800 */
[----:B------:R-:W-:Y:S01]  /*21c0*/  IADD3 R0, R162, 0x1000, RZ ;  /* 0x00001000a2007810 */ /* 0x000fe20007ffe0ff */
[----:B------:R2:W-:Y:S01]  /*21d0*/  STL [R1+0x8], R9 ;  /* 0x0000080901007387 */ /* 0x0005e20000100800 */
[----:B------:R-:W-:Y:S01]  /*21e0*/  SEL R3, R3, R156, !P0 ;  /* 0x0000009c03037207 */ /* 0x000fe20004000000 */
[----:B------:R-:W-:Y:S01]  /*21f0*/  UIADD3 UR30, UR8, UR11, URZ ;  /* 0x0000000b081e7290 */ /* 0x000fe2000fffe03f */
[----:B------:R-:W-:Y:S01]  /*2200*/  SEL R0, R0, R162, !P0 ;  /* 0x000000a200007207 */ /* 0x000fe20004000000 */
[----:B------:R2:W-:Y:S01]  /*2210*/  STL [R1+0x4], R10 ;  /* 0x0000040a01007387 */ /* 0x0005e20000100800 */
[----:B------:R-:W-:Y:S01]  /*2220*/  IMAD.MOV.U32 R95, RZ, RZ, RZ ;  /* 0x000000ffff5f7224 */ /* 0x000fe200078e00ff */
[----:B------:R-:W-:Y:S01]  /*2230*/  UMOV UR12, UR34 ;  /* 0x00000022000c7c82 */ /* 0x000fe20008000000 */
[----:B------:R-:W-:Y:S01]  /*2240*/  IMAD.SHL.U32 R3, R3, 0x2, RZ ;  /* 0x0000000203037824 */ /* 0x000fe200078e00ff */
[----:B------:R2:W-:Y:S01]  /*2250*/  STL [R1], R11 ;  /* 0x0000000b01007387 */ /* 0x0005e20000100800 */
[----:B------:R-:W-:Y:S01]  /*2260*/  IMAD.SHL.U32 R148, R0, 0x2, RZ ;  /* 0x0000000200947824 */ /* 0x000fe200078e00ff */
[----:B------:R-:W-:-:S02]  /*2270*/  UIADD3 UR30, -UR7, 0x80, UR30 ;  /* 0x00000080071e7890 */ /* 0x000fc4000fffe11e */
[----:B------:R-:W-:Y:S02]  /*2280*/  UMOV UR11, UR35 ;  /* 0x00000023000b7c82 */ /* 0x000fe40008000000 */
[C---:B------:R-:W-:Y:S01]  /*2290*/  SHF.L.U64.HI R4, R25.reuse, 0x2, R12 ;  /* 0x0000000219047819 */ /* 0x040fe2000001020c */
[----:B------:R-:W-:Y:S01]  /*22a0*/  IMAD.MOV.U32 R5, RZ, RZ, 0x1 ;  /* 0x00000001ff057424 */ /* 0x000fe200078e00ff */
[C---:B------:R-:W-:Y:S01]  /*22b0*/  IADD3 R0, R25.reuse, -0x80, RZ ;  /* 0xffffff8019007810 */ /* 0x040fe20007ffe0ff */
[----:B------:R-:W-:Y:S01]  /*22c0*/  IMAD.SHL.U32 R154, R162, 0x2, RZ ;  /* 0x00000002a29a7824 */ /* 0x000fe200078e00ff */
[C---:B------:R-:W-:Y:S01]  /*22d0*/  SHF.L.U32 R6, R25.reuse, 0x2, RZ ;  /* 0x0000000219067819 */ /* 0x040fe200000006ff */
[----:B------:R3:W-:Y:S02]  /*22e0*/  STL [R1+0x18], R4 ;  /* 0x0000180401007387 */ /* 0x0007e40000100800 */
[----:B------:R-:W-:Y:S01]  /*22f0*/  IMAD.SHL.U32 R0, R0, 0x4, RZ ;  /* 0x0000000400007824 */ /* 0x000fe200078e00ff */
[----:B------:R-:W-:Y:S01]  /*2300*/  IADD3 R155, R154, R157, RZ ;  /* 0x0000009d9a9b7210 */ /* 0x000fe20007ffe0ff */
[----:B------:R4:W-:Y:S01]  /*2310*/  STL [R1+0x20], R6 ;  /* 0x0000200601007387 */ /* 0x0009e20000100800 */
[----:B---3--:R-:W-:-:S05]  /*2320*/  IADD3 R4, R25, -c[0x0][0x214], R5 ;  /* 0x8000850019047a10 */ /* 0x008fca0007ffe005 */
[----:B------:R4:W-:Y:S04]  /*2330*/  STL [R1+0x1c], R4 ;  /* 0x00001c0401007387 */ /* 0x0009e80000100800 */
[----:B------:R4:W-:Y:S02]  /*2340*/  STL [R1+0x14], R0 ;  /* 0x0000140001007387 */ /* 0x0009e40000100800 */
.L_x_246:
[----:B------:R-:W3:Y:S01]  /*2350*/  LDL R168, [R1+0x1c] ;  /* 0x00001c0001a87983 */ /* 0x000ee20000100800 */
[----:B------:R-:W-:Y:S01]  /*2360*/  IADD3 R112, R157, R148, RZ ;  /* 0x000000949d707210 */ /* 0x000fe20007ffe0ff */
[----:B------:R-:W-:Y:S01]  /*2370*/  USHF.L.U32 UR8, UR6, 0x7, URZ ;  /* 0x0000000706087899 */ /* 0x000fe2000800063f */
[----:B----4-:R-:W-:Y:S01]  /*2380*/  MOV R0, UR29 ;  /* 0x0000001d00007c02 */ /* 0x010fe20008000f00 */
[----:B------:R-:W4:Y:S01]  /*2390*/  LDL R167, [R1+0x24] ;  /* 0x0000240001a77983 */ /* 0x000f220000100800 */
[----:B------:R-:W-:Y:S02]  /*23a0*/  UISETP.GT.AND UP3, UPT, UR6, UR13, UPT ;  /* 0x0000000d0600728c */ /* 0x000fe4000bf64270 */
[----:B------:R-:W-:Y:S01]  /*23b0*/  UISETP.GE.AND UP0, UPT, UR8, UR30, UPT ;  /* 0x0000001e0800728c */ /* 0x000fe2000bf06270 */
[----:B--2---:R-:W2:Y:S04]  /*23c0*/  LDL R163, [R1+0x8] ;  /* 0x0000080001a37983 */ /* 0x004ea80000100800 */
[----:B------:R-:W2:Y:S01]  /*23d0*/  LDL R166, [R1+0xc] ;  /* 0x00000c0001a67983 */ /* 0x000ea20000100800 */
[----:B------:R-:W-:Y:S03]  /*23e0*/  PLOP3.LUT P0, PT, PT, PT, UP0, 0x80, 0x0 ;  /* 0x000000000000781c */ /* 0x000fe60003f0f008 */
        /* <DEDUP_REMOVED lines=32> */
[----:B------:R-:W0:Y:S08]  /*25f0*/  LDGDEPBAR ;  /* 0x00000000000079af */ /* 0x000e300000000000 */
        /* <DEDUP_REMOVED lines=16> */
[----:B-1----:R-:W3:Y:S04]  /*2700*/  LDL R3, [R1+0x4] ;  /* 0x0000040001037983 */ /* 0x002ee80000100800 */
[----:B------:R-:W3:Y:S01]  /*2710*/  LDL R2, [R1] ;  /* 0x0000000001027983 */ /* 0x000ee20000100800 */
[----:B------:R-:W-:Y:S04]  /*2720*/  DEPBAR.LE SB0, 0x0 ;  /* 0x000080000000791a */ /* 0x000fe80000000000 */
[----:B------:R-:W-:Y:S08]  /*2730*/  BAR.SYNC.DEFER_BLOCKING 0x0 ;  /* 0x0000000000007b1d */ /* 0x000ff00000010000 */
[----:B------:R-:W-:Y:S08]  /*2740*/  LDSM.16.M88.4 R64, [R148] ;  /* 0x000000009440783b */ /* 0x000ff00000000200 */
[----:B------:R-:W1:Y:S08]  /*2750*/  LDSM.16.M88.4 R16, [R150+0x6000] ;  /* 0x006000009610783b */ /* 0x000e700000000200 */
[----:B------:R-:W1:Y:S08]  /*2760*/  LDSM.16.M88.4 R60, [R148+0x1000] ;  /* 0x00100000943c783b */ /* 0x000e700000000200 */
[----:B------:R-:W1:Y:S08]  /*2770*/  LDSM.16.M88.4 R32, [R150+0x6400] ;  /* 0x006400009620783b */ /* 0x000e700000000200 */
[----:B------:R-:W1:Y:S01]  /*2780*/  LDSM.16.M88.4 R48, [R150+0x6800] ;  /* 0x006800009630783b */ /* 0x000e620000000200 */
[----:B----4-:R-:W-:Y:S07]  /*2790*/  @!P0 LEA R0, R0, R167, 0x7 ;  /* 0x000000a700008211 */ /* 0x010fee00078e38ff */
[----:B------:R-:W4:Y:S01]  /*27a0*/  LDSM.16.M88.4 R100, [R150+0x6c00] ;  /* 0x006c00009664783b */ /* 0x000f220000000200 */
[----:B--2---:R-:W-:Y:S01]  /*27b0*/  FSETP.NEU.FTZ.AND P1, PT, R166, -INF , PT ;  /* 0xff800000a600780b */ /* 0x004fe20003f3d000 */
[-C--:B-1----:R-:W-:Y:S06]  /*27c0*/  HMMA.16816.F32 R4, R64, R16.reuse, RZ ;  /* 0x000000104004723c */ /* 0x082fec00000018ff */
[----:B------:R-:W-:Y:S02]  /*27d0*/  LDSM.16.M88.4 R104, [R112] ;  /* 0x000000007068783b */ /* 0x000fe40000000200 */
[C---:B------:R-:W-:Y:S06]  /*27e0*/  HMMA.16816.F32 R8, R60.reuse, R16, RZ ;  /* 0x000000103c08723c */ /* 0x040fec00000018ff */
[----:B------:R-:W1:Y:S02]  /*27f0*/  LDSM.16.M88.4 R108, [R149+0x6000] ;  /* 0x00600000956c783b */ /* 0x000e640000000200 */
[-C--:B------:R-:W-:Y:S06]  /*2800*/  HMMA.16816.F32 R12, R60, R18.reuse, RZ ;  /* 0x000000123c0c723c */ /* 0x080fec00000018ff */
[----:B------:R-:W2:Y:S02]  /*2810*/  LDSM.16.M88.4 R112, [R112+0x1000] ;  /* 0x001000007070783b */ /* 0x000ea40000000200 */
        /* <DEDUP_REMOVED lines=9> */
[-C--:B----4-:R-:W-:Y:S08]  /*28b0*/  HMMA.16816.F32 R52, R64, R100.reuse, RZ ;  /* 0x000000644034723c */ /* 0x090ff000000018ff */
[C---:B------:R-:W-:Y:S08]  /*28c0*/  HMMA.16816.F32 R56, R60.reuse, R100, RZ ;  /* 0x000000643c38723c */ /* 0x040ff000000018ff */
[-C--:B------:R-:W-:Y:S08]  /*28d0*/  HMMA.16816.F32 R60, R60, R102.reuse, RZ ;  /* 0x000000663c3c723c */ /* 0x080ff000000018ff */
[----:B------:R-:W-:Y:S08]  /*28e0*/  HMMA.16816.F32 R64, R64, R102, RZ ;  /* 0x000000664040723c */ /* 0x000ff000000018ff */
[-C--:B-1----:R-:W-:Y:S08]  /*28f0*/  HMMA.16816.F32 R4, R104, R108.reuse, R4 ;  /* 0x0000006c6804723c */ /* 0x082ff00000001804 */
[C---:B--2---:R-:W-:Y:S08]  /*2900*/  HMMA.16816.F32 R8, R112.reuse, R108, R8 ;  /* 0x0000006c7008723c */ /* 0x044ff00000001808 */
[-C--:B------:R-:W-:Y:S08]  /*2910*/  HMMA.16816.F32 R12, R112, R110.reuse, R12 ;  /* 0x0000006e700c723c */ /* 0x080ff0000000180c */
[----:B------:R-:W-:Y:S01]  /*2920*/  FMUL.FTZ R4, R4, c[0x0][0x2ec] ;  /* 0x0000bb0004047a20 */ /* 0x000fe20000410000 */
[C---:B------:R-:W-:Y:S03]  /*2930*/  HMMA.16816.F32 R16, R104.reuse, R110, R16 ;  /* 0x0000006e6810723c */ /* 0x040fe60000001810 */
[----:B------:R-:W1:Y:S01]  /*2940*/  MUFU.TANH R183, R4 ;  /* 0x0000000400b77308 */ /* 0x000e620000002400 */
[----:B------:R-:W-:Y:S02]  /*2950*/  FMUL.FTZ R5, R5, c[0x0][0x2ec] ;  /* 0x0000bb0005057a20 */ /* 0x000fe40000410000 */
[----:B------:R-:W-:Y:S02]  /*2960*/  FMUL.FTZ R6, R6, c[0x0][0x2ec] ;  /* 0x0000bb0006067a20 */ /* 0x000fe40000410000 */
[----:B------:R-:W-:Y:S04]  /*2970*/  FMUL.FTZ R7, R7, c[0x0][0x2ec] ;  /* 0x0000bb0007077a20 */ /* 0x000fe80000410000 */
[----:B------:R-:W-:Y:S01]  /*2980*/  FMUL.FTZ R8, R8, c[0x0][0x2ec] ;  /* 0x0000bb0008087a20 */ /* 0x000fe20000410000 */
[----:B------:R-:W2:Y:S01]  /*2990*/  MUFU.TANH R174, R5 ;  /* 0x0000000500ae7308 */ /* 0x000ea20000002400 */
        /* <DEDUP_REMOVED lines=11> */
[----:B------:R-:W1:Y:S01]  /*2a50*/  MUFU.TANH R245, R6 ;  /* 0x0000000600f57308 */ /* 0x000e620000002400 */
[----:B------:R-:W-:Y:S09]  /*2a60*/  FMUL.FTZ R18, R18, c[0x0][0x2ec] ;  /* 0x0000bb0012127a20 */ /* 0x000ff20000410000 */
[----:B------:R1:W-:Y:S01]  /*2a70*/  MUFU.TANH R151, R9 ;  /* 0x0000000900977308 */ /* 0x0003e20000002400 */
[----:B----4-:R-:W-:Y:S04]  /*2a80*/  MOV R8, UR8 ;  /* 0x0000000800087c02 */ /* 0x010fe80008000f00 */
[----:B---3--:R-:W-:Y:S05]  /*2a90*/  @!P0 IADD3 R8, R8, UR7, R168 ;  /* 0x0000000708088c10 */ /* 0x008fea000fffe0a8 */
[----:B------:R3:W4:Y:S10]  /*2aa0*/  MUFU.TANH R244, R7 ;  /* 0x0000000700f47308 */ /* 0x0007340000002400 */
[----:B------:R2:W-:Y:S01]  /*2ab0*/  MUFU.TANH R85, R11 ;  /* 0x0000000b00557308 */ /* 0x0005e20000002400 */
[----:B-1----:R-:W-:Y:S09]  /*2ac0*/  MOV R9, R183 ;  /* 0x000000b700097202 */ /* 0x002ff20000000f00 */
[----:B------:R1:W-:Y:S01]  /*2ad0*/  MUFU.TANH R83, R15 ;  /* 0x0000000f00537308 */ /* 0x0003e20000002400 */
[----:B---3--:R-:W3:Y:S09]  /*2ae0*/  LDSM.16.M88.4 R4, [R149+0x6400] ;  /* 0x006400009504783b */ /* 0x008ef20000000200 */
[----:B------:R4:W-:Y:S01]  /*2af0*/  MUFU.TANH R98, R13 ;  /* 0x0000000d00627308 */ /* 0x0009e20000002400 */
[C---:B--2---:R-:W-:Y:S04]  /*2b00*/  @!P0 IADD3 R11, R8.reuse, 0x40, RZ ;  /* 0x00000040080b8810 */ /* 0x044fe80007ffe0ff */
[----:B------:R-:W-:Y:S05]  /*2b10*/  @!P0 IMNMX R11, R11, UR7, PT ;  /* 0x000000070b0b8c17 */ /* 0x000fea000b800200 */
[----:B------:R2:W2:Y:S01]  /*2b20*/  MUFU.TANH R173, R16 ;  /* 0x0000001000ad7308 */ /* 0x0004a20000002400 */
[----:B-1----:R-:W-:Y:S04]  /*2b30*/  @!P0 IMNMX R15, R8, UR7, PT ;  /* 0x00000007080f8c17 */ /* 0x002fe8000b800200 */
[-C--:B------:R-:W-:Y:S05]  /*2b40*/  @!P0 ISETP.GE.AND P2, PT, R0, R15.reuse, PT ;  /* 0x0000000f0000820c */ /* 0x080fea0003f46270 */
[----:B------:R1:W1:Y:S01]  /*2b50*/  MUFU.TANH R86, R10 ;  /* 0x0000000a00567308 */ /* 0x0002620000002400 */
[----:B------:R-:W-:Y:S01]  /*2b60*/  @!P0 FSEL R9, R183, -INF , !P2 ;  /* 0xff800000b7098808 */ /* 0x000fe20005000000 */
[----:B----4-:R-:W-:Y:S05]  /*2b70*/  FMUL.FTZ R13, R166, 1.4426950216293334961 ;  /* 0x3fb8aa3ba60d7820 */ /* 0x010fea0000410000 */
[----:B------:R-:W-:Y:S03]  /*2b80*/  FSEL R13, R13, RZ, P1 ;  /* 0x000000ff0d0d7208 */ /* 0x000fe60000800000 */
[----:B------:R4:W-:Y:S01]  /*2b90*/  MUFU.TANH R84, R14 ;  /* 0x0000000e00547308 */ /* 0x0009e20000002400 */
[-C--:B---3--:R-:W-:Y:S01]  /*2ba0*/  HMMA.16816.F32 R20, R104, R4.reuse, R20 ;  /* 0x000000046814723c */ /* 0x088fe20000001814 */
[----:B--2---:R-:W-:Y:S04]  /*2bb0*/  @!P0 IADD3 R16, R0, 0x1, RZ ;  /* 0x0000000100108810 */ /* 0x004fe80007ffe0ff */
[----:B------:R-:W-:Y:S04]  /*2bc0*/  @!P0 ISETP.GE.AND P1, PT, R16, R15, PT ;  /* 0x0000000f1000820c */ /* 0x000fe80003f26270 */
[----:B------:R2:W3:Y:S01]  /*2bd0*/  MUFU.TANH R99, R12 ;  /* 0x0000000c00637308 */ /* 0x0004e20000002400 */
[C---:B------:R-:W-:Y:S02]  /*2be0*/  HMMA.16816.F32 R24, R112.reuse, R4, R24 ;  /* 0x000000047018723c */ /* 0x040fe40000001818 */
[--C-:B-1----:R-:W-:Y:S01]  /*2bf0*/  FFMA.FTZ R10, R9, c[0x0][0x23c], -R13.reuse ;  /* 0x00008f00090a7a23 */ /* 0x102fe2000001080d */
[----:B------:R-:W-:Y:S02]  /*2c00*/  MOV R9, R174 ;  /* 0x000000ae00097202 */ /* 0x000fe40000000f00 */
[----:B------:R-:W-:Y:S04]  /*2c10*/  @!P0 FSEL R9, R174, -INF , !P1 ;  /* 0xff800000ae098808 */ /* 0x000fe80004800000 */
[----:B------:R1:W-:Y:S01]  /*2c20*/  MUFU.EX2 R219, R10 ;  /* 0x0000000a00db7308 */ /* 0x0003e20000000800 */
[----:B------:R-:W-:Y:S01]  /*2c30*/  FSETP.NEU.FTZ.AND P1, PT, R163, -INF , PT ;  /* 0xff800000a300780b */ /* 0x000fe20003f3d000 */
[-C--:B------:R-:W-:Y:S01]  /*2c40*/  HMMA.16816.F32 R28, R112, R6.reuse, R28 ;  /* 0x00000006701c723c */ /* 0x080fe2000000181c */
[----:B------:R-:W-:Y:S01]  /*2c50*/  FFMA.FTZ R5, R9, c[0x0][0x23c], -R13 ;  /* 0x00008f0009057a23 */ /* 0x000fe2000001080d */
[----:B----4-:R-:W-:Y:S01]  /*2c60*/  @!P0 IADD3 R14, R8, 0x8, RZ ;  /* 0x00000008080e8810 */ /* 0x010fe20007ffe0ff */
[----:B------:R-:W-:Y:S01]  /*2c70*/  FMUL.FTZ R9, R3, 1.4426950216293334961 ;  /* 0x3fb8aa3b03097820 */ /* 0x000fe20000410000 */
[----:B------:R-:W-:Y:S01]  /*2c80*/  MOV R4, R245 ;  /* 0x000000f500047202 */ /* 0x000fe20000000f00 */
[----:B------:R-:W-:Y:S01]  /*2c90*/  FMUL.FTZ R20, R20, c[0x0][0x2ec] ;  /* 0x0000bb0014147a20 */ /* 0x000fe20000410000 */
[----:B------:R-:W-:Y:S02]  /*2ca0*/  @!P0 IMNMX R14, R14, UR7, PT ;  /* 0x000000070e0e8c17 */ /* 0x000fe4000b800200 */
[----:B------:R4:W-:Y:S01]  /*2cb0*/  MUFU.EX2 R187, R5 ;  /* 0x0000000500bb7308 */ /* 0x0009e20000000800 */
[C---:B------:R-:W-:Y:S01]  /*2cc0*/  HMMA.16816.F32 R32, R104.reuse, R6, R32 ;  /* 0x000000066820723c */ /* 0x040fe20000001820 */
[-C--:B------:R-:W-:Y:S02]  /*2cd0*/  @!P0 ISETP.GE.AND P2, PT, R0, R14.reuse, PT ;  /* 0x0000000e0000820c */ /* 0x080fe40003f46270 */
[----:B--2---:R-:W-:Y:S02]  /*2ce0*/  FMUL.FTZ R12, R163, 1.4426950216293334961 ;  /* 0x3fb8aa3ba30c7820 */ /* 0x004fe40000410000 */
[----:B------:R-:W-:Y:S01]  /*2cf0*/  FMUL.FTZ R25, R25, c[0x0][0x2ec] ;  /* 0x0000bb0019197a20 */ /* 0x000fe20000410000 */
[----:B------:R-:W-:Y:S01]  /*2d00*/  @!P0 FSEL R4, R245, -INF , !P2 ;  /* 0xff800000f5048808 */ /* 0x000fe20005000000 */
[----:B------:R-:W-:Y:S01]  /*2d10*/  FMUL.FTZ R24, R24, c[0x0][0x2ec] ;  /* 0x0000bb0018187a20 */ /* 0x000fe20000410000 */
[----:B------:R-:W-:Y:S01]  /*2d20*/  FSEL R12, R12, RZ, P1 ;  /* 0x000000ff0c0c7208 */ /* 0x000fe20000800000 */
[----:B------:R-:W-:Y:S01]  /*2d30*/  MUFU.TANH R92, R25 ;  /* 0x00000019005c7308 */ /* 0x000fe20000002400 */
[----:B------:R-:W-:Y:S02]  /*2d40*/  @!P0 ISETP.GE.AND P1, PT, R16, R14, PT ;  /* 0x0000000e1000820c */ /* 0x000fe40003f26270 */
[-C--:B------:R-:W-:Y:S01]  /*2d50*/  @!P0 ISETP.GE.AND P2, PT, R0, R11.reuse, PT ;  /* 0x0000000b0000820c */ /* 0x080fe20003f46270 */
[----:B------:R-:W-:Y:S01]  /*2d60*/  FMUL.FTZ R26, R26, c[0x0][0x2ec] ;  /* 0x0000bb001a1a7a20 */ /* 0x000fe20000410000 */
[----:B-1----:R-:W-:Y:S01]  /*2d70*/  @!P0 IADD3 R10, R8, 0x48, RZ ;  /* 0x00000048080a8810 */ /* 0x002fe20007ffe0ff */
[----:B------:R-:W-:Y:S02]  /*2d80*/  FMUL.FTZ R8, R2, 1.4426950216293334961 ;  /* 0x3fb8aa3b02087820 */ /* 0x000fe40000410000 */
[----:B------:R-:W-:Y:S01]  /*2d90*/  FMUL.FTZ R30, R30, c[0x0][0x2ec] ;  /* 0x0000bb001e1e7a20 */ /* 0x000fe20000410000 */
[----:B------:R-:W-:Y:S01]  /*2da0*/  @!P0 IMNMX R10, R10, UR7, PT ;  /* 0x000000070a0a8c17 */ /* 0x000fe2000b800200 */
[----:B------:R1:W2:Y:S01]  /*2db0*/  MUFU.TANH R172, R17 ;  /* 0x0000001100ac7308 */ /* 0x0002a20000002400 */
[----:B------:R-:W-:Y:S02]  /*2dc0*/  FMUL.FTZ R27, R27, c[0x0][0x2ec] ;  /* 0x0000bb001b1b7a20 */ /* 0x000fe40000410000 */
[----:B------:R-:W-:Y:S02]  /*2dd0*/  FMUL.FTZ R31, R31, c[0x0][0x2ec] ;  /* 0x0000bb001f1f7a20 */ /* 0x000fe40000410000 */
[--C-:B----4-:R-:W-:Y:S01]  /*2de0*/  FFMA.FTZ R5, R4, c[0x0][0x23c], -R12.reuse ;  /* 0x00008f0004057a23 */ /* 0x110fe2000001080c */
[----:B------:R-:W-:Y:S01]  /*2df0*/  MOV R4, R244 ;  /* 0x000000f400047202 */ /* 0x000fe20000000f00 */
[----:B------:R-:W-:Y:S01]  /*2e00*/  FMUL.FTZ R29, R29, c[0x0][0x2ec] ;  /* 0x0000bb001d1d7a20 */ /* 0x000fe20000410000 */
[----:B------:R-:W-:Y:S01]  /*2e10*/  @!P0 FSEL R4, R244, -INF , !P1 ;  /* 0xff800000f4048808 */ /* 0x000fe20004800000 */
[----:B------:R-:W-:Y:S01]  /*2e20*/  FMUL.FTZ R21, R21, c[0x0][0x2ec] ;  /* 0x0000bb0015157a20 */ /* 0x000fe20000410000 */
[----:B------:R-:W-:Y:S01]  /*2e30*/  MUFU.TANH R78, R26 ;  /* 0x0000001a004e7308 */ /* 0x000fe20000002400 */
[----:B------:R-:W-:Y:S01]  /*2e40*/  FSETP.NEU.FTZ.AND P1, PT, R3, -INF , PT ;  /* 0xff8000000300780b */ /* 0x000fe20003f3d000 */
[----:B------:R-:W-:Y:S01]  /*2e50*/  FMUL.FTZ R22, R22, c[0x0][0x2ec] ;  /* 0x0000bb0016167a20 */ /* 0x000fe20000410000 */
[----:B------:R-:W4:Y:S01]  /*2e60*/  LDL R3, [R1+0x20] ;  /* 0x0000200001037983 */ /* 0x000f220000100800 */
[----:B------:R-:W-:Y:S01]  /*2e70*/  FFMA.FTZ R4, R4, c[0x0][0x23c], -R12 ;  /* 0x00008f0004047a23 */ /* 0x000fe2000001080c */
[----:B------:R-:W-:Y:S01]  /*2e80*/  FSEL R9, R9, RZ, P1 ;  /* 0x000000ff09097208 */ /* 0x000fe20000800000 */
[----:B------:R-:W-:Y:S01]  /*2e90*/  FMUL.FTZ R23, R23, c[0x0][0x2ec] ;  /* 0x0000bb0017177a20 */ /* 0x000fe20000410000 */
[----:B------:R-:W-:Y:S01]  /*2ea0*/  @!P0 ISETP.GE.AND P1, PT, R16, R11, PT ;  /* 0x0000000b1000820c */ /* 0x000fe20003f26270 */
[----:B------:R-:W-:Y:S02]  /*2eb0*/  FMUL.FTZ R28, R28, c[0x0][0x2ec] ;  /* 0x0000bb001c1c7a20 */ /* 0x000fe40000410000 */
[----:B------:R2:W-:Y:S01]  /*2ec0*/  MUFU.EX2 R185, R4 ;  /* 0x0000000400b97308 */ /* 0x0005e20000000800 */
[----:B------:R-:W-:Y:S02]  /*2ed0*/  FMUL.FTZ R32, R32, c[0x0][0x2ec] ;  /* 0x0000bb0020207a20 */ /* 0x000fe40000410000 */
[----:B------:R-:W-:Y:S01]  /*2ee0*/  FMUL.FTZ R33, R33, c[0x0][0x2ec] ;  /* 0x0000bb0021217a20 */ /* 0x000fe20000410000 */
[----:B-1----:R-:W-:Y:S01]  /*2ef0*/  @!P0 IADD3 R17, R0, 0x9, RZ ;  /* 0x0000000900118810 */ /* 0x002fe20007ffe0ff */
[----:B------:R-:W-:Y:S02]  /*2f00*/  FMUL.FTZ R34, R34, c[0x0][0x2ec] ;  /* 0x0000bb0022227a20 */ /* 0x000fe40000410000 */
[----:B------:R-:W-:Y:S03]  /*2f10*/  FMUL.FTZ R35, R35, c[0x0][0x2ec] ;  /* 0x0000bb0023237a20 */ /* 0x000fe60000410000 */
[----:B------:R-:W-:Y:S10]  /*2f20*/  MUFU.TANH R77, R27 ;  /* 0x0000001b004d7308 */ /* 0x000ff40000002400 */
[----:B------:R1:W-:Y:S01]  /*2f30*/  MUFU.EX2 R186, R5 ;  /* 0x0000000500ba7308 */ /* 0x0003e20000000800 */
[----:B--2---:R-:W-:Y:S02]  /*2f40*/  MOV R4, R152 ;  /* 0x0000009800047202 */ /* 0x004fe40000000f00 */
[----:B------:R-:W-:Y:S02]  /*2f50*/  @!P0 FSEL R4, R152, -INF , !P2 ;  /* 0xff80000098048808 */ /* 0x000fe40005000000 */
[-C--:B------:R-:W-:Y:S05]  /*2f60*/  @!P0 ISETP.GE.AND P2, PT, R0, R10.reuse, PT ;  /* 0x0000000a0000820c */ /* 0x080fea0003f46270 */
[----:B------:R2:W2:Y:S10]  /*2f70*/  MUFU.TANH R242, R18 ;  /* 0x0000001200f27308 */ /* 0x0004b40000002400 */
[----:B------:R-:W3:Y:S01]  /*2f80*/  MUFU.TANH R240, R19 ;  /* 0x0000001300f07308 */ /* 0x000ee20000002400 */
[--C-:B-1----:R-:W-:Y:S01]  /*2f90*/  FFMA.FTZ R5, R4, c[0x0][0x23c], -R9.reuse ;  /* 0x00008f0004057a23 */ /* 0x102fe20000010809 */
[----:B------:R-:W-:Y:S02]  /*2fa0*/  MOV R4, R151 ;  /* 0x0000009700047202 */ /* 0x000fe40000000f00 */
[----:B------:R-:W-:Y:S02]  /*2fb0*/  @!P0 FSEL R4, R151, -INF , !P1 ;  /* 0xff80000097048808 */ /* 0x000fe40004800000 */
[----:B------:R-:W-:Y:S04]  /*2fc0*/  FSETP.NEU.FTZ.AND P1, PT, R2, -INF , PT ;  /* 0xff8000000200780b */ /* 0x000fe80003f3d000 */
[----:B------:R1:W-:Y:S01]  /*2fd0*/  MUFU.EX2 R159, R5 ;  /* 0x00000005009f7308 */ /* 0x0003e20000000800 */
[----:B------:R-:W4:Y:S01]  /*2fe0*/  LDL R2, [R1+0x18] ;  /* 0x0000180001027983 */ /* 0x000f220000100800 */
[--C-:B------:R-:W-:Y:S01]  /*2ff0*/  FFMA.FTZ R4, R4, c[0x0][0x23c], -R9.reuse ;  /* 0x00008f0004047a23 */ /* 0x100fe20000010809 */
[----:B------:R-:W-:Y:S02]  /*3000*/  FSEL R8, R8, RZ, P1 ;  /* 0x000000ff08087208 */ /* 0x000fe40000800000 */
[----:B------:R-:W-:Y:S02]  /*3010*/  @!P0 ISETP.GE.AND P1, PT, R16, R10, PT ;  /* 0x0000000a1000820c */ /* 0x000fe40003f26270 */
[----:B------:R-:W-:Y:S02]  /*3020*/  @!P0 IADD3 R16, R0, 0x8, RZ ;  /* 0x0000000800108810 */ /* 0x000fe40007ffe0ff */
[----:B--2---:R-:W-:Y:S01]  /*3030*/  MOV R18, R173 ;  /* 0x000000ad00127202 */ /* 0x004fe20000000f00 */
[----:B------:R2:W-:Y:S10]  /*3040*/  MUFU.EX2 R158, R4 ;  /* 0x00000004009e7308 */ /* 0x0005f40000000800 */
[----:B------:R-:W3:Y:S01]  /*3050*/  MUFU.TANH R171, R20 ;  /* 0x0000001400ab7308 */ /* 0x000ee20000002400 */
[----:B-1----:R-:W-:Y:S02]  /*3060*/  MOV R5, R86 ;  /* 0x0000005600057202 */ /* 0x002fe40000000f00 */
[----:B------:R-:W-:Y:S07]  /*3070*/  @!P0 FSEL R5, R86, -INF , !P2 ;  /* 0xff80000056058808 */ /* 0x000fee0005000000 */
[----:B------:R-:W1:Y:S01]  /*3080*/  MUFU.TANH R170, R21 ;  /* 0x0000001500aa7308 */ /* 0x000e620000002400 */
[--C-:B------:R-:W-:Y:S01]  /*3090*/  FFMA.FTZ R5, R5, c[0x0][0x23c], -R8.reuse ;  /* 0x00008f0005057a23 */ /* 0x100fe20000010808 */
[----:B--2---:R-:W-:Y:S02]  /*30a0*/  MOV R4, R85 ;  /* 0x0000005500047202 */ /* 0x004fe40000000f00 */
[----:B------:R-:W-:Y:S02]  /*30b0*/  @!P0 FSEL R4, R85, -INF , !P1 ;  /* 0xff80000055048808 */ /* 0x000fe40004800000 */
[----:B------:R-:W-:Y:S04]  /*30c0*/  @!P0 ISETP.GE.AND P1, PT, R16, R11, PT ;  /* 0x0000000b1000820c */ /* 0x000fe80003f26270 */
[----:B------:R-:W-:Y:S01]  /*30d0*/  MUFU.EX2 R90, R5 ;  /* 0x00000005005a7308 */ /* 0x000fe20000000800 */
[--C-:B------:R-:W-:Y:S09]  /*30e0*/  FFMA.FTZ R4, R4, c[0x0][0x23c], -R8.reuse ;  /* 0x00008f0004047a23 */ /* 0x100ff20000010808 */
[----:B------:R3:W-:Y:S10]  /*30f0*/  MUFU.EX2 R89, R4 ;  /* 0x0000000400597308 */ /* 0x0007f40000000800 */
[----:B------:R-:W2:Y:S10]  /*3100*/  MUFU.TANH R239, R22 ;  /* 0x0000001600ef7308 */ /* 0x000eb40000002400 */
[----:B------:R-:W-:Y:S01]  /*3110*/  MUFU.TANH R235, R23 ;  /* 0x0000001700eb7308 */ /* 0x000fe20000002400 */
[----:B---3--:R-:W-:Y:S02]  /*3120*/  MOV R4, R99 ;  /* 0x0000006300047202 */ /* 0x008fe40000000f00 */
        /* <DEDUP_REMOVED lines=10> */
[----:B---3--:R-:W-:Y:S01]  /*31d0*/  FFMA.FTZ R5, R4, c[0x0][0x23c], -R9 ;  /* 0x00008f0004057a23 */ /* 0x008fe20000010809 */
[----:B------:R-:W-:Y:S02]  /*31e0*/  MOV R4, R84 ;  /* 0x0000005400047202 */ /* 0x000fe40000000f00 */
[----:B------:R-:W-:Y:S02]  /*31f0*/  @!P0 FSEL R4, R84, -INF , !P1 ;  /* 0xff80000054048808 */ /* 0x000fe40004800000 */
[----:B------:R-:W-:Y:S04]  /*3200*/  @!P0 ISETP.GE.AND P1, PT, R17, R10, PT ;  /* 0x0000000a1100820c */ /* 0x000fe80003f26270 */
[----:B------:R3:W-:Y:S10]  /*3210*/  MUFU.EX2 R153, R5 ;  /* 0x0000000500997308 */ /* 0x0007f40000000800 */
[----:B------:R-:W-:Y:S10]  /*3220*/  MUFU.TANH R76, R30 ;  /* 0x0000001e004c7308 */ /* 0x000ff40000002400 */
[----:B------:R-:W-:Y:S01]  /*3230*/  MUFU.TANH R75, R31 ;  /* 0x0000001f004b7308 */ /* 0x000fe20000002400 */
[--C-:B---3--:R-:W-:Y:S01]  /*3240*/  FFMA.FTZ R5, R4, c[0x0][0x23c], -R8.reuse ;  /* 0x00008f0004057a23 */ /* 0x108fe20000010808 */
        /* <DEDUP_REMOVED lines=20> */
[----:B------:R2:W-:Y:S01]  /*3390*/  MUFU.EX2 R184, R17 ;  /* 0x0000001100b87308 */ /* 0x0005e20000000800 */
[--C-:B------:R-:W-:Y:S01]  /*33a0*/  FFMA.FTZ R16, R16, c[0x0][0x23c], -R12.reuse ;  /* 0x00008f0010107a23 */ /* 0x100fe2000001080c */
[----:B---3--:R-:W3:Y:S08]  /*33b0*/  LDSM.16.M88.4 R4, [R149+0x6800] ;  /* 0x006800009504783b */ /* 0x008ef00000000200 */
[----:B------:R2:W-:Y:S01]  /*33c0*/  MUFU.EX2 R162, R16 ;  /* 0x0000001000a27308 */ /* 0x0005e20000000800 */
[----:B-1----:R-:W-:Y:S09]  /*33d0*/  MOV R18, R171 ;  /* 0x000000ab00127202 */ /* 0x002ff20000000f00 */
[----:B------:R1:W-:Y:S01]  /*33e0*/  MUFU.EX2 R230, R19 ;  /* 0x0000001300e67308 */ /* 0x0003e20000000800 */
[C---:B--2---:R-:W-:Y:S09]  /*33f0*/  @!P0 IADD3 R17, R0.reuse, 0x11, RZ ;  /* 0x0000001100118810 */ /* 0x044ff20007ffe0ff */
[----:B------:R-:W2:Y:S01]  /*3400*/  MUFU.TANH R200, R32 ;  /* 0x0000002000c87308 */ /* 0x000ea20000002400 */
[----:B------:R-:W-:Y:S04]  /*3410*/  @!P0 IADD3 R16, R0, 0x10, RZ ;  /* 0x0000001000108810 */ /* 0x000fe80007ffe0ff */
[-C--:B------:R-:W-:Y:S05]  /*3420*/  @!P0 ISETP.GE.AND P1, PT, R16, R15.reuse, PT ;  /* 0x0000000f1000820c */ /* 0x080fea0003f26270 */
[----:B------:R-:W2:Y:S01]  /*3430*/  MUFU.TANH R169, R33 ;  /* 0x0000002100a97308 */ /* 0x000ea20000002400 */
[----:B------:R-:W-:Y:S01]  /*3440*/  @!P0 FSEL R18, R171, -INF , !P1 ;  /* 0xff800000ab128808 */ /* 0x000fe20004800000 */
[-C--:B---3--:R-:W-:Y:S01]  /*3450*/  HMMA.16816.F32 R36, R104, R4.reuse, R36 ;  /* 0x000000046824723c */ /* 0x088fe20000001824 */
[----:B------:R-:W-:Y:S03]  /*3460*/  @!P0 ISETP.GE.AND P1, PT, R17, R15, PT ;  /* 0x0000000f1100820c */ /* 0x000fe60003f26270 */
[--C-:B-1----:R-:W-:Y:S01]  /*3470*/  FFMA.FTZ R19, R18, c[0x0][0x23c], -R13.reuse ;  /* 0x00008f0012137a23 */ /* 0x102fe2000001080d */
[----:B------:R-:W-:Y:S03]  /*3480*/  MOV R18, R170 ;  /* 0x000000aa00127202 */ /* 0x000fe60000000f00 */
[----:B------:R-:W1:Y:S01]  /*3490*/  MUFU.TANH R217, R34 ;  /* 0x0000002200d97308 */ /* 0x000e620000002400 */
[----:B------:R-:W-:Y:S01]  /*34a0*/  @!P0 FSEL R18, R170, -INF , !P1 ;  /* 0xff800000aa128808 */ /* 0x000fe20004800000 */
[C---:B------:R-:W-:Y:S01]  /*34b0*/  HMMA.16816.F32 R40, R112.reuse, R4, R40 ;  /* 0x000000047028723c */ /* 0x040fe20000001828 */
[-C--:B------:R-:W-:Y:S06]  /*34c0*/  @!P0 ISETP.GE.AND P1, PT, R16, R14.reuse, PT ;  /* 0x0000000e1000820c */ /* 0x080fec0003f26270 */
[----:B------:R-:W-:Y:S01]  /*34d0*/  FFMA.FTZ R5, R18, c[0x0][0x23c], -R13 ;  /* 0x00008f0012057a23 */ /* 0x000fe2000001080d */
[----:B------:R-:W-:Y:S01]  /*34e0*/  MUFU.EX2 R220, R19 ;  /* 0x0000001300dc7308 */ /* 0x000fe20000000800 */
[-C--:B------:R-:W-:Y:S03]  /*34f0*/  HMMA.16816.F32 R44, R112, R6.reuse, R44 ;  /* 0x00000006702c723c */ /* 0x080fe6000000182c */
[----:B------:R-:W-:Y:S02]  /*3500*/  MOV R4, R239 ;  /* 0x000000ef00047202 */ /* 0x000fe40000000f00 */
[----:B------:R-:W-:Y:S02]  /*3510*/  @!P0 FSEL R4, R239, -INF , !P1 ;  /* 0xff800000ef048808 */ /* 0x000fe40004800000 */
[----:B------:R-:W-:Y:S01]  /*3520*/  @!P0 ISETP.GE.AND P1, PT, R17, R14, PT ;  /* 0x0000000e1100820c */ /* 0x000fe20003f26270 */
[C---:B------:R-:W-:Y:S01]  /*3530*/  HMMA.16816.F32 R48, R104.reuse, R6, R48 ;  /* 0x000000066830723c */ /* 0x040fe20000001830 */
[----:B------:R3:W-:Y:S03]  /*3540*/  MUFU.EX2 R218, R5 ;  /* 0x0000000500da7308 */ /* 0x0007e60000000800 */
[----:B------:R-:W-:Y:S01]  /*3550*/  FMUL.FTZ R36, R36, c[0x0][0x2ec] ;  /* 0x0000bb0024247a20 */ /* 0x000fe20000410000 */
[----:B--2---:R-:W-:Y:S01]  /*3560*/  MOV R18, R200 ;  /* 0x000000c800127202 */ /* 0x004fe20000000f00 */
[----:B------:R-:W-:Y:S02]  /*3570*/  FMUL.FTZ R37, R37, c[0x0][0x2ec] ;  /* 0x0000bb0025257a20 */ /* 0x000fe40000410000 */
[----:B------:R-:W-:Y:S03]  /*3580*/  FMUL.FTZ R38, R38, c[0x0][0x2ec] ;  /* 0x0000bb0026267a20 */ /* 0x000fe60000410000 */
[----:B------:R-:W-:Y:S01]  /*3590*/  MUFU.TANH R167, R36 ;  /* 0x0000002400a77308 */ /* 0x000fe20000002400 */
[----:B------:R-:W-:Y:S02]  /*35a0*/  FMUL.FTZ R39, R39, c[0x0][0x2ec] ;  /* 0x0000bb0027277a20 */ /* 0x000fe40000410000 */
[----:B------:R-:W-:Y:S02]  /*35b0*/  FMUL.FTZ R40, R40, c[0x0][0x2ec] ;  /* 0x0000bb0028287a20 */ /* 0x000fe40000410000 */
[----:B------:R-:W-:Y:S02]  /*35c0*/  FMUL.FTZ R44, R44, c[0x0][0x2ec] ;  /* 0x0000bb002c2c7a20 */ /* 0x000fe40000410000 */
[----:B------:R-:W-:Y:S02]  /*35d0*/  FMUL.FTZ R41, R41, c[0x0][0x2ec] ;  /* 0x0000bb0029297a20 */ /* 0x000fe40000410000 */
[----:B------:R-:W-:Y:S01]  /*35e0*/  FMUL.FTZ R42, R42, c[0x0][0x2ec] ;  /* 0x0000bb002a2a7a20 */ /* 0x000fe20000410000 */
[----:B------:R-:W-:Y:S01]  /*35f0*/  MUFU.TANH R234, R40 ;  /* 0x0000002800ea7308 */ /* 0x000fe20000002400 */
[----:B------:R-:W-:Y:S02]  /*3600*/  FMUL.FTZ R43, R43, c[0x0][0x2ec] ;  /* 0x0000bb002b2b7a20 */ /* 0x000fe40000410000 */
[----:B------:R-:W-:Y:S02]  /*3610*/  FMUL.FTZ R49, R49, c[0x0][0x2ec] ;  /* 0x0000bb0031317a20 */ /* 0x000fe40000410000 */
[----:B------:R-:W-:Y:S02]  /*3620*/  FMUL.FTZ R45, R45, c[0x0][0x2ec] ;  /* 0x0000bb002d2d7a20 */ /* 0x000fe40000410000 */
[--C-:B---3--:R-:W-:Y:S01]  /*3630*/  FFMA.FTZ R5, R4, c[0x0][0x23c], -R12.reuse ;  /* 0x00008f0004057a23 */ /* 0x108fe2000001080c */
[----:B------:R-:W-:Y:S01]  /*3640*/  MOV R4, R235 ;  /* 0x000000eb00047202 */ /* 0x000fe20000000f00 */
[----:B------:R-:W-:Y:S01]  /*3650*/  FMUL.FTZ R46, R46, c[0x0][0x2ec] ;  /* 0x0000bb002e2e7a20 */ /* 0x000fe20000410000 */
[----:B------:R-:W-:Y:S01]  /*3660*/  @!P0 FSEL R4, R235, -INF , !P1 ;  /* 0xff800000eb048808 */ /* 0x000fe20004800000 */
[----:B------:R-:W-:Y:S01]  /*3670*/  FMUL.FTZ R50, R50, c[0x0][0x2ec] ;  /* 0x0000bb0032327a20 */ /* 0x000fe20000410000 */
[----:B------:R-:W-:Y:S01]  /*3680*/  MUFU.EX2 R161, R5 ;  /* 0x0000000500a17308 */ /* 0x000fe20000000800 */
[----:B------:R-:W-:Y:S01]  /*3690*/  FMUL.FTZ R47, R47, c[0x0][0x2ec] ;  /* 0x0000bb002f2f7a20 */ /* 0x000fe20000410000 */
[----:B------:R-:W-:Y:S01]  /*36a0*/  @!P0 ISETP.GE.AND P1, PT, R16, R11, PT ;  /* 0x0000000b1000820c */ /* 0x000fe20003f26270 */
[----:B------:R-:W-:Y:S02]  /*36b0*/  FFMA.FTZ R4, R4, c[0x0][0x23c], -R12 ;  /* 0x00008f0004047a23 */ /* 0x000fe4000001080c */
[----:B------:R-:W-:Y:S02]  /*36c0*/  FMUL.FTZ R48, R48, c[0x0][0x2ec] ;  /* 0x0000bb0030307a20 */ /* 0x000fe40000410000 */
[----:B------:R-:W-:Y:S03]  /*36d0*/  FMUL.FTZ R51, R51, c[0x0][0x2ec] ;  /* 0x0000bb0033337a20 */ /* 0x000fe60000410000 */
[----:B------:R2:W-:Y:S10]  /*36e0*/  MUFU.EX2 R160, R4 ;  /* 0x0000000400a07308 */ /* 0x0005f40000000800 */
[----:B------:R-:W3:Y:S10]  /*36f0*/  MUFU.TANH R216, R35 ;  /* 0x0000002300d87308 */ /* 0x000ef40000002400 */
[----:B------:R-:W1:Y:S01]  /*3700*/  MUFU.TANH R166, R37 ;  /* 0x0000002500a67308 */ /* 0x000e620000002400 */
[----:B--2---:R-:W-:Y:S02]  /*3710*/  MOV R4, R93 ;  /* 0x0000005d00047202 */ /* 0x004fe40000000f00 */
[----:B------:R-:W-:Y:S02]  /*3720*/  @!P0 FSEL R4, R93, -INF , !P1 ;  /* 0xff8000005d048808 */ /* 0x000fe40004800000 */
[C---:B------:R-:W-:Y:S05]  /*3730*/  @!P0 ISETP.GE.AND P1, PT, R17.reuse, R11, PT ;  /* 0x0000000b1100820c */ /* 0x040fea0003f26270 */
        /* <DEDUP_REMOVED lines=9> */
[----:B------:R-:W3:Y:S01]  /*37d0*/  MUFU.TANH R215, R38 ;  /* 0x0000002600d77308 */ /* 0x000ee20000002400 */
[----:B--2---:R-:W-:Y:S02]  /*37e0*/  MOV R5, R78 ;  /* 0x0000004e00057202 */ /* 0x004fe40000000f00 */
[----:B------:R-:W-:Y:S02]  /*37f0*/  @!P0 FSEL R5, R78, -INF , !P1 ;  /* 0xff8000004e058808 */ /* 0x000fe40004800000 */
[----:B------:R-:W-:Y:S05]  /*3800*/  @!P0 ISETP.GE.AND P1, PT, R17, R10, PT ;  /* 0x0000000a1100820c */ /* 0x000fea0003f26270 */
[----:B------:R-:W-:Y:S01]  /*3810*/  MUFU.TANH R69, R43 ;  /* 0x0000002b00457308 */ /* 0x000fe20000002400 */
[--C-:B------:R-:W-:Y:S01]  /*3820*/  FFMA.FTZ R5, R5, c[0x0][0x23c], -R8.reuse ;  /* 0x00008f0005057a23 */ /* 0x100fe20000010808 */
[----:B------:R-:W-:Y:S02]  /*3830*/  @!P0 IADD3 R17, R0, 0x19, RZ ;  /* 0x0000001900118810 */ /* 0x000fe40007ffe0ff */
[----:B-1----:R-:W-:Y:S02]  /*3840*/  MOV R4, R77 ;  /* 0x0000004d00047202 */ /* 0x002fe40000000f00 */
[----:B------:R-:W-:Y:S02]  /*3850*/  @!P0 FSEL R4, R77, -INF , !P1 ;  /* 0xff8000004d048808 */ /* 0x000fe40004800000 */
[-C--:B------:R-:W-:Y:S02]  /*3860*/  @!P0 ISETP.GE.AND P1, PT, R16, R11.reuse, PT ;  /* 0x0000000b1000820c */ /* 0x080fe40003f26270 */
[----:B------:R-:W-:Y:S01]  /*3870*/  MUFU.EX2 R82, R5 ;  /* 0x0000000500527308 */ /* 0x000fe20000000800 */
[--C-:B------:R-:W-:Y:S09]  /*3880*/  FFMA.FTZ R4, R4, c[0x0][0x23c], -R8.reuse ;  /* 0x00008f0004047a23 */ /* 0x100ff20000010808 */
[----:B------:R1:W-:Y:S10]  /*3890*/  MUFU.EX2 R81, R4 ;  /* 0x0000000400517308 */ /* 0x0003f40000000800 */
[----:B------:R-:W-:Y:S10]  /*38a0*/  MUFU.TANH R213, R39 ;  /* 0x0000002700d57308 */ /* 0x000ff40000002400 */
[----:B------:R-:W-:Y:S01]  /*38b0*/  MUFU.TANH R233, R41 ;  /* 0x0000002900e97308 */ /* 0x000fe20000002400 */
        /* <DEDUP_REMOVED lines=16> */
[----:B------:R-:W-:Y:S10]  /*39c0*/  MUFU.TANH R250, R47 ;  /* 0x0000002f00fa7308 */ /* 0x000ff40000002400 */
        /* <DEDUP_REMOVED lines=8> */
[----:B------:R-:W-:Y:S03]  /*3a50*/  @!P0 ISETP.GE.AND P1, PT, R17, R15, PT ;  /* 0x0000000f1100820c */ /* 0x000fe60003f26270 */
[--C-:B------:R-:W-:Y:S01]  /*3a60*/  FFMA.FTZ R19, R18, c[0x0][0x23c], -R13.reuse ;  /* 0x00008f0012137a23 */ /* 0x100fe2000001080d */
[----:B------:R-:W-:Y:S02]  /*3a70*/  MOV R18, R169 ;  /* 0x000000a900127202 */ /* 0x000fe40000000f00 */
[----:B------:R1:W-:Y:S01]  /*3a80*/  MUFU.EX2 R79, R4 ;  /* 0x00000004004f7308 */ /* 0x0003e20000000800 */
[----:B------:R-:W-:Y:S02]  /*3a90*/  @!P0 FSEL R18, R169, -INF , !P1 ;  /* 0xff800000a9128808 */ /* 0x000fe40004800000 */
[-C--:B------:R-:W-:Y:S02]  /*3aa0*/  @!P0 ISETP.GE.AND P1, PT, R16, R14.reuse, PT ;  /* 0x0000000e1000820c */ /* 0x080fe40003f26270 */
[----:B------:R-:W-:Y:S01]  /*3ab0*/  MOV R16, R217 ;  /* 0x000000d900107202 */ /* 0x000fe20000000f00 */
[--C-:B------:R-:W-:Y:S01]  /*3ac0*/  FFMA.FTZ R18, R18, c[0x0][0x23c], -R13.reuse ;  /* 0x00008f0012127a23 */ /* 0x100fe2000001080d */
[----:B------:R-:W-:Y:S02]  /*3ad0*/  @!P0 FSEL R16, R217, -INF , !P1 ;  /* 0xff800000d9108808 */ /* 0x000fe40004800000 */
[----:B------:R-:W-:Y:S01]  /*3ae0*/  @!P0 ISETP.GE.AND P1, PT, R17, R14, PT ;  /* 0x0000000e1100820c */ /* 0x000fe20003f26270 */
[----:B------:R2:W-:Y:S02]  /*3af0*/  MUFU.EX2 R204, R18 ;  /* 0x0000001200cc7308 */ /* 0x0005e40000000800 */
[--C-:B------:R-:W-:Y:S01]  /*3b00*/  FFMA.FTZ R17, R16, c[0x0][0x23c], -R12.reuse ;  /* 0x00008f0010117a23 */ /* 0x100fe2000001080c */
[----:B---3--:R-:W-:Y:S02]  /*3b10*/  MOV R16, R216 ;  /* 0x000000d800107202 */ /* 0x008fe40000000f00 */
        /* <DEDUP_REMOVED lines=20> */
[-C--:B------:R-:W-:Y:S05]  /*3c60*/  @!P0 ISETP.GE.AND P1, PT, R16, R14.reuse, PT ;  /* 0x0000000e1000820c */ /* 0x080fea0003f26270 */
        /* <DEDUP_REMOVED lines=60> */
[-C--:B------:R-:W-:Y:S04]  /*4030*/  @!P0 ISETP.GE.AND P1, PT, R17, R11.reuse, PT ;  /* 0x0000000b1100820c */ /* 0x080fe80003f26270 */
        /* <DEDUP_REMOVED lines=10> */
[----:B---3--:R-:W-:Y:S02]  /*40e0*/  MOV R4, R223 ;  /* 0x000000df00047202 */ /* 0x008fe40000000f00 */
[----:B------:R-:W-:Y:S02]  /*40f0*/  @!P0 FSEL R4, R223, -INF , !P1 ;  /* 0xff800000df048808 */ /* 0x000fe40004800000 */
[-C--:B------:R-:W-:Y:S04]  /*4100*/  @!P0 ISETP.GE.AND P1, PT, R17, R10.reuse, PT ;  /* 0x0000000a1100820c */ /* 0x080fe80003f26270 */
[----:B------:R1:W-:Y:S10]  /*4110*/  MUFU.EX2 R246, R5 ;  /* 0x0000000500f67308 */ /* 0x0003f40000000800 */
[----:B------:R-:W-:Y:S10]  /*4120*/  MUFU.TANH R225, R63 ;  /* 0x0000003f00e17308 */ /* 0x000ff40000002400 */
[----:B------:R-:W3:Y:S01]  /*4130*/  MUFU.TANH R198, R55 ;  /* 0x0000003700c67308 */ /* 0x000ee20000002400 */
        /* <DEDUP_REMOVED lines=10> */
[----:B------:R-:W-:Y:S04]  /*41e0*/  @!P0 ISETP.GE.AND P1, PT, R17, R15, PT ;  /* 0x0000000f1100820c */ /* 0x000fe80003f26270 */
[----:B------:R1:W-:Y:S01]  /*41f0*/  MUFU.EX2 R72, R5 ;  /* 0x0000000500487308 */ /* 0x0003e20000000800 */
[----:B------:R-:W-:Y:S09]  /*4200*/  FFMA.FTZ R4, R4, c[0x0][0x23c], -R8 ;  /* 0x00008f0004047a23 */ /* 0x000ff20000010808 */
[----:B------:R2:W-:Y:S10]  /*4210*/  MUFU.EX2 R71, R4 ;  /* 0x0000000400477308 */ /* 0x0005f40000000800 */
[----:B------:R-:W3:Y:S01]  /*4220*/  MUFU.TANH R237, R59 ;  /* 0x0000003b00ed7308 */ /* 0x000ee20000002400 */
[----:B-1----:R-:W-:Y:S02]  /*4230*/  MOV R5, R195 ;  /* 0x000000c300057202 */ /* 0x002fe40000000f00 */
[----:B------:R-:W-:Y:S05]  /*4240*/  @!P0 FSEL R5, R195, -INF , !P1 ;  /* 0xff800000c3058808 */ /* 0x000fea0004800000 */
[--C-:B------:R-:W-:Y:S01]  /*4250*/  FFMA.FTZ R7, R5, c[0x0][0x23c], -R13.reuse ;  /* 0x00008f0005077a23 */ /* 0x100fe2000001080d */
[----:B--2---:R-:W-:Y:S03]  /*4260*/  IADD3 R4, P1, R3, UR12, RZ ;  /* 0x0000000c03047c10 */ /* 0x004fe6000ff3e0ff */
[----:B------:R1:W-:Y:S01]  /*4270*/  MUFU.EX2 R193, R7 ;  /* 0x0000000700c17308 */ /* 0x0003e20000000800 */
[----:B------:R-:W-:Y:S02]  /*4280*/  IADD3.X R5, R2, UR11, RZ, P1, !PT ;  /* 0x0000000b02057c10 */ /* 0x000fe40008ffe4ff */
[-C--:B------:R-:W-:Y:S03]  /*4290*/  @!P0 ISETP.GE.AND P1, PT, R17, R14.reuse, PT ;  /* 0x0000000e1100820c */ /* 0x080fe60003f26270 */
[----:B------:R2:W2:Y:S04]  /*42a0*/  LDG.E R110, [R4.64] ;  /* 0x00000004046e7981 */ /* 0x0004a8000c1e1900 */
[----:B------:R2:W2:Y:S04]  /*42b0*/  LDG.E R109, [R4.64+0x20] ;  /* 0x00002004046d7981 */ /* 0x0004a8000c1e1900 */
[----:B------:R2:W2:Y:S01]  /*42c0*/  LDG.E R108, [R4.64+0x100] ;  /* 0x00010004046c7981 */ /* 0x0004a2000c1e1900 */
[--C-:B-1----:R-:W-:Y:S01]  /*42d0*/  FFMA.FTZ R7, R6, c[0x0][0x23c], -R13.reuse ;  /* 0x00008f0006077a23 */ /* 0x102fe2000001080d */
[----:B----4-:R-:W-:Y:S02]  /*42e0*/  MOV R6, R203 ;  /* 0x000000cb00067202 */ /* 0x010fe40000000f00 */
[----:B------:R-:W-:Y:S01]  /*42f0*/  @!P0 FSEL R6, R203, -INF , !P1 ;  /* 0xff800000cb068808 */ /* 0x000fe20004800000 */
[----:B------:R1:W4:Y:S01]  /*4300*/  MUFU.EX2 R191, R7 ;  /* 0x0000000700bf7308 */ /* 0x0003220000000800 */
[----:B------:R-:W-:Y:S03]  /*4310*/  @!P0 ISETP.GE.AND P1, PT, R16, R14, PT ;  /* 0x0000000e1000820c */ /* 0x000fe60003f26270 */
[--C-:B------:R-:W-:Y:S01]  /*4320*/  FFMA.FTZ R16, R6, c[0x0][0x23c], -R12.reuse ;  /* 0x00008f0006107a23 */ /* 0x100fe2000001080c */
[----:B------:R-:W-:Y:S05]  /*4330*/  @!P0 IADD3 R6, R0, 0x30, RZ ;  /* 0x0000003000068810 */ /* 0x000fea0007ffe0ff */
[----:B------:R3:W-:Y:S01]  /*4340*/  MUFU.EX2 R208, R16 ;  /* 0x0000001000d07308 */ /* 0x0007e20000000800 */
[----:B-1----:R-:W-:Y:S02]  /*4350*/  MOV R7, R201 ;  /* 0x000000c900077202 */ /* 0x002fe40000000f00 */
[----:B------:R-:W-:Y:S02]  /*4360*/  @!P0 FSEL R7, R201, -INF , !P1 ;  /* 0xff800000c9078808 */ /* 0x000fe40004800000 */
[----:B------:R-:W-:Y:S03]  /*4370*/  @!P0 ISETP.GE.AND P1, PT, R6, R15, PT ;  /* 0x0000000f0600820c */ /* 0x000fe60003f26270 */
[--C-:B------:R-:W-:Y:S01]  /*4380*/  FFMA.FTZ R17, R7, c[0x0][0x23c], -R12.reuse ;  /* 0x00008f0007117a23 */ /* 0x100fe2000001080c */
[----:B------:R-:W-:Y:S02]  /*4390*/  @!P0 IADD3 R7, R0, 0x31, RZ ;  /* 0x0000003100078810 */ /* 0x000fe40007ffe0ff */
[----:B---3--:R-:W-:Y:S01]  /*43a0*/  MOV R16, R189 ;  /* 0x000000bd00107202 */ /* 0x008fe20000000f00 */
[----:B------:R1:W3:Y:S01]  /*43b0*/  MUFU.EX2 R207, R17 ;  /* 0x0000001100cf7308 */ /* 0x0002e20000000800 */
[----:B------:R-:W-:Y:S02]  /*43c0*/  @!P0 FSEL R16, R189, -INF , !P1 ;  /* 0xff800000bd108808 */ /* 0x000fe40004800000 */
[----:B------:R-:W-:Y:S03]  /*43d0*/  @!P0 ISETP.GE.AND P1, PT, R7, R15, PT ;  /* 0x0000000f0700820c */ /* 0x000fe60003f26270 */
[--C-:B-1----:R-:W-:Y:S01]  /*43e0*/  FFMA.FTZ R17, R16, c[0x0][0x23c], -R13.reuse ;  /* 0x00008f0010117a23 */ /* 0x102fe2000001080d */
[----:B------:R-:W-:Y:S02]  /*43f0*/  MOV R16, R188 ;  /* 0x000000bc00107202 */ /* 0x000fe40000000f00 */
[----:B------:R-:W-:Y:S01]  /*4400*/  @!P0 FSEL R16, R188, -INF , !P1 ;  /* 0xff800000bc108808 */ /* 0x000fe20004800000 */
[----:B------:R1:W-:Y:S01]  /*4410*/  MUFU.EX2 R163, R17 ;  /* 0x0000001100a37308 */ /* 0x0003e20000000800 */
[-C--:B------:R-:W-:Y:S03]  /*4420*/  @!P0 ISETP.GE.AND P1, PT, R6, R14.reuse, PT ;  /* 0x0000000e0600820c */ /* 0x080fe60003f26270 */
[----:B-1----:R-:W-:Y:S01]  /*4430*/  FFMA.FTZ R17, R16, c[0x0][0x23c], -R13 ;  /* 0x00008f0010117a23 */ /* 0x002fe2000001080d */
[----:B------:R-:W-:Y:S02]  /*4440*/  MOV R16, R199 ;  /* 0x000000c700107202 */ /* 0x000fe40000000f00 */
[----:B------:R-:W-:Y:S03]  /*4450*/  @!P0 FSEL R16, R199, -INF , !P1 ;  /* 0xff800000c7108808 */ /* 0x000fe60004800000 */
[----:B------:R1:W-:Y:S01]  /*4460*/  MUFU.EX2 R115, R17 ;  /* 0x0000001100737308 */ /* 0x0003e20000000800 */
[C---:B------:R-:W-:Y:S01]  /*4470*/  @!P0 ISETP.GE.AND P1, PT, R7.reuse, R14, PT ;  /* 0x0000000e0700820c */ /* 0x040fe20003f26270 */
[--C-:B-1----:R-:W-:Y:S01]  /*4480*/  FFMA.FTZ R17, R16, c[0x0][0x23c], -R12.reuse ;  /* 0x00008f0010117a23 */ /* 0x102fe2000001080c */
[----:B------:R-:W-:Y:S02]  /*4490*/  MOV R16, R198 ;  /* 0x000000c600107202 */ /* 0x000fe40000000f00 */
[----:B------:R-:W-:Y:S05]  /*44a0*/  @!P0 FSEL R16, R198, -INF , !P1 ;  /* 0xff800000c6108808 */ /* 0x000fea0004800000 */
[----:B------:R1:W-:Y:S01]  /*44b0*/  MUFU.EX2 R206, R17 ;  /* 0x0000001100ce7308 */ /* 0x0003e20000000800 */
[-C--:B------:R-:W-:Y:S01]  /*44c0*/  @!P0 ISETP.GE.AND P1, PT, R6, R11.reuse, PT ;  /* 0x0000000b0600820c */ /* 0x080fe20003f26270 */
[----:B-1----:R-:W-:Y:S01]  /*44d0*/  FFMA.FTZ R17, R16, c[0x0][0x23c], -R12 ;  /* 0x00008f0010117a23 */ /* 0x002fe2000001080c */
[----:B------:R-:W-:Y:S02]  /*44e0*/  MOV R16, R214 ;  /* 0x000000d600107202 */ /* 0x000fe40000000f00 */
[----:B------:R-:W-:Y:S05]  /*44f0*/  @!P0 FSEL R16, R214, -INF , !P1 ;  /* 0xff800000d6108808 */ /* 0x000fea0004800000 */
[----:B------:R1:W1:Y:S01]  /*4500*/  MUFU.EX2 R205, R17 ;  /* 0x0000001100cd7308 */ /* 0x0002620000000800 */
[C---:B------:R-:W-:Y:S01]  /*4510*/  @!P0 ISETP.GE.AND P1, PT, R7.reuse, R11, PT ;  /* 0x0000000b0700820c */ /* 0x040fe20003f26270 */
[--C-:B-1----:R-:W-:Y:S01]  /*4520*/  FFMA.FTZ R17, R16, c[0x0][0x23c], -R9.reuse ;  /* 0x00008f0010117a23 */ /* 0x102fe20000010809 */
[----:B------:R-:W-:Y:S02]  /*4530*/  MOV R16, R212 ;  /* 0x000000d400107202 */ /* 0x000fe40000000f00 */
[----:B------:R-:W-:Y:S05]  /*4540*/  @!P0 FSEL R16, R212, -INF , !P1 ;  /* 0xff800000d4108808 */ /* 0x000fea0004800000 */
[----:B------:R-:W-:Y:S01]  /*4550*/  MUFU.EX2 R241, R17 ;  /* 0x0000001100f17308 */ /* 0x000fe20000000800 */
[----:B------:R-:W-:Y:S02]  /*4560*/  @!P0 ISETP.GE.AND P1, PT, R6, R10, PT ;  /* 0x0000000a0600820c */ /* 0x000fe40003f26270 */
        /* <DEDUP_REMOVED lines=9> */
[--C-:B-1----:R-:W-:Y:S01]  /*4600*/  FFMA.FTZ R16, R6, c[0x0][0x23c], -R8.reuse ;  /* 0x00008f0006107a23 */ /* 0x102fe20000010808 */
[C---:B------:R-:W-:Y:S02]  /*4610*/  @!P0 IADD3 R6, R0.reuse, 0x38, RZ ;  /* 0x0000003800068810 */ /* 0x040fe40007ffe0ff */
[----:B------:R-:W-:Y:S06]  /*4620*/  @!P0 IADD3 R0, R0, 0x39, RZ ;  /* 0x0000003900008810 */ /* 0x000fec0007ffe0ff */
[----:B------:R1:W-:Y:S01]  /*4630*/  MUFU.EX2 R68, R16 ;  /* 0x0000001000447308 */ /* 0x0003e20000000800 */
[C---:B------:R-:W-:Y:S02]  /*4640*/  @!P0 ISETP.GE.AND P1, PT, R6.reuse, R11, PT ;  /* 0x0000000b0600820c */ /* 0x040fe40003f26270 */
[CC--:B------:R-:W-:Y:S02]  /*4650*/  @!P0 ISETP.GE.AND P5, PT, R6.reuse, R15.reuse, PT ;  /* 0x0000000f0600820c */ /* 0x0c0fe40003fa6270 */
[----:B------:R-:W-:Y:S02]  /*4660*/  @!P0 ISETP.GE.AND P3, PT, R6, R14, PT ;  /* 0x0000000e0600820c */ /* 0x000fe40003f66270 */
[----:B---3--:R-:W-:Y:S02]  /*4670*/  MOV R7, R210 ;  /* 0x000000d200077202 */ /* 0x008fe40000000f00 */
[C---:B------:R-:W-:Y:S02]  /*4680*/  @!P0 ISETP.GE.AND P4, PT, R0.reuse, R15, PT ;  /* 0x0000000f0000820c */ /* 0x040fe40003f86270 */
[C---:B------:R-:W-:Y:S02]  /*4690*/  @!P0 ISETP.GE.AND P2, PT, R0.reuse, R14, PT ;  /* 0x0000000e0000820c */ /* 0x040fe40003f46270 */
[----:B-1----:R-:W-:Y:S02]  /*46a0*/  MOV R16, R211 ;  /* 0x000000d300107202 */ /* 0x002fe40000000f00 */
        /* <DEDUP_REMOVED lines=38> */
[----:B------:R-:W-:Y:S02]  /*4910*/  @!P0 FSEL R10, R190, -INF , !P2 ;  /* 0xff800000be0a8808 */ /* 0x000fe40005000000 */
[----:B------:R-:W-:Y:S01]  /*4920*/  PLOP3.LUT P2, PT, PT, PT, UP3, 0x80, 0x0 ;  /* 0x000000000000781c */ /* 0x000fe20003f4f038 */
[----:B------:R-:W-:Y:S02]  /*4930*/  MUFU.EX2 R197, R11 ;  /* 0x0000000b00c57308 */ /* 0x000fe40000000800 */
[----:B------:R-:W-:Y:S01]  /*4940*/  FFMA.FTZ R12, R10, c[0x0][0x23c], -R12 ;  /* 0x00008f000a0c7a23 */ /* 0x000fe2000001080c */
[----:B------:R-:W-:Y:S02]  /*4950*/  MOV R10, R225 ;  /* 0x000000e1000a7202 */ /* 0x000fe40000000f00 */
[----:B-1----:R-:W-:Y:S02]  /*4960*/  F2FP.PACK_AB R0, R218, R220 ;  /* 0x000000dcda00723e */ /* 0x002fe400000000ff */
[----:B------:R-:W-:Y:S02]  /*4970*/  @!P0 FSEL R10, R225, -INF , !P1 ;  /* 0xff800000e10a8808 */ /* 0x000fe40004800000 */
[----:B---3--:R-:W-:Y:S01]  /*4980*/  F2FP.PACK_AB R7, R153, R156 ;  /* 0x0000009c9907723e */ /* 0x008fe200000000ff */
[----:B------:R-:W1:Y:S02]  /*4990*/  MUFU.EX2 R196, R12 ;  /* 0x0000000c00c47308 */ /* 0x000e640000000800 */
        /* <DEDUP_REMOVED lines=88> */
[-C--:B------:R-:W-:Y:S07]  /*4f20*/  HMMA.16816.F32 R60, R104, R146.reuse, R60 ;  /* 0x00000092683c723c */ /* 0x080fee000000183c */
[----:B------:R-:W-:Y:S01]  /*4f30*/  MOV R107, c[0x0][0x22c] ;  /* 0x00008b00006b7a02 */ /* 0x000fe20000000f00 */
[----:B------:R-:W-:Y:S04]  /*4f40*/  HMMA.16816.F32 R64, R100, R146, R64 ;  /* 0x000000926440723c */ /* 0x000fe80000001840 */
[----:B------:R-:W-:Y:S03]  /*4f50*/  IMAD R107, R107, c[0x0][0x1c0], RZ ;  /* 0x000070006b6b7a24 */ /* 0x000fe600078e02ff */
[C---:B------:R-:W-:Y:S02]  /*4f60*/  FADD.FTZ R101, -R110.reuse, R4 ;  /* 0x000000046e657221 */ /* 0x040fe40000010100 */
[----:B------:R-:W-:Y:S03]  /*4f70*/  FADD.FTZ R100, -R110, R5 ;  /* 0x000000056e647221 */ /* 0x000fe60000010100 */
[----:B------:R-:W-:Y:S01]  /*4f80*/  FFMA.FTZ R5, -R183, R183, 1 ;  /* 0x3f800000b7057423 */ /* 0x000fe200000101b7 */
[----:B------:R-:W-:Y:S01]  /*4f90*/  LEA R107, -R107, RZ, 0x7 ;  /* 0x000000ff6b6b7211 */ /* 0x000fe200078e39ff */
[----:B------:R-:W-:Y:S02]  /*4fa0*/  FFMA.FTZ R4, -R174, R174, 1 ;  /* 0x3f800000ae047423 */ /* 0x000fe400000101ae */
[----:B------:R-:W-:Y:S01]  /*4fb0*/  FMUL.FTZ R101, R219, R101 ;  /* 0x00000065db657220 */ /* 0x000fe20000410000 */
[----:B------:R-:W-:Y:S01]  /*4fc0*/  LEA R164, P0, R107, R164, 0x2 ;  /* 0x000000a46ba47211 */ /* 0x000fe200078010ff */
[----:B------:R-:W-:Y:S01]  /*4fd0*/  FMUL.FTZ R100, R187, R100 ;  /* 0x00000064bb647220 */ /* 0x000fe20000410000 */
[----:B------:R1:W5:Y:S01]  /*4fe0*/  LDL.LU R219, [R1+0xf4] ;  /* 0x0000f40001db7983 */ /* 0x0003620000300800 */
[----:B------:R-:W-:Y:S01]  /*4ff0*/  FMUL.FTZ R5, R5, c[0x0][0x2ec] ;  /* 0x0000bb0005057a20 */ /* 0x000fe20000410000 */
[----:B------:R-:W-:Y:S01]  /*5000*/  LEA.HI.X.SX32 R165, R107, R165, 0x2, P0 ;  /* 0x000000a56ba57211 */ /* 0x000fe200000f16ff */
        /* <DEDUP_REMOVED lines=68> */
[----:B------:R-:W-:Y:S02]  /*5450*/  FADD.FTZ R16, -R109, R6 ;  /* 0x000000066d107221 */ /* 0x000fe40000010100 */
        /* <DEDUP_REMOVED lines=40> */
[C---:B------:R-:W-:Y:S02]  /*56e0*/  FADD.FTZ R18, -R109.reuse, R35 ;  /* 0x000000236d127221 */ /* 0x040fe40000010100 */
        /* <DEDUP_REMOVED lines=41> */
[C---:B------:R-:W-:Y:S02]  /*5980*/  FADD.FTZ R8, -R108.reuse, R13 ;  /* 0x0000000d6c087221 */ /* 0x040fe40000010100 */
        /* <DEDUP_REMOVED lines=23> */
[----:B------:R-:W-:Y:S02]  /*5b00*/  FFMA.FTZ R4, -R98, R98, 1 ;  /* 0x3f80000062047423 */ /* 0x000fe40000010162 */
[----:B------:R-:W-:Y:S01]  /*5b10*/  FMUL.FTZ R7, R7, c[0x0][0x2ec] ;  /* 0x0000bb0007077a20 */ /* 0x000fe20000410000 */
[----:B------:R1:W5:Y:S01]  /*5b20*/  LDL.LU R99, [R1+0xbc] ;  /* 0x0000bc0001637983 */ /* 0x0003620000300800 */
[----:B------:R-:W-:Y:S02]  /*5b30*/  FMUL.FTZ R6, R6, c[0x0][0x2ec] ;  /* 0x0000bb0006067a20 */ /* 0x000fe40000410000 */
[----:B------:R-:W-:Y:S01]  /*5b40*/  FMUL.FTZ R4, R4, c[0x0][0x2ec] ;  /* 0x0000bb0004047a20 */ /* 0x000fe20000410000 */
[----:B------:R1:W5:Y:S01]  /*5b50*/  LDL.LU R98, [R1+0xb8] ;  /* 0x0000b80001627983 */ /* 0x0003620000300800 */
[----:B------:R-:W-:Y:S02]  /*5b60*/  FMUL.FTZ R50, R13, R7 ;  /* 0x000000070d327220 */ /* 0x000fe40000410000 */
[----:B------:R-:W-:Y:S02]  /*5b70*/  FADD.FTZ R13, -R108, R24 ;  /* 0x000000186c0d7221 */ /* 0x000fe40000010100 */
[----:B------:R-:W-:Y:S02]  /*5b80*/  FMUL.FTZ R5, R5, c[0x0][0x2ec] ;  /* 0x0000bb0005057a20 */ /* 0x000fe40000410000 */
[----:B------:R-:W-:Y:S02]  /*5b90*/  FMUL.FTZ R23, R12, R6 ;  /* 0x000000060c177220 */ /* 0x000fe40000410000 */
[----:B------:R-:W-:Y:S02]  /*5ba0*/  FMUL.FTZ R19, R8, R4 ;  /* 0x0000000408137220 */ /* 0x000fe40000410000 */
[C---:B------:R-:W-:Y:S02]  /*5bb0*/  FADD.FTZ R12, -R108.reuse, R25 ;  /* 0x000000196c0c7221 */ /* 0x040fe40000010100 */
[C---:B------:R-:W-:Y:S02]  /*5bc0*/  FADD.FTZ R8, -R108.reuse, R29 ;  /* 0x0000001d6c087221 */ /* 0x040fe40000010100 */
[----:B------:R-:W-:Y:S02]  /*5bd0*/  FMUL.FTZ R13, R97, R13 ;  /* 0x0000000d610d7220 */ /* 0x000fe40000410000 */
[----:B------:R-:W-:Y:S01]  /*5be0*/  FFMA.FTZ R4, -R247, R247, 1 ;  /* 0x3f800000f7047423 */ /* 0x000fe200000101f7 */
[----:B------:R1:W5:Y:S01]  /*5bf0*/  LDL.LU R97, [R1+0xb4] ;  /* 0x0000b40001617983 */ /* 0x0003620000300800 */
[----:B------:R-:W-:Y:S02]  /*5c00*/  FMUL.FTZ R20, R9, R5 ;  /* 0x0000000509147220 */ /* 0x000fe40000410000 */
[----:B------:R-:W-:Y:S02]  /*5c10*/  FADD.FTZ R9, -R108, R28 ;  /* 0x0000001c6c097221 */ /* 0x000fe40000010100 */
[----:B------:R-:W-:Y:S02]  /*5c20*/  FMUL.FTZ R12, R96, R12 ;  /* 0x0000000c600c7220 */ /* 0x000fe40000410000 */
[----:B------:R-:W-:Y:S01]  /*5c30*/  FMUL.FTZ R8, R94, R8 ;  /* 0x000000085e087220 */ /* 0x000fe20000410000 */
[----:B------:R1:W5:Y:S01]  /*5c40*/  LDL.LU R96, [R1+0xb0] ;  /* 0x0000b00001607983 */ /* 0x0003620000300800 */
[----:B------:R-:W-:Y:S02]  /*5c50*/  FMUL.FTZ R4, R4, c[0x0][0x2ec] ;  /* 0x0000bb0004047a20 */ /* 0x000fe40000410000 */
[----:B------:R-:W-:Y:S02]  /*5c60*/  FMUL.FTZ R9, R95, R9 ;  /* 0x000000095f097220 */ /* 0x000fe40000410000 */
[----:B------:R-:W-:Y:S01]  /*5c70*/  FFMA.FTZ R6, -R92, R92, 1 ;  /* 0x3f8000005c067423 */ /* 0x000fe2000001015c */
[----:B------:R1:W5:Y:S01]  /*5c80*/  LDL.LU R95, [R1+0xac] ;  /* 0x0000ac00015f7983 */ /* 0x0003620000300800 */
[----:B------:R-:W-:Y:S02]  /*5c90*/  FFMA.FTZ R5, -R248, R248, 1 ;  /* 0x3f800000f8057423 */ /* 0x000fe400000101f8 */
[----:B------:R-:W-:Y:S01]  /*5ca0*/  FMUL.FTZ R18, R8, R4 ;  /* 0x0000000408127220 */ /* 0x000fe20000410000 */
[----:B------:R1:W5:Y:S01]  /*5cb0*/  LDL.LU R94, [R1+0xa8] ;  /* 0x0000a800015e7983 */ /* 0x0003620000300800 */
[----:B------:R-:W-:Y:S02]  /*5cc0*/  FADD.FTZ R8, -R108, R45 ;  /* 0x0000002d6c087221 */ /* 0x000fe40000010100 */
[----:B------:R-:W-:Y:S02]  /*5cd0*/  FFMA.FTZ R4, -R223, R223, 1 ;  /* 0x3f800000df047423 */ /* 0x000fe400000101df */
[----:B------:R-:W-:Y:S02]  /*5ce0*/  FFMA.FTZ R7, -R93, R93, 1 ;  /* 0x3f8000005d077423 */ /* 0x000fe4000001015d */
[----:B------:R-:W-:Y:S01]  /*5cf0*/  FMUL.FTZ R6, R6, c[0x0][0x2ec] ;  /* 0x0000bb0006067a20 */ /* 0x000fe20000410000 */
[----:B------:R1:W5:Y:S01]  /*5d00*/  LDL.LU R93, [R1+0xa4] ;  /* 0x0000a400015d7983 */ /* 0x0003620000300800 */
[----:B------:R-:W-:Y:S02]  /*5d10*/  FMUL.FTZ R5, R5, c[0x0][0x2ec] ;  /* 0x0000bb0005057a20 */ /* 0x000fe40000410000 */
[----:B------:R-:W-:Y:S01]  /*5d20*/  FMUL.FTZ R8, R243, R8 ;  /* 0x00000008f3087220 */ /* 0x000fe20000410000 */
[----:B------:R1:W5:Y:S01]  /*5d30*/  LDL.LU R92, [R1+0xa0] ;  /* 0x0000a000015c7983 */ /* 0x0003620000300800 */
[----:B------:R-:W-:Y:S02]  /*5d40*/  FMUL.FTZ R4, R4, c[0x0][0x2ec] ;  /* 0x0000bb0004047a20 */ /* 0x000fe40000410000 */
[----:B------:R-:W-:Y:S02]  /*5d50*/  FMUL.FTZ R7, R7, c[0x0][0x2ec] ;  /* 0x0000bb0007077a20 */ /* 0x000fe40000410000 */
[----:B------:R-:W-:Y:S02]  /*5d60*/  FMUL.FTZ R22, R12, R6 ;  /* 0x000000060c167220 */ /* 0x000fe40000410000 */
[----:B------:R-:W-:Y:S02]  /*5d70*/  FMUL.FTZ R16, R9, R5 ;  /* 0x0000000509107220 */ /* 0x000fe40000410000 */
[C---:B------:R-:W-:Y:S02]  /*5d80*/  FADD.FTZ R12, -R108.reuse, R41 ;  /* 0x000000296c0c7221 */ /* 0x040fe40000010100 */
[----:B------:R-:W-:Y:S02]  /*5d90*/  FADD.FTZ R9, -R108, R44 ;  /* 0x0000002c6c097221 */ /* 0x000fe40000010100 */
[----:B------:R-:W-:Y:S02]  /*5da0*/  FFMA.FTZ R5, -R224, R224, 1 ;  /* 0x3f800000e0057423 */ /* 0x000fe400000101e0 */
[----:B------:R-:W-:Y:S02]  /*5db0*/  FMUL.FTZ R41, R8, R4 ;  /* 0x0000000408297220 */ /* 0x000fe40000410000 */
[----:B------:R-:W-:Y:S02]  /*5dc0*/  FADD.FTZ R8, -R108, R61 ;  /* 0x0000003d6c087221 */ /* 0x000fe40000010100 */
[----:B------:R-:W-:Y:S02]  /*5dd0*/  FFMA.FTZ R4, -R210, R210, 1 ;  /* 0x3f800000d2047423 */ /* 0x000fe400000101d2 */
[----:B------:R-:W-:Y:S02]  /*5de0*/  FMUL.FTZ R49, R13, R7 ;  /* 0x000000070d317220 */ /* 0x000fe40000410000 */
[----:B------:R-:W-:Y:S02]  /*5df0*/  FADD.FTZ R13, -R108, R40 ;  /* 0x000000286c0d7221 */ /* 0x000fe40000010100 */
[----:B------:R-:W-:Y:S02]  /*5e00*/  FMUL.FTZ R9, R246, R9 ;  /* 0x00000009f6097220 */ /* 0x000fe40000410000 */
        /* <DEDUP_REMOVED lines=21> */
[----:B------:R-:W-:Y:S01]  /*5f60*/  FMUL.FTZ R12, R252, R12 ;  /* 0x0000000cfc0c7220 */ /* 0x000fe20000410000 */
[----:B------:R1:W5:Y:S01]  /*5f70*/  LDL.LU R89, [R1+0x94] ;  /* 0x0000940001597983 */ /* 0x0003620000300800 */
[----:B------:R-:W-:Y:S02]  /*5f80*/  FMUL.FTZ R6, R6, c[0x0][0x2ec] ;  /* 0x0000bb0006067a20 */ /* 0x000fe40000410000 */
[----:B------:R-:W-:Y:S02]  /*5f90*/  FMUL.FTZ R48, R13, R7 ;  /* 0x000000070d307220 */ /* 0x000fe40000410000 */
[----:B------:R-:W-:Y:S02]  /*5fa0*/  FADD.FTZ R13, -R108, R56 ;  /* 0x000000386c0d7221 */ /* 0x000fe40000010100 */
[----:B------:R-:W-:Y:S02]  /*5fb0*/  FFMA.FTZ R7, -R214, R214, 1 ;  /* 0x3f800000d6077423 */ /* 0x000fe400000101d6 */
[----:B------:R-:W-:Y:S02]  /*5fc0*/  FADD.FTZ R8, -R0, R15 ;  /* 0x0000000f00087221 */ /* 0x000fe40000010100 */
[----:B------:R-:W-:Y:S02]  /*5fd0*/  FMUL.FTZ R9, R88, R9 ;  /* 0x0000000958097220 */ /* 0x000fe40000410000 */
[----:B------:R-:W-:Y:S01]  /*5fe0*/  FMUL.FTZ R45, R12, R6 ;  /* 0x000000060c2d7220 */ /* 0x000fe20000410000 */
[----:B------:R1:W5:Y:S01]  /*5ff0*/  LDL.LU R88, [R1+0x90] ;  /* 0x0000900001587983 */ /* 0x0003620000300800 */
[----:B------:R-:W-:Y:S02]  /*6000*/  FADD.FTZ R12, -R108, R57 ;  /* 0x000000396c0c7221 */ /* 0x000fe40000010100 */
        /* <DEDUP_REMOVED lines=18> */
[----:B------:R-:W-:Y:S01]  /*6130*/  FMUL.FTZ R25, R8, R4 ;  /* 0x0000000408197220 */ /* 0x000fe20000410000 */
[----:B------:R1:W5:Y:S01]  /*6140*/  LDL.LU R83, [R1+0x7c] ;  /* 0x00007c0001537983 */ /* 0x0003620000300800 */
[C---:B------:R-:W-:Y:S02]  /*6150*/  FADD.FTZ R8, -R0.reuse, R26 ;  /* 0x0000001a00087221 */ /* 0x040fe40000010100 */
        /* <DEDUP_REMOVED lines=9> */
[----:B------:R-:W-:Y:S01]  /*61f0*/  FMUL.FTZ R7, R7, c[0x0][0x2ec] ;  /* 0x0000bb0007077a20 */ /* 0x000fe20000410000 */
        /* <DEDUP_REMOVED lines=16> */
[C---:B------:R-:W-:Y:S02]  /*6300*/  FADD.FTZ R8, -R0.reuse, R42 ;  /* 0x0000002a00087221 */ /* 0x040fe40000010100 */
[----:B------:R-:W-:Y:S02]  /*6310*/  FADD.FTZ R13, -R0, R43 ;  /* 0x0000002b000d7221 */ /* 0x000fe40000010100 */
[----:B------:R-:W-:Y:S02]  /*6320*/  FMUL.FTZ R8, R74, R8 ;  /* 0x000000084a087220 */ /* 0x000fe40000410000 */
[C---:B------:R-:W-:Y:S01]  /*6330*/  FADD.FTZ R9, -R0.reuse, R46 ;  /* 0x0000002e00097221 */ /* 0x040fe20000010100 */
[----:B------:R1:W5:Y:S01]  /*6340*/  LDL.LU R74, [R1+0x58] ;  /* 0x00005800014a7983 */ /* 0x0003620000300800 */
[----:B------:R-:W-:Y:S02]  /*6350*/  FMUL.FTZ R13, R73, R13 ;  /* 0x0000000d490d7220 */ /* 0x000fe40000410000 */
[----:B------:R-:W-:Y:S01]  /*6360*/  FADD.FTZ R11, -R0, R47 ;  /* 0x0000002f000b7221 */ /* 0x000fe20000010100 */
[----:B------:R1:W5:Y:S01]  /*6370*/  LDL.LU R73, [R1+0x54] ;  /* 0x0000540001497983 */ /* 0x0003620000300800 */
[----:B------:R-:W-:Y:S02]  /*6380*/  FMUL.FTZ R9, R72, R9 ;  /* 0x0000000948097220 */ /* 0x000fe40000410000 */
[----:B------:R-:W-:Y:S01]  /*6390*/  FMUL.FTZ R11, R71, R11 ;  /* 0x0000000b470b7220 */ /* 0x000fe20000410000 */
[----:B------:R1:W5:Y:S01]  /*63a0*/  LDL.LU R72, [R1+0x50] ;  /* 0x0000500001487983 */ /* 0x0003620000300800 */
[----:B------:R-:W-:Y:S02]  /*63b0*/  FMUL.FTZ R6, R6, c[0x0][0x2ec] ;  /* 0x0000bb0006067a20 */ /* 0x000fe40000410000 */
        /* <DEDUP_REMOVED lines=19> */
[----:B------:R-:W-:Y:S02]  /*64f0*/  FFMA.FTZ R5, -R251, R251, 1 ;  /* 0x3f800000fb057423 */ /* 0x000fe400000101fb */
[----:B------:R-:W-:Y:S02]  /*6500*/  FFMA.FTZ R4, -R250, R250, 1 ;  /* 0x3f800000fa047423 */ /* 0x000fe400000101fa */
[----:B------:R-:W-:Y:S02]  /*6510*/  FMUL.FTZ R7, R7, c[0x0][0x2ec] ;  /* 0x0000bb0007077a20 */ /* 0x000fe40000410000 */
[----:B------:R-:W-:Y:S02]  /*6520*/  FMUL.FTZ R6, R6, c[0x0][0x2ec] ;  /* 0x0000bb0006067a20 */ /* 0x000fe40000410000 */
        /* <DEDUP_REMOVED lines=23> */
[----:B------:R-:W-:Y:S02]  /*66a0*/  IMAD.MOV.U32 R6, RZ, RZ, c[0x0][0x194] ;  /* 0x00006500ff067624 */ /* 0x000fe400078e00ff */
[----:B------:R-:W-:Y:S01]  /*66b0*/  IMAD.U32 R0, R5, -0x80, RZ ;  /* 0xffffff8005007824 */ /* 0x000fe200078e00ff */
[----:B------:R-:W-:Y:S04]  /*66c0*/  UISETP.NE.U32.AND UP0, UPT, UR8, 0x1, UPT ;  /* 0x000000010800788c */ /* 0x000fe8000bf05070 */
[C---:B-----5:R-:W-:Y:S01]  /*66d0*/  LEA R4, P0, R0.reuse, R186, 0x1 ;  /* 0x000000ba00047211 */ /* 0x060fe200078008ff */
        /* <DEDUP_REMOVED lines=14> */
.L_x_244:
[----:B-1----:R-:W-:Y:S02]  /*67c0*/  F2FP.PACK_AB R32, R174, R183 ;  /* 0x000000b7ae20723e */ /* 0x002fe400000000ff */
        /* <DEDUP_REMOVED lines=123> */
[----:B------:R-:W2:Y:S01]  /*6f80*/  LDL R42, [R1+0x10] ;  /* 0x00001000012a7983 */ /* 0x000ea20000100800 */
[----:B------:R-:W-:Y:S02]  /*6f90*/  IMAD.MOV.U32 R7, RZ, RZ, c[0x0][0x370] ;  /* 0x0000dc00ff077624 */ /* 0x000fe400078e00ff */
[----:B------:R-:W-:Y:S02]  /*6fa0*/  IMAD.MOV.U32 R8, RZ, RZ, c[0x0][0x374] ;  /* 0x0000dd00ff087624 */ /* 0x000fe400078e00ff */
[C---:B------:R-:W-:Y:S05]  /*6fb0*/  IMAD.U32 R4, R7.reuse, -0x80, RZ ;  /* 0xffffff8007047824 */ /* 0x040fea00078e00ff */
[C---:B------:R-:W-:Y:S04]  /*6fc0*/  LEA R5, P0, R4.reuse, R184, 0x1 ;  /* 0x000000b804057211 */ /* 0x040fe800078008ff */
[----:B------:R-:W-:Y:S02]  /*6fd0*/  LEA.HI.X.SX32 R4, R4, R185, 0x1, P0 ;  /* 0x000000b904047211 */ /* 0x000fe400000f0eff */
[----:B------:R-:W-:Y:S03]  /*6fe0*/  MOV R184, R5 ;  /* 0x0000000500b87202 */ /* 0x000fe60000000f00 */
[----:B------:R-:W-:Y:S01]  /*6ff0*/  IMAD.MOV.U32 R185, RZ, RZ, R4 ;  /* 0x000000ffffb97224 */ /* 0x000fe200078e0004 */
[C---:B------:R-:W-:Y:S04]  /*7000*/  LEA R4, P0, R7.reuse, R184, 0x7 ;  /* 0x000000b807047211 */ /* 0x040fe800078038ff */
[----:B------:R-:W-:Y:S02]  /*7010*/  LEA.HI.X R5, R7, R185, R8, 0x7, P0 ;  /* 0x000000b907057211 */ /* 0x000fe400000f3c08 */
[----:B--2---:R-:W-:Y:S05]  /*7020*/  SHF.L.U32 R6, R42, 0x1, RZ ;  /* 0x000000012a067819 */ /* 0x004fea00000006ff */
[----:B------:R-:W-:Y:S01]  /*7030*/  @!PT LDS RZ, [RZ] ;  /* 0x00000000fffff984 */ /* 0x000fe20000000800 */
[----:B------:R-:W-:Y:S01]  /*7040*/  @!PT LDS RZ, [RZ] ;  /* 0x00000000fffff984 */ /* 0x000fe20000000800 */
[----:B------:R-:W-:Y:S01]  /*7050*/  @!PT LDS RZ, [RZ] ;  /* 0x00000000fffff984 */ /* 0x000fe20000000800 */
[----:B------:R1:W-:Y:S04]  /*7060*/  LDGSTS.E.BYPASS.LTC128B.128 [R6+0x4000], [R184.64] ;  /* 0x04000000b8067fae */ /* 0x0003e8000b901d44 */
[----:B------:R1:W-:Y:S04]  /*7070*/  LDGSTS.E.BYPASS.LTC128B.128 [R6+0x5000], [R4.64] ;  /* 0x0500000004067fae */ /* 0x0003e8000b901d44 */
[----:B------:R-:W0:Y:S02]  /*7080*/  LDGDEPBAR ;  /* 0x00000000000079af */ /* 0x000e240000000000 */
.L_x_245:
[----:B------:R-:W2:Y:S01]  /*7090*/  LDL R57, [R1+0x14] ;  /* 0x0000140001397983 */ /* 0x000ea20000100800 */
[----:B------:R-:W-:Y:S02]  /*70a0*/  ULOP3.LUT UR8, UR6, 0x1, URZ, 0xc0, !UPT ;  /* 0x0000000106087892 */ /* 0x000fe4000f8ec03f */
[----:B------:R-:W-:Y:S01]  /*70b0*/  UISETP.GT.AND UP2, UPT, UR6, UR13, UPT ;  /* 0x0000000d0600728c */ /* 0x000fe2000bf44270 */
[----:B------:R-:W3:Y:S01]  /*70c0*/  LDL R56, [R1+0x28] ;  /* 0x0000280001387983 */ /* 0x000ee20000100800 */
[----:B------:R-:W-:Y:S02]  /*70d0*/  UISETP.NE.U32.AND UP0, UPT, UR8, 0x1, UPT ;  /* 0x000000010800788c */ /* 0x000fe4000bf05070 */
[----:B------:R-:W-:Y:S01]  /*70e0*/  UIADD3 UR6, UR6, -0x1, URZ ;  /* 0xffffffff06067890 */ /* 0x000fe2000fffe03f */
[----:B------:R4:W5:Y:S04]  /*70f0*/  LDL R52, [R1] ;  /* 0x0000000001347983 */ /* 0x0009680000100800 */
[----:B------:R4:W3:Y:S04]  /*7100*/  LDL R53, [R1+0x4] ;  /* 0x0000040001357983 */ /* 0x0008e80000100800 */
[----:B------:R4:W4:Y:S04]  /*7110*/  LDL R54, [R1+0x8] ;  /* 0x0000080001367983 */ /* 0x0009280000100800 */
        /* <DEDUP_REMOVED lines=45> */
[C---:B-1----:R-:W-:Y:S08]  /*73f0*/  HMMA.16816.F32 R8, R32.reuse, R40, R8 ;  /* 0x000000282008723c */ /* 0x042ff00000001808 */
[-C--:B------:R-:W-:Y:S01]  /*7400*/  HMMA.16816.F32 R12, R32, R42.reuse, R12 ;  /* 0x0000002a200c723c */ /* 0x080fe2000000180c */
[----:B------:R-:W1:Y:S03]  /*7410*/  LDSM.16.M88.4 R32, [R152+0x6000] ;  /* 0x006000009820783b */ /* 0x000e660000000200 */
[----:B------:R-:W-:Y:S04]  /*7420*/  IMAD.U32 R0, RZ, RZ, UR27 ;  /* 0x0000001bff007e24 */ /* 0x000fe8000f8e00ff */
[----:B------:R-:W-:Y:S08]  /*7430*/  HMMA.16816.F32 R16, R36, R42, R16 ;  /* 0x0000002a2410723c */ /* 0x000ff00000001810 */
[-C--:B------:R-:W-:Y:S08]  /*7440*/  HMMA.16816.F32 R4, R20, R48.reuse, R4 ;  /* 0x000000301404723c */ /* 0x080ff00000001804 */
[C---:B------:R-:W-:Y:S08]  /*7450*/  HMMA.16816.F32 R8, R44.reuse, R48, R8 ;  /* 0x000000302c08723c */ /* 0x040ff00000001808 */
[-C--:B------:R-:W-:Y:S08]  /*7460*/  HMMA.16816.F32 R12, R44, R50.reuse, R12 ;  /* 0x000000322c0c723c */ /* 0x080ff0000000180c */
[----:B------:R-:W-:Y:S07]  /*7470*/  HMMA.16816.F32 R16, R20, R50, R16 ;  /* 0x000000321410723c */ /* 0x000fee0000001810 */
[----:B------:R-:W-:Y:S01]  /*7480*/  IMAD.U32 R22, RZ, RZ, UR28 ;  /* 0x0000001cff167e24 */ /* 0x000fe2000f8e00ff */
[-C--:B--2---:R-:W-:Y:S01]  /*7490*/  HMMA.16816.F32 R4, R24, R28.reuse, R4 ;  /* 0x0000001c1804723c */ /* 0x084fe20000001804 */
[----:B------:R-:W-:Y:S04]  /*74a0*/  IMAD.U32 R23, RZ, RZ, UR28 ;  /* 0x0000001cff177e24 */ /* 0x000fe8000f8e00ff */
[-C--:B------:R-:W-:Y:S03]  /*74b0*/  LEA R22, P1, R22, R164.reuse, 0x2 ;  /* 0x000000a416167211 */ /* 0x080fe600078210ff */
[C---:B-1----:R-:W-:Y:S04]  /*74c0*/  HMMA.16816.F32 R8, R32.reuse, R28, R8 ;  /* 0x0000001c2008723c */ /* 0x042fe80000001808 */
[----:B------:R-:W-:Y:S01]  /*74d0*/  @P2 IADD3 R20, P0, R57, UR10, RZ ;  /* 0x0000000a39142c10 */ /* 0x000fe2000ff1e0ff */
[----:B------:R-:W-:Y:S01]  /*74e0*/  @UP3 UIADD3 UR10, UP1, UR10, -0x200, URZ ;  /* 0xfffffe000a0a3890 */ /* 0x000fe2000ff3e03f */
[-C--:B------:R-:W-:Y:S01]  /*74f0*/  LEA.HI.X.SX32 R23, R23, R165.reuse, 0x2, P1 ;  /* 0x000000a517177211 */ /* 0x080fe200008f16ff */
[----:B------:R-:W-:Y:S01]  /*7500*/  IMAD.U32 R28, RZ, RZ, UR27 ;  /* 0x0000001bff1c7e24 */ /* 0x000fe2000f8e00ff */
[-C--:B------:R-:W-:Y:S01]  /*7510*/  HMMA.16816.F32 R12, R32, R30.reuse, R12 ;  /* 0x0000001e200c723c */ /* 0x080fe2000000180c */
[----:B------:R-:W-:Y:S03]  /*7520*/  LDSM.16.MT88.4 R32, [R2+0xd000] ;  /* 0x00d000000220783b */ /* 0x000fe60000004200 */
[----:B---3--:R-:W-:Y:S01]  /*7530*/  @P2 IADD3.X R21, R56, UR9, RZ, P0, !PT ;  /* 0x0000000938152c10 */ /* 0x008fe200087fe4ff */
[----:B------:R-:W-:Y:S01]  /*7540*/  @UP3 UIADD3.X UR9, UR9, -0x1, URZ, UP1, !UPT ;  /* 0xffffffff09093890 */ /* 0x000fe20008ffe43f */
[-C--:B------:R-:W-:Y:S02]  /*7550*/  LEA R28, P0, R28, R164.reuse, 0x2 ;  /* 0x000000a41c1c7211 */ /* 0x080fe400078010ff */
[----:B------:R-:W-:Y:S01]  /*7560*/  HMMA.16816.F32 R16, R24, R30, R16 ;  /* 0x0000001e1810723c */ /* 0x000fe20000001810 */
[----:B-----5:R1:W2:Y:S03]  /*7570*/  @P2 LDG.E R52, [R20.64+0x120] ;  /* 0x0001200414342981 */ /* 0x0202a6000c1e1900 */
[-C--:B------:R-:W-:Y:S01]  /*7580*/  LEA.HI.X.SX32 R29, R0, R165.reuse, 0x2, P0 ;  /* 0x000000a5001d7211 */ /* 0x080fe200000f16ff */
[----:B------:R1:W3:Y:S01]  /*7590*/  @P2 LDG.E R53, [R20.64+0x100] ;  /* 0x0001000414352981 */ /* 0x0002e2000c1e1900 */
[----:B------:R-:W-:Y:S02]  /*75a0*/  IMAD.U32 R0, RZ, RZ, UR26 ;  /* 0x0000001aff007e24 */ /* 0x000fe4000f8e00ff */
[----:B------:R-:W-:Y:S01]  /*75b0*/  IMAD.U32 R24, RZ, RZ, UR26 ;  /* 0x0000001aff187e24 */ /* 0x000fe2000f8e00ff */
[----:B----4-:R1:W4:Y:S04]  /*75c0*/  @P2 LDG.E R54, [R20.64+0x20] ;  /* 0x0000200414362981 */ /* 0x010328000c1e1900 */
[----:B------:R1:W5:Y:S01]  /*75d0*/  @P2 LDG.E R55, [R20.64] ;  /* 0x0000000414372981 */ /* 0x000362000c1e1900 */
[-C--:B------:R-:W-:Y:S03]  /*75e0*/  LEA R24, P0, R24, R164.reuse, 0x2 ;  /* 0x000000a418187211 */ /* 0x080fe600078010ff */
[----:B------:R1:W-:Y:S01]  /*75f0*/  RED.E.ADD.F32.FTZ.RN.STRONG.GPU [R164.64], R4 ;  /* 0x00000004a400798e */ /* 0x0003e2000c10e784 */
[-C--:B------:R-:W-:Y:S01]  /*7600*/  LEA.HI.X.SX32 R25, R0, R165.reuse, 0x2, P0 ;  /* 0x000000a500197211 */ /* 0x080fe200000f16ff */
[----:B------:R-:W-:Y:S02]  /*7610*/  IMAD.U32 R0, RZ, RZ, UR23 ;  /* 0x00000017ff007e24 */ /* 0x000fe4000f8e00ff */
[----:B------:R1:W-:Y:S04]  /*7620*/  RED.E.ADD.F32.FTZ.RN.STRONG.GPU [R22.64], R5 ;  /* 0x000000051600798e */ /* 0x0003e8000c10e784 */
[----:B------:R1:W-:Y:S04]  /*7630*/  RED.E.ADD.F32.FTZ.RN.STRONG.GPU [R28.64], R6 ;  /* 0x000000061c00798e */ /* 0x0003e8000c10e784 */
[----:B------:R1:W-:Y:S04]  /*7640*/  RED.E.ADD.F32.FTZ.RN.STRONG.GPU [R24.64], R7 ;  /* 0x000000071800798e */ /* 0x0003e8000c10e784 */
[----:B------:R-:W-:Y:S04]  /*7650*/  LDSM.16.MT88.4 R24, [R2+0xc800] ;  /* 0x00c800000218783b */ /* 0x000fe80000004200 */
[----:B------:R-:W-:Y:S01]  /*7660*/  LDSM.16.MT88.4 R28, [R3+0x800] ;  /* 0x00080000031c783b */ /* 0x000fe20000004200 */
[----:B-1----:R-:W-:Y:S05]  /*7670*/  IMAD.U32 R20, RZ, RZ, UR24 ;  /* 0x00000018ff147e24 */ /* 0x002fea000f8e00ff */
[-C--:B------:R-:W-:Y:S01]  /*7680*/  LEA R20, P1, R20, R164.reuse, 0x2 ;  /* 0x000000a414147211 */ /* 0x080fe200078210ff */
[----:B------:R-:W-:Y:S02]  /*7690*/  IMAD.U32 R4, RZ, RZ, UR23 ;  /* 0x00000017ff047e24 */ /* 0x000fe4000f8e00ff */
[----:B------:R-:W-:Y:S03]  /*76a0*/  IMAD.U32 R22, RZ, RZ, UR25 ;  /* 0x00000019ff167e24 */ /* 0x000fe6000f8e00ff */
[-C--:B------:R-:W-:Y:S01]  /*76b0*/  LEA R4, P0, R4, R164.reuse, 0x2 ;  /* 0x000000a404047211 */ /* 0x080fe200078010ff */
[----:B------:R-:W-:Y:S02]  /*76c0*/  IMAD.U32 R5, RZ, RZ, UR24 ;  /* 0x00000018ff057e24 */ /* 0x000fe4000f8e00ff */
[----:B------:R-:W-:Y:S03]  /*76d0*/  IMAD.U32 R6, RZ, RZ, UR25 ;  /* 0x00000019ff067e24 */ /* 0x000fe6000f8e00ff */
[-C--:B------:R-:W-:Y:S01]  /*76e0*/  LEA.HI.X.SX32 R21, R5, R165.reuse, 0x2, P1 ;  /* 0x000000a505157211 */ /* 0x080fe200008f16ff */
[----:B------:R-:W-:Y:S01]  /*76f0*/  IMAD.U32 R7, RZ, RZ, UR21 ;  /* 0x00000015ff077e24 */ /* 0x000fe2000f8e00ff */
[-C--:B------:R-:W-:Y:S01]  /*7700*/  LEA.HI.X.SX32 R5, R0, R165.reuse, 0x2, P0 ;  /* 0x000000a500057211 */ /* 0x080fe200000f16ff */
[----:B------:R-:W-:Y:S01]  /*7710*/  IMAD.U32 R0, RZ, RZ, UR22 ;  /* 0x00000016ff007e24 */ /* 0x000fe2000f8e00ff */
[----:B--2---:R-:W-:Y:S04]  /*7720*/  @P2 STL [R1], R52 ;  /* 0x0000003401002387 */ /* 0x004fe80000100800 */
[----:B---3--:R-:W-:Y:S04]  /*7730*/  @P2 STL [R1+0x4], R53 ;  /* 0x0000043501002387 */ /* 0x008fe80000100800 */
[----:B----4-:R-:W-:Y:S04]  /*7740*/  @P2 STL [R1+0x8], R54 ;  /* 0x0000083601002387 */ /* 0x010fe80000100800 */
[----:B-----5:R-:W-:Y:S01]  /*7750*/  @P2 STL [R1+0xc], R55 ;  /* 0x00000c3701002387 */ /* 0x020fe20000100800 */
[-C--:B------:R-:W-:Y:S04]  /*7760*/  LEA R22, P2, R22, R164.reuse, 0x2 ;  /* 0x000000a416167211 */ /* 0x080fe800078410ff */
[-C--:B------:R-:W-:Y:S01]  /*7770*/  LEA.HI.X.SX32 R23, R6, R165.reuse, 0x2, P2 ;  /* 0x000000a506177211 */ /* 0x080fe200010f16ff */
[----:B------:R-:W-:Y:S04]  /*7780*/  IMAD.U32 R6, RZ, RZ, UR20 ;  /* 0x00000014ff067e24 */ /* 0x000fe8000f8e00ff */
[----:B------:R1:W-:Y:S01]  /*7790*/  RED.E.ADD.F32.FTZ.RN.STRONG.GPU [R22.64], R8 ;  /* 0x000000081600798e */ /* 0x0003e2000c10e784 */
[-C--:B------:R-:W-:Y:S03]  /*77a0*/  LEA R6, P1, R6, R164.reuse, 0x2 ;  /* 0x000000a406067211 */ /* 0x080fe600078210ff */
[----:B------:R2:W-:Y:S04]  /*77b0*/  RED.E.ADD.F32.FTZ.RN.STRONG.GPU [R20.64], R9 ;  /* 0x000000091400798e */ /* 0x0005e8000c10e784 */
[----:B------:R3:W-:Y:S01]  /*77c0*/  RED.E.ADD.F32.FTZ.RN.STRONG.GPU [R4.64], R10 ;  /* 0x0000000a0400798e */ /* 0x0007e2000c10e784 */
[----:B-1----:R-:W-:Y:S02]  /*77d0*/  IMAD.U32 R8, RZ, RZ, UR21 ;  /* 0x00000015ff087e24 */ /* 0x002fe4000f8e00ff */
[----:B--2---:R-:W-:Y:S03]  /*77e0*/  IMAD.U32 R20, RZ, RZ, UR22 ;  /* 0x00000016ff147e24 */ /* 0x004fe6000f8e00ff */
[-C--:B------:R-:W-:Y:S01]  /*77f0*/  LEA R8, P2, R8, R164.reuse, 0x2 ;  /* 0x000000a408087211 */ /* 0x080fe200078410ff */
[----:B---3--:R-:W-:Y:S01]  /*7800*/  IMAD.U32 R5, RZ, RZ, UR20 ;  /* 0x00000014ff057e24 */ /* 0x008fe2000f8e00ff */
[-C--:B------:R-:W-:Y:S01]  /*7810*/  LEA R20, P0, R20, R164.reuse, 0x2 ;  /* 0x000000a414147211 */ /* 0x080fe200078010ff */
[----:B------:R-:W-:Y:S01]  /*7820*/  IMAD.U32 R4, RZ, RZ, UR19 ;  /* 0x00000013ff047e24 */ /* 0x000fe2000f8e00ff */
[-C--:B------:R-:W-:Y:S01]  /*7830*/  LEA.HI.X.SX32 R9, R7, R165.reuse, 0x2, P2 ;  /* 0x000000a507097211 */ /* 0x080fe200010f16ff */
[----:B------:R-:W-:Y:S01]  /*7840*/  IMAD.U32 R10, RZ, RZ, UR17 ;  /* 0x00000011ff0a7e24 */ /* 0x000fe2000f8e00ff */
[-C--:B------:R-:W-:Y:S01]  /*7850*/  LEA.HI.X.SX32 R21, R0, R165.reuse, 0x2, P0 ;  /* 0x000000a500157211 */ /* 0x080fe200000f16ff */
[----:B------:R-:W-:Y:S01]  /*7860*/  IMAD.U32 R0, RZ, RZ, UR19 ;  /* 0x00000013ff007e24 */ /* 0x000fe2000f8e00ff */
[-C--:B------:R-:W-:Y:S02]  /*7870*/  LEA.HI.X.SX32 R7, R5, R165.reuse, 0x2, P1 ;  /* 0x000000a505077211 */ /* 0x080fe400008f16ff */
[-C--:B------:R-:W-:Y:S01]  /*7880*/  LEA R4, P0, R4, R164.reuse, 0x2 ;  /* 0x000000a404047211 */ /* 0x080fe200078010ff */
[----:B------:R1:W-:Y:S01]  /*7890*/  RED.E.ADD.F32.FTZ.RN.STRONG.GPU [R20.64], R11 ;  /* 0x0000000b1400798e */ /* 0x0003e2000c10e784 */
[-C--:B------:R-:W-:Y:S02]  /*78a0*/  LEA R10, P3, R10, R164.reuse, 0x2 ;  /* 0x000000a40a0a7211 */ /* 0x080fe400078610ff */
[-C--:B------:R-:W-:Y:S01]  /*78b0*/  LEA.HI.X.SX32 R5, R0, R165.reuse, 0x2, P0 ;  /* 0x000000a500057211 */ /* 0x080fe200000f16ff */
[----:B------:R2:W-:Y:S01]  /*78c0*/  RED.E.ADD.F32.FTZ.RN.STRONG.GPU [R8.64], R16 ;  /* 0x000000100800798e */ /* 0x0005e2000c10e784 */
[----:B------:R-:W-:Y:S03]  /*78d0*/  IMAD.U32 R0, RZ, RZ, UR18 ;  /* 0x00000012ff007e24 */ /* 0x000fe6000f8e00ff */
[----:B------:R3:W-:Y:S04]  /*78e0*/  RED.E.ADD.F32.FTZ.RN.STRONG.GPU [R6.64], R17 ;  /* 0x000000110600798e */ /* 0x0007e8000c10e784 */
[----:B------:R4:W-:Y:S04]  /*78f0*/  RED.E.ADD.F32.FTZ.RN.STRONG.GPU [R4.64], R18 ;  /* 0x000000120400798e */ /* 0x0009e8000c10e784 */
[----:B------:R-:W-:Y:S01]  /*7900*/  LDSM.16.MT88.4 R20, [R3+0x400] ;  /* 0x000400000314783b */ /* 0x000fe20000004200 */
[----:B-1----:R-:W-:Y:S02]  /*7910*/  IMAD.U32 R11, RZ, RZ, UR17 ;  /* 0x00000011ff0b7e24 */ /* 0x002fe4000f8e00ff */
[----:B--2---:R-:W-:Y:S03]  /*7920*/  IMAD.U32 R16, RZ, RZ, UR18 ;  /* 0x00000012ff107e24 */ /* 0x004fe6000f8e00ff */
[-C--:B------:R-:W-:Y:S01]  /*7930*/  LEA.HI.X.SX32 R11, R11, R165.reuse, 0x2, P3 ;  /* 0x000000a50b0b7211 */ /* 0x080fe200018f16ff */
[----:B------:R-:W-:Y:S02]  /*7940*/  IMAD.U32 R8, RZ, RZ, UR16 ;  /* 0x00000010ff087e24 */ /* 0x000fe4000f8e00ff */
[----:B---3--:R-:W-:Y:S01]  /*7950*/  IMAD.U32 R6, RZ, RZ, UR15 ;  /* 0x0000000fff067e24 */ /* 0x008fe2000f8e00ff */
[-C--:B------:R-:W-:Y:S01]  /*7960*/  LEA R16, P0, R16, R164.reuse, 0x2 ;  /* 0x000000a410107211 */ /* 0x080fe200078010ff */
[----:B------:R-:W-:Y:S01]  /*7970*/  IMAD.U32 R9, RZ, RZ, UR16 ;  /* 0x00000010ff097e24 */ /* 0x000fe2000f8e00ff */
[-C--:B------:R-:W-:Y:S01]  /*7980*/  LEA R8, P2, R8, R164.reuse, 0x2 ;  /* 0x000000a408087211 */ /* 0x080fe200078410ff */
[----:B----4-:R-:W-:Y:S01]  /*7990*/  IMAD.U32 R4, RZ, RZ, UR14 ;  /* 0x0000000eff047e24 */ /* 0x010fe2000f8e00ff */
[-C--:B------:R-:W-:Y:S01]  /*79a0*/  LEA.HI.X.SX32 R17, R0, R165.reuse, 0x2, P0 ;  /* 0x000000a500117211 */ /* 0x080fe200000f16ff */
[----:B------:R-:W-:Y:S01]  /*79b0*/  IMAD.U32 R7, RZ, RZ, UR15 ;  /* 0x0000000fff077e24 */ /* 0x000fe2000f8e00ff */
[-C--:B------:R-:W-:Y:S01]  /*79c0*/  LEA R6, P1, R6, R164.reuse, 0x2 ;  /* 0x000000a406067211 */ /* 0x080fe200078210ff */
[----:B------:R-:W-:Y:S01]  /*79d0*/  IMAD.U32 R5, RZ, RZ, UR14 ;  /* 0x0000000eff057e24 */ /* 0x000fe2000f8e00ff */
[-C--:B------:R-:W-:Y:S01]  /*79e0*/  LEA.HI.X.SX32 R9, R9, R165.reuse, 0x2, P2 ;  /* 0x000000a509097211 */ /* 0x080fe200010f16ff */
[----:B------:R-:W-:Y:S01]  /*79f0*/  RED.E.ADD.F32.FTZ.RN.STRONG.GPU [R16.64], R19 ;  /* 0x000000131000798e */ /* 0x000fe2000c10e784 */
[----:B------:R-:W-:Y:S02]  /*7a00*/  LEA R4, P0, R4, R164, 0x2 ;  /* 0x000000a404047211 */ /* 0x000fe400078010ff */
[-C--:B------:R-:W-:Y:S01]  /*7a10*/  LEA.HI.X.SX32 R7, R7, R165.reuse, 0x2, P1 ;  /* 0x000000a507077211 */ /* 0x080fe200008f16ff */
[----:B------:R-:W-:Y:S01]  /*7a20*/  RED.E.ADD.F32.FTZ.RN.STRONG.GPU [R10.64], R12 ;  /* 0x0000000c0a00798e */ /* 0x000fe2000c10e784 */
[----:B------:R-:W-:Y:S02]  /*7a30*/  LEA.HI.X.SX32 R5, R5, R165, 0x2, P0 ;  /* 0x000000a505057211 */ /* 0x000fe400000f16ff */
[----:B------:R-:W-:Y:S01]  /*7a40*/  PLOP3.LUT P1, PT, PT, PT, UP0, 0x80, 0x0 ;  /* 0x000000000000781c */ /* 0x000fe20003f2f008 */
[----:B------:R-:W-:Y:S01]  /*7a50*/  RED.E.ADD.F32.FTZ.RN.STRONG.GPU [R8.64], R13 ;  /* 0x0000000d0800798e */ /* 0x000fe2000c10e784 */
[----:B------:R-:W-:Y:S01]  /*7a60*/  PLOP3.LUT P0, PT, PT, PT, UP2, 0x80, 0x0 ;  /* 0x000000000000781c */ /* 0x000fe20003f0f028 */
[----:B------:R-:W-:Y:S01]  /*7a70*/  @UP3 UIADD3 UR12, UP0, UR12, -0x200, URZ ;  /* 0xfffffe000c0c3890 */ /* 0x000fe2000ff1e03f */
[C---:B------:R-:W-:Y:S01]  /*7a80*/  IADD3 R0, R3.reuse, -0x2000, RZ ;  /* 0xffffe00003007810 */ /* 0x040fe20007ffe0ff */
[----:B------:R-:W-:Y:S02]  /*7a90*/  RED.E.ADD.F32.FTZ.RN.STRONG.GPU [R6.64], R14 ;  /* 0x0000000e0600798e */ /* 0x000fe4000c10e784 */
[----:B------:R-:W-:Y:S02]  /*7aa0*/  @UP3 UIADD3.X UR11, UR11, -0x1, URZ, UP0, !UPT ;  /* 0xffffffff0b0b3890 */ /* 0x000fe400087fe43f */
[----:B------:R-:W-:Y:S04]  /*7ab0*/  LDSM.16.MT88.4 R8, [R3] ;  /* 0x000000000308783b */ /* 0x000fe80000004200 */
[----:B------:R-:W-:Y:S01]  /*7ac0*/  RED.E.ADD.F32.FTZ.RN.STRONG.GPU [R4.64], R15 ;  /* 0x0000000f0400798e */ /* 0x000fe2000c10e784 */
[----:B------:R-:W-:Y:S03]  /*7ad0*/  @P1 IADD3 R0, R3, 0x2000, RZ ;  /* 0x0000200003001810 */ /* 0x000fe60007ffe0ff */
[----:B------:R-:W1:Y:S04]  /*7ae0*/  LDSM.16.MT88.4 R4, [R2+0x8000] ;  /* 0x008000000204783b */ /* 0x000e680000004200 */
[----:B------:R-:W2:Y:S04]  /*7af0*/  LDSM.16.MT88.4 R12, [R2+0xc000] ;  /* 0x00c00000020c783b */ /* 0x000ea80000004200 */
[----:B------:R-:W3:Y:S01]  /*7b00*/  LDSM.16.MT88.4 R16, [R2+0x8800] ;  /* 0x008800000210783b */ /* 0x000ee20000004200 */
[-C--:B-1----:R-:W-:Y:S08]  /*7b10*/  HMMA.16816.F32 R84, R4, R8.reuse, R84 ;  /* 0x000000080454723c */ /* 0x082ff00000001854 */
[C---:B--2---:R-:W-:Y:S08]  /*7b20*/  HMMA.16816.F32 R88, R12.reuse, R8, R88 ;  /* 0x000000080c58723c */ /* 0x044ff00000001858 */
[-C--:B------:R-:W-:Y:S01]  /*7b30*/  HMMA.16816.F32 R92, R12, R10.reuse, R92 ;  /* 0x0000000a0c5c723c */ /* 0x080fe2000000185c */
[----:B------:R-:W1:Y:S07]  /*7b40*/  LDSM.16.MT88.4 R12, [R2+0x9000] ;  /* 0x00900000020c783b */ /* 0x000e6e0000004200 */
[----:B------:R-:W-:Y:S01]  /*7b50*/  HMMA.16816.F32 R96, R4, R10, R96 ;  /* 0x0000000a0460723c */ /* 0x000fe20000001860 */
[----:B------:R-:W-:Y:S04]  /*7b60*/  LDSM.16.MT88.4 R4, [R2+0x9800] ;  /* 0x009800000204783b */ /* 0x000fe80000004200 */
[----:B------:R-:W2:Y:S03]  /*7b70*/  LDSM.16.MT88.4 R8, [R3+0xc00] ;  /* 0x000c00000308783b */ /* 0x000ea60000004200 */
[-C--:B---3--:R-:W-:Y:S08]  /*7b80*/  HMMA.16816.F32 R84, R16, R20.reuse, R84 ;  /* 0x000000141054723c */ /* 0x088ff00000001854 */
[C---:B------:R-:W-:Y:S08]  /*7b90*/  HMMA.16816.F32 R88, R24.reuse, R20, R88 ;  /* 0x000000141858723c */ /* 0x040ff00000001858 */
[-C--:B------:R-:W-:Y:S01]  /*7ba0*/  HMMA.16816.F32 R92, R24, R22.reuse, R92 ;  /* 0x00000016185c723c */ /* 0x080fe2000000185c */
[----:B------:R-:W3:Y:S07]  /*7bb0*/  LDSM.16.MT88.4 R24, [R2+0xd800] ;  /* 0x00d800000218783b */ /* 0x000eee0000004200 */
[----:B------:R-:W-:Y:S01]  /*7bc0*/  HMMA.16816.F32 R96, R16, R22, R96 ;  /* 0x000000161060723c */ /* 0x000fe20000001860 */
[----:B------:R-:W-:Y:S04]  /*7bd0*/  LDSM.16.MT88.4 R16, [R2+0xa000] ;  /* 0x00a000000210783b */ /* 0x000fe80000004200 */
[----:B------:R-:W4:Y:S03]  /*7be0*/  LDSM.16.MT88.4 R20, [R3+0x1000] ;  /* 0x001000000314783b */ /* 0x000f260000004200 */
[-C--:B-1----:R-:W-:Y:S08]  /*7bf0*/  HMMA.16816.F32 R84, R12, R28.reuse, R84 ;  /* 0x0000001c0c54723c */ /* 0x082ff00000001854 */
[C---:B------:R-:W-:Y:S08]  /*7c00*/  HMMA.16816.F32 R88, R32.reuse, R28, R88 ;  /* 0x0000001c2058723c */ /* 0x040ff00000001858 */
[-C--:B------:R-:W-:Y:S01]  /*7c10*/  HMMA.16816.F32 R92, R32, R30.reuse, R92 ;  /* 0x0000001e205c723c */ /* 0x080fe2000000185c */
[----:B------:R-:W1:Y:S07]  /*7c20*/  LDSM.16.MT88.4 R32, [R2+0xe000] ;  /* 0x00e000000220783b */ /* 0x000e6e0000004200 */
[----:B------:R-:W-:Y:S01]  /*7c30*/  HMMA.16816.F32 R96, R12, R30, R96 ;  /* 0x0000001e0c60723c */ /* 0x000fe20000001860 */
[----:B------:R-:W-:Y:S04]  /*7c40*/  LDSM.16.MT88.4 R12, [R2+0xa800] ;  /* 0x00a80000020c783b */ /* 0x000fe80000004200 */
[----:B------:R-:W-:Y:S03]  /*7c50*/  LDSM.16.MT88.4 R28, [R2+0xe800] ;  /* 0x00e80000021c783b */ /* 0x000fe60000004200 */
[-C--:B--2---:R-:W-:Y:S08]  /*7c60*/  HMMA.16816.F32 R84, R4, R8.reuse, R84 ;  /* 0x000000080454723c */ /* 0x084ff00000001854 */
[C---:B---3--:R-:W-:Y:S08]  /*7c70*/  HMMA.16816.F32 R88, R24.reuse, R8, R88 ;  /* 0x000000081858723c */ /* 0x048ff00000001858 */
[-C--:B------:R-:W-:Y:S01]  /*7c80*/  HMMA.16816.F32 R92, R24, R10.reuse, R92 ;  /* 0x0000000a185c723c */ /* 0x080fe2000000185c */
[----:B------:R-:W2:Y:S07]  /*7c90*/  LDSM.16.MT88.4 R24, [R3+0x1400] ;  /* 0x001400000318783b */ /* 0x000eae0000004200 */
[----:B------:R-:W-:Y:S01]  /*7ca0*/  HMMA.16816.F32 R96, R4, R10, R96 ;  /* 0x0000000a0460723c */ /* 0x000fe20000001860 */
[----:B------:R-:W-:Y:S04]  /*7cb0*/  LDSM.16.MT88.4 R4, [R2+0xb000] ;  /* 0x00b000000204783b */ /* 0x000fe80000004200 */
[----:B------:R-:W3:Y:S03]  /*7cc0*/  LDSM.16.MT88.4 R8, [R3+0x1800] ;  /* 0x001800000308783b */ /* 0x000ee60000004200 */
[-C--:B----4-:R-:W-:Y:S08]  /*7cd0*/  HMMA.16816.F32 R84, R16, R20.reuse, R84 ;  /* 0x000000141054723c */ /* 0x090ff00000001854 */
[C---:B-1----:R-:W-:Y:S08]  /*7ce0*/  HMMA.16816.F32 R88, R32.reuse, R20, R88 ;  /* 0x000000142058723c */ /* 0x042ff00000001858 */
[-C--:B------:R-:W-:Y:S01]  /*7cf0*/  HMMA.16816.F32 R92, R32, R22.reuse, R92 ;  /* 0x00000016205c723c */ /* 0x080fe2000000185c */
[----:B------:R-:W1:Y:S07]  /*7d00*/  LDSM.16.MT88.4 R32, [R2+0xf000] ;  /* 0x00f000000220783b */ /* 0x000e6e0000004200 */
[----:B------:R-:W-:Y:S01]  /*7d10*/  HMMA.16816.F32 R96, R16, R22, R96 ;  /* 0x000000161060723c */ /* 0x000fe20000001860 */
[----:B------:R-:W-:Y:S04]  /*7d20*/  LDSM.16.MT88.4 R16, [R2+0xb800] ;  /* 0x00b800000210783b */ /* 0x000fe80000004200 */
[----:B------:R4:W5:Y:S03]  /*7d30*/  LDSM.16.MT88.4 R20, [R3+0x1c00] ;  /* 0x001c00000314783b */ /* 0x0009660000004200 */
[-C--:B--2---:R-:W-:Y:S08]  /*7d40*/  HMMA.16816.F32 R84, R12, R24.reuse, R84 ;  /* 0x000000180c54723c */ /* 0x084ff00000001854 */
[C---:B------:R-:W-:Y:S08]  /*7d50*/  HMMA.16816.F32 R88, R28.reuse, R24, R88 ;  /* 0x000000181c58723c */ /* 0x040ff00000001858 */
[-C--:B------:R-:W-:Y:S01]  /*7d60*/  HMMA.16816.F32 R92, R28, R26.reuse, R92 ;  /* 0x0000001a1c5c723c */ /* 0x080fe2000000185c */
[----:B------:R-:W2:Y:S03]  /*7d70*/  LDSM.16.MT88.4 R28, [R2+0xf800] ;  /* 0x00f80000021c783b */ /* 0x000ea60000004200 */
[----:B----4-:R-:W-:Y:S04]  /*7d80*/  IMAD.MOV.U32 R3, RZ, RZ, R0 ;  /* 0x000000ffff037224 */ /* 0x010fe800078e0000 */
[----:B------:R-:W-:Y:S08]  /*7d90*/  HMMA.16816.F32 R96, R12, R26, R96 ;  /* 0x0000001a0c60723c */ /* 0x000ff00000001860 */
[-C--:B---3--:R-:W-:Y:S08]  /*7da0*/  HMMA.16816.F32 R84, R4, R8.reuse, R84 ;  /* 0x000000080454723c */ /* 0x088ff00000001854 */
[C---:B-1----:R-:W-:Y:S08]  /*7db0*/  HMMA.16816.F32 R88, R32.reuse, R8, R88 ;  /* 0x000000082058723c */ /* 0x042ff00000001858 */
[-C--:B------:R-:W-:Y:S08]  /*7dc0*/  HMMA.16816.F32 R92, R32, R10.reuse, R92 ;  /* 0x0000000a205c723c */ /* 0x080ff0000000185c */
[----:B------:R-:W-:Y:S08]  /*7dd0*/  HMMA.16816.F32 R96, R4, R10, R96 ;  /* 0x0000000a0460723c */ /* 0x000ff00000001860 */
[-C--:B-----5:R-:W-:Y:S08]  /*7de0*/  HMMA.16816.F32 R84, R16, R20.reuse, R84 ;  /* 0x000000141054723c */ /* 0x0a0ff00000001854 */
[C---:B--2---:R-:W-:Y:S08]  /*7df0*/  HMMA.16816.F32 R88, R28.reuse, R20, R88 ;  /* 0x000000141c58723c */ /* 0x044ff00000001858 */
[-C--:B------:R-:W-:Y:S08]  /*7e00*/  HMMA.16816.F32 R92, R28, R22.reuse, R92 ;  /* 0x000000161c5c723c */ /* 0x080ff0000000185c */
[----:B------:R-:W-:Y:S01]  /*7e10*/  HMMA.16816.F32 R96, R16, R22, R96 ;  /* 0x000000161060723c */ /* 0x000fe20000001860 */
[----:B------:R-:W-:-:S07]  /*7e20*/  @P0 BRA `(.L_x_246) ;  /* 0xffffa52000000947 */ /* 0x000fce000383ffff */
.L_x_243:
[----:B--234-:R-:W2:Y:S04]  /*7e30*/  LDL R13, [R1+0x2c] ;  /* 0x00002c00010d7983 */ /* 0x01cea80000100800 */
[----:B------:R-:W3:Y:S04]  /*7e40*/  LDL R16, [R1+0x30] ;  /* 0x0000300001107983 */ /* 0x000ee80000100800 */
[----:B------:R-:W4:Y:S04]  /*7e50*/  LDL R15, [R1+0x10] ;  /* 0x00001000010f7983 */ /* 0x000f280000100800 */
[----:B-----5:R-:W1:Y:S01]  /*7e60*/  S2R R11, SR_TID.X ;  /* 0x00000000000b7919 */ /* 0x020e620000002100 */
[----:B------:R-:W-:Y:S01]  /*7e70*/  FMUL.FTZ R84, R84, c[0x0][0x2e0] ;  /* 0x0000b80054547a20 */ /* 0x000fe20000410000 */
[----:B------:R-:W-:Y:S01]  /*7e80*/  F2FP.PACK_AB R68, R69, R68 ;  /* 0x000000444544723e */ /* 0x000fe200000000ff */
[----:B------:R-:W-:-:S02]  /*7e90*/  FMUL.FTZ R7, R85, c[0x0][0x2e0] ;  /* 0x0000b80055077a20 */ /* 0x000fc40000410000 */
[----:B------:R-:W-:Y:S02]  /*7ea0*/  FMUL.FTZ R86, R86, c[0x0][0x2e0] ;  /* 0x0000b80056567a20 */ /* 0x000fe40000410000 */
[----:B------:R-:W-:Y:S02]  /*7eb0*/  FMUL.FTZ R6, R87, c[0x0][0x2e0] ;  /* 0x0000b80057067a20 */ /* 0x000fe40000410000 */
[----:B------:R-:W-:Y:S02]  /*7ec0*/  FMUL.FTZ R96, R96, c[0x0][0x2e0] ;  /* 0x0000b80060607a20 */ /* 0x000fe40000410000 */
[----:B------:R-:W-:Y:S01]  /*7ed0*/  FMUL.FTZ R3, R97, c[0x0][0x2e0] ;  /* 0x0000b80061037a20 */ /* 0x000fe20000410000 */
[----:B------:R-:W2:Y:S01]  /*7ee0*/  S2R R12, SR_CTAID.Y ;  /* 0x00000000000c7919 */ /* 0x000ea20000002600 */
[----:B------:R-:W-:Y:S02]  /*7ef0*/  FMUL.FTZ R98, R98, c[0x0][0x2e0] ;  /* 0x0000b80062627a20 */ /* 0x000fe40000410000 */
[----:B------:R-:W-:Y:S01]  /*7f00*/  FMUL.FTZ R0, R99, c[0x0][0x2e0] ;  /* 0x0000b80063007a20 */ /* 0x000fe20000410000 */
[----:B------:R-:W-:Y:S01]  /*7f10*/  F2FP.PACK_AB R7, R7, R84 ;  /* 0x000000540707723e */ /* 0x000fe200000000ff */
[----:B------:R-:W-:Y:S01]  /*7f20*/  BAR.SYNC.DEFER_BLOCKING 0x0 ;  /* 0x0000000000007b1d */ /* 0x000fe20000010000 */
[----:B------:R-:W-:Y:S01]  /*7f30*/  FMUL.FTZ R88, R88, c[0x0][0x2e0] ;  /* 0x0000b80058587a20 */ /* 0x000fe20000410000 */
[----:B------:R-:W-:Y:S01]  /*7f40*/  F2FP.PACK_AB R6, R6, R86 ;  /* 0x000000560606723e */ /* 0x000fe200000000ff */
[----:B------:R-:W-:Y:S01]  /*7f50*/  FMUL.FTZ R5, R89, c[0x0][0x2e0] ;  /* 0x0000b80059057a20 */ /* 0x000fe20000410000 */
[----:B------:R-:W-:Y:S01]  /*7f60*/  F2FP.PACK_AB R3, R3, R96 ;  /* 0x000000600303723e */ /* 0x000fe200000000ff */
[----:B------:R-:W-:-:S02]  /*7f70*/  FMUL.FTZ R90, R90, c[0x0][0x2e0] ;  /* 0x0000b8005a5a7a20 */ /* 0x000fc40000410000 */
[----:B------:R-:W-:Y:S01]  /*7f80*/  FMUL.FTZ R4, R91, c[0x0][0x2e0] ;  /* 0x0000b8005b047a20 */ /* 0x000fe20000410000 */
[----:B-1----:R-:W-:Y:S01]  /*7f90*/  SHF.R.S32.HI R10, RZ, 0x1f, R11 ;  /* 0x0000001fff0a7819 */ /* 0x002fe2000001140b */
[----:B------:R-:W-:Y:S01]  /*7fa0*/  FMUL.FTZ R92, R92, c[0x0][0x2e0] ;  /* 0x0000b8005c5c7a20 */ /* 0x000fe20000410000 */
[----:B------:R-:W-:Y:S01]  /*7fb0*/  F2FP.PACK_AB R0, R0, R98 ;  /* 0x000000620000723e */ /* 0x000fe200000000ff */
[----:B------:R-:W-:Y:S01]  /*7fc0*/  FMUL.FTZ R9, R93, c[0x0][0x2e0] ;  /* 0x0000b8005d097a20 */ /* 0x000fe20000410000 */
[----:B------:R-:W-:Y:S01]  /*7fd0*/  LEA.HI R10, R10, R11, RZ, 0x2 ;  /* 0x0000000b0a0a7211 */ /* 0x000fe200078f10ff */
[----:B------:R-:W-:Y:S02]  /*7fe0*/  FMUL.FTZ R94, R94, c[0x0][0x2e0] ;  /* 0x0000b8005e5e7a20 */ /* 0x000fe40000410000 */
[----:B------:R-:W-:Y:S01]  /*7ff0*/  FMUL.FTZ R8, R95, c[0x0][0x2e0] ;  /* 0x0000b8005f087a20 */ /* 0x000fe20000410000 */
[----:B------:R-:W-:Y:S02]  /*8000*/  F2FP.PACK_AB R5, R5, R88 ;  /* 0x000000580505723e */ /* 0x000fe400000000ff */
[----:B------:R-:W-:-:S02]  /*8010*/  F2FP.PACK_AB R70, R71, R70 ;  /* 0x000000464746723e */ /* 0x000fc400000000ff */
[----:B------:R-:W-:Y:S02]  /*8020*/  F2FP.PACK_AB R80, R81, R80 ;  /* 0x000000505150723e */ /* 0x000fe400000000ff */
[----:B------:R-:W-:Y:S02]  /*8030*/  F2FP.PACK_AB R82, R83, R82 ;  /* 0x000000525352723e */ /* 0x000fe400000000ff */
[----:B------:R-:W-:Y:S02]  /*8040*/  F2FP.PACK_AB R72, R73, R72 ;  /* 0x000000484948723e */ /* 0x000fe400000000ff */
[----:B------:R-:W-:Y:S02]  /*8050*/  F2FP.PACK_AB R74, R75, R74 ;  /* 0x0000004a4b4a723e */ /* 0x000fe400000000ff */
[----:B------:R-:W-:Y:S02]  /*8060*/  F2FP.PACK_AB R76, R77, R76 ;  /* 0x0000004c4d4c723e */ /* 0x000fe400000000ff */
[----:B------:R-:W-:Y:S01]  /*8070*/  F2FP.PACK_AB R78, R79, R78 ;  /* 0x0000004e4f4e723e */ /* 0x000fe200000000ff */
[----:B------:R-:W1:Y:S01]  /*8080*/  S2R R14, SR_CTAID.Z ;  /* 0x00000000000e7919 */ /* 0x000e620000002700 */
[----:B------:R-:W-:Y:S01]  /*8090*/  F2FP.PACK_AB R4, R4, R90 ;  /* 0x0000005a0404723e */ /* 0x000fe200000000ff */
[----:B------:R-:W-:Y:S01]  /*80a0*/  ULDC.64 UR6, c[0x0][0x3a0] ;  /* 0x0000e80000067ab9 */ /* 0x000fe20000000a00 */
[----:B------:R-:W-:Y:S01]  /*80b0*/  F2FP.PACK_AB R9, R9, R92 ;  /* 0x0000005c0909723e */ /* 0x000fe200000000ff */
[----:B------:R-:W-:Y:S01]  /*80c0*/  ULDC.64 UR8, c[0x0][0x3a8] ;  /* 0x0000ea0000087ab9 */ /* 0x000fe20000000a00 */
[----:B------:R-:W-:Y:S01]  /*80d0*/  F2FP.PACK_AB R8, R8, R94 ;  /* 0x0000005e0808723e */ /* 0x000fe200000000ff */
[----:B------:R-:W-:-:S02]  /*80e0*/  UIMAD UR6, UR32, UR6, URZ ;  /* 0x00000006200672a4 */ /* 0x000fc4000f8e023f */
[----:B------:R-:W-:Y:S02]  /*80f0*/  UIMAD UR32, UR32, UR8, URZ ;  /* 0x00000008202072a4 */ /* 0x000fe4000f8e023f */
[----:B------:R-:W-:Y:S01]  /*8100*/  UIMAD UR6, UR31, UR7, UR6 ;  /* 0x000000071f0672a4 */ /* 0x000fe2000f8e0206 */
[----:B--2---:R-:W-:Y:S04]  /*8110*/  STS [R13], R7 ;  /* 0x000000070d007388 */ /* 0x004fe80000000800 */
[----:B------:R-:W-:Y:S04]  /*8120*/  STS [R13+0x200], R6 ;  /* 0x000200060d007388 */ /* 0x000fe80000000800 */
[----:B---3--:R2:W-:Y:S04]  /*8130*/  STS [R16], R3 ;  /* 0x0000000310007388 */ /* 0x0085e80000000800 */
[----:B------:R3:W-:Y:S04]  /*8140*/  STS [R16+0x200], R0 ;  /* 0x0002000010007388 */ /* 0x0007e80000000800 */
[----:B------:R1:W-:Y:S04]  /*8150*/  STS [R13+0x1000], R5 ;  /* 0x001000050d007388 */ /* 0x0003e80000000800 */
[----:B------:R4:W-:Y:S04]  /*8160*/  STS [R13+0x1200], R4 ;  /* 0x001200040d007388 */ /* 0x0009e80000000800 */
[----:B------:R-:W-:Y:S04]  /*8170*/  STS [R16+0x1000], R9 ;  /* 0x0010000910007388 */ /* 0x000fe80000000800 */
[----:B------:R4:W-:Y:S01]  /*8180*/  STS [R16+0x1200], R8 ;  /* 0x0012000810007388 */ /* 0x0009e20000000800 */
[----:B--2---:R-:W-:-:S02]  /*8190*/  LOP3.LUT R3, R10, 0xfffffffc, RZ, 0xc0, !PT ;  /* 0xfffffffc0a037812 */ /* 0x004fc400078ec0ff */
[----:B---3--:R-:W-:Y:S01]  /*81a0*/  SHF.R.S32.HI R0, RZ, 0x2, R10 ;  /* 0x00000002ff007819 */ /* 0x008fe2000001140a */
[----:B------:R-:W-:Y:S03]  /*81b0*/  STS [R13+0x2000], R68 ;  /* 0x002000440d007388 */ /* 0x000fe60000000800 */
[----:B-1----:R-:W-:Y:S01]  /*81c0*/  SHF.R.S32.HI R5, RZ, 0x1f, R0 ;  /* 0x0000001fff057819 */ /* 0x002fe20000011400 */
[----:B------:R-:W-:Y:S01]  /*81d0*/  STS [R13+0x2200], R70 ;  /* 0x002200460d007388 */ /* 0x000fe20000000800 */
[----:B----4-:R-:W-:-:S03]  /*81e0*/  IADD3 R4, -R3, R11, RZ ;  /* 0x0000000b03047210 */ /* 0x010fc60007ffe1ff */
[----:B------:R-:W-:Y:S01]  /*81f0*/  STS [R16+0x2000], R80 ;  /* 0x0020005010007388 */ /* 0x000fe20000000800 */
[----:B------:R-:W-:-:S03]  /*8200*/  IMAD R3, R5, c[0x0][0x3a0], RZ ;  /* 0x0000e80005037a24 */ /* 0x000fc600078e02ff */
[----:B------:R-:W-:Y:S01]  /*8210*/  STS [R16+0x2200], R82 ;  /* 0x0022005210007388 */ /* 0x000fe20000000800 */
[----:B------:R-:W-:-:S03]  /*8220*/  IMAD R3, R0, c[0x0][0x3a4], R3 ;  /* 0x0000e90000037a24 */ /* 0x000fc600078e0203 */
[----:B------:R-:W-:Y:S01]  /*8230*/  STS [R13+0x3000], R72 ;  /* 0x003000480d007388 */ /* 0x000fe20000000800 */
[----:B------:R-:W-:-:S03]  /*8240*/  IMAD.WIDE.U32 R8, R0, c[0x0][0x3a0], RZ ;  /* 0x0000e80000087a25 */ /* 0x000fc600078e00ff */
[----:B------:R1:W-:Y:S01]  /*8250*/  STS [R13+0x3200], R74 ;  /* 0x0032004a0d007388 */ /* 0x0003e20000000800 */
[----:B------:R-:W-:Y:S01]  /*8260*/  SHF.R.S32.HI R10, RZ, 0x1f, R12 ;  /* 0x0000001fff0a7819 */ /* 0x000fe2000001140c */
[----:B------:R-:W-:Y:S02]  /*8270*/  IMAD R5, R5, c[0x0][0x3a8], RZ ;  /* 0x0000ea0005057a24 */ /* 0x000fe400078e02ff */
[----:B------:R-:W-:Y:S01]  /*8280*/  STS [R16+0x3000], R76 ;  /* 0x0030004c10007388 */ /* 0x000fe20000000800 */
[----:B------:R-:W-:-:S03]  /*8290*/  SHF.L.U32 R4, R4, 0x3, RZ ;  /* 0x0000000304047819 */ /* 0x000fc600000006ff */
[----:B------:R-:W-:Y:S01]  /*82a0*/  STS [R16+0x3200], R78 ;  /* 0x0032004e10007388 */ /* 0x000fe20000000800 */
[----:B------:R-:W-:Y:S02]  /*82b0*/  IMAD.IADD R9, R9, 0x1, R3 ;  /* 0x0000000109097824 */ /* 0x000fe400078e0203 */
[C---:B------:R-:W-:Y:S02]  /*82c0*/  IMAD R3, R0.reuse, c[0x0][0x3ac], R5 ;  /* 0x0000eb0000037a24 */ /* 0x040fe400078e0205 */
[----:B------:R-:W-:Y:S01]  /*82d0*/  IMAD.WIDE.U32 R6, R0, c[0x0][0x3a8], RZ ;  /* 0x0000ea0000067a25 */ /* 0x000fe200078e00ff */
[----:B------:R-:W-:-:S04]  /*82e0*/  SHF.R.S32.HI R5, RZ, 0x1f, R4 ;  /* 0x0000001fff057819 */ /* 0x000fc80000011404 */
[----:B------:R-:W-:Y:S01]  /*82f0*/  IADD3 R7, R7, R3, RZ ;  /* 0x0000000307077210 */ /* 0x000fe20007ffe0ff */
[C---:B-1----:R-:W-:Y:S02]  /*8300*/  IMAD R13, R10.reuse, c[0x0][0x388], RZ ;  /* 0x0000e2000a0d7a24 */ /* 0x042fe400078e02ff */
[----:B------:R-:W-:Y:S01]  /*8310*/  IMAD R10, R10, c[0x0][0x390], RZ ;  /* 0x0000e4000a0a7a24 */ /* 0x000fe200078e02ff */
[----:B------:R-:W-:Y:S01]  /*8320*/  MOV R0, UR31 ;  /* 0x0000001f00007c02 */ /* 0x000fe20008000f00 */
[C---:B------:R-:W-:Y:S02]  /*8330*/  IMAD R13, R12.reuse, c[0x0][0x38c], R13 ;  /* 0x0000e3000c0d7a24 */ /* 0x040fe400078e020d */
[C---:B------:R-:W-:Y:S02]  /*8340*/  IMAD R3, R12.reuse, c[0x0][0x394], R10 ;  /* 0x0000e5000c037a24 */ /* 0x040fe400078e020a */
[----:B------:R-:W-:-:S04]  /*8350*/  IMAD.WIDE.U32 R10, R12, c[0x0][0x388], R4 ;  /* 0x0000e2000c0a7a25 */ /* 0x000fc800078e0004 */
[----:B------:R-:W-:-:S04]  /*8360*/  IMAD.WIDE.U32 R4, R12, c[0x0][0x390], R4 ;  /* 0x0000e4000c047a25 */ /* 0x000fc800078e0004 */
[----:B------:R-:W-:Y:S02]  /*8370*/  IMAD.U32 R12, RZ, RZ, UR31 ;  /* 0x0000001fff0c7e24 */ /* 0x000fe4000f8e00ff */
[----:B------:R-:W-:Y:S02]  /*8380*/  IMAD.IADD R11, R11, 0x1, R13 ;  /* 0x000000010b0b7824 */ /* 0x000fe400078e020d */
[----:B------:R-:W-:-:S04]  /*8390*/  IMAD.WIDE.U32 R12, R12, c[0x0][0x3a0], R8 ;  /* 0x0000e8000c0c7a25 */ /* 0x000fc800078e0008 */
[----:B------:R-:W-:Y:S01]  /*83a0*/  IMAD.WIDE.U32 R8, R0, c[0x0][0x3a8], R6 ;  /* 0x0000ea0000087a25 */ /* 0x000fe200078e0006 */
[----:B------:R-:W-:Y:S01]  /*83b0*/  SHF.L.U32 R0, R15, 0x1, RZ ;  /* 0x000000010f007819 */ /* 0x000fe200000006ff */
[----:B------:R-:W-:Y:S01]  /*83c0*/  BAR.SYNC.DEFER_BLOCKING 0x0 ;  /* 0x0000000000007b1d */ /* 0x000fe20000010000 */
[----:B------:R-:W-:Y:S01]  /*83d0*/  SHF.R.S32.HI R6, RZ, 0x1f, R14 ;  /* 0x0000001fff067819 */ /* 0x000fe2000001140e */
[----:B------:R-:W-:-:S04]  /*83e0*/  IMAD.IADD R5, R5, 0x1, R3 ;  /* 0x0000000105057824 */ /* 0x000fc800078e0203 */
[----:B------:R-:W-:Y:S02]  /*83f0*/  IMAD R3, R6, c[0x0][0x3b8], RZ ;  /* 0x0000ee0006037a24 */ /* 0x000fe400078e02ff */
[----:B------:R-:W-:-:S04]  /*8400*/  IMAD.WIDE.U32 R4, R14, c[0x0][0x3c0], R4 ;  /* 0x0000f0000e047a25 */ /* 0x000fc800078e0004 */
[----:B------:R-:W-:Y:S01]  /*8410*/  IMAD R3, R14, c[0x0][0x3bc], R3 ;  /* 0x0000ef000e037a24 */ /* 0x000fe200078e0203 */
[----:B------:R-:W1:Y:S04]  /*8420*/  LDS.128 R28, [R0+0x6000] ;  /* 0x00600000001c7984 */ /* 0x000e680000000c00 */
[----:B------:R-:W2:Y:S04]  /*8430*/  LDS.128 R24, [R0+0x7000] ;  /* 0x0070000000187984 */ /* 0x000ea80000000c00 */
[----:B------:R-:W3:Y:S04]  /*8440*/  LDS.128 R20, [R0+0x8000] ;  /* 0x0080000000147984 */ /* 0x000ee80000000c00 */
[----:B------:R4:W1:Y:S01]  /*8450*/  LDS.128 R16, [R0+0x9000] ;  /* 0x0090000000107984 */ /* 0x0008620000000c00 */
[----:B------:R-:W-:Y:S01]  /*8460*/  UIMAD UR31, UR31, UR9, UR32 ;  /* 0x000000091f1f72a4 */ /* 0x000fe2000f8e0220 */
[----:B----4-:R-:W-:-:S02]  /*8470*/  IMAD R0, R6, c[0x0][0x3c0], RZ ;  /* 0x0000f00006007a24 */ /* 0x010fc400078e02ff */
[----:B------:R-:W-:-:S04]  /*8480*/  IMAD.WIDE.U32 R6, R14, c[0x0][0x3b8], R10 ;  /* 0x0000ee000e067a25 */ /* 0x000fc800078e000a */
[----:B------:R-:W-:Y:S01]  /*8490*/  IMAD R0, R14, c[0x0][0x3c4], R0 ;  /* 0x0000f1000e007a24 */ /* 0x000fe200078e0200 */
[----:B------:R-:W-:Y:S02]  /*84a0*/  IADD3 R7, R7, R3, RZ ;  /* 0x0000000307077210 */ /* 0x000fe40007ffe0ff */
[----:B------:R-:W-:Y:S01]  /*84b0*/  IADD3 R3, P1, R6, R12, RZ ;  /* 0x0000000c06037210 */ /* 0x000fe20007f3e0ff */
[----:B------:R-:W-:Y:S01]  /*84c0*/  IMAD.IADD R5, R5, 0x1, R0 ;  /* 0x0000000105057824 */ /* 0x000fe200078e0200 */
[----:B------:R-:W-:Y:S02]  /*84d0*/  IADD3 R0, P0, R4, R8, RZ ;  /* 0x0000000804007210 */ /* 0x000fe40007f1e0ff */
[----:B------:R-:W-:Y:S02]  /*84e0*/  IADD3.X R12, R7, UR6, R13, P1, !PT ;  /* 0x00000006070c7c10 */ /* 0x000fe40008ffe40d */
[----:B------:R-:W-:Y:S02]  /*84f0*/  LEA R6, P1, R3, c[0x0][0x340], 0x1 ;  /* 0x0000d00003067a11 */ /* 0x000fe400078208ff */
[----:B------:R-:W-:-:S02]  /*8500*/  IADD3.X R5, R5, UR31, R9, P0, !PT ;  /* 0x0000001f05057c10 */ /* 0x000fc400087fe409 */
[C---:B------:R-:W-:Y:S02]  /*8510*/  LEA R4, P0, R0.reuse, c[0x0][0x348], 0x1 ;  /* 0x0000d20000047a11 */ /* 0x040fe400078008ff */
[----:B------:R-:W-:Y:S02]  /*8520*/  LEA.HI.X R7, R3, c[0x0][0x344], R12, 0x1, P1 ;  /* 0x0000d10003077a11 */ /* 0x000fe400008f0c0c */
[----:B------:R-:W-:Y:S02]  /*8530*/  MOV R3, c[0x0][0x3a0] ;  /* 0x0000e80000037a02 */ /* 0x000fe40000000f00 */
[----:B------:R-:W-:Y:S01]  /*8540*/  LEA.HI.X R5, R0, c[0x0][0x34c], R5, 0x1, P0 ;  /* 0x0000d30000057a11 */ /* 0x000fe200000f0c05 */
[----:B------:R-:W-:Y:S01]  /*8550*/  IMAD.MOV.U32 R0, RZ, RZ, c[0x0][0x3a8] ;  /* 0x0000ea00ff007624 */ /* 0x000fe200078e00ff */
[----:B------:R-:W-:Y:S01]  /*8560*/  MOV R11, c[0x0][0x3a4] ;  /* 0x0000e900000b7a02 */ /* 0x000fe20000000f00 */
[----:B------:R-:W-:Y:S01]  /*8570*/  IMAD.MOV.U32 R9, RZ, RZ, c[0x0][0x3ac] ;  /* 0x0000eb00ff097624 */ /* 0x000fe200078e00ff */
[----:B------:R-:W-:-:S02]  /*8580*/  LEA R10, P1, R3, R6, 0x7 ;  /* 0x00000006030a7211 */ /* 0x000fc400078238ff */
[C---:B------:R-:W-:Y:S02]  /*8590*/  LEA R8, P0, R0.reuse, R4, 0x7 ;  /* 0x0000000400087211 */ /* 0x040fe400078038ff */
[----:B------:R-:W-:Y:S02]  /*85a0*/  LEA.HI.X R11, R3, R7, R11, 0x7, P1 ;  /* 0x00000007030b7211 */ /* 0x000fe400008f3c0b */
[----:B------:R-:W-:Y:S01]  /*85b0*/  LEA.HI.X R9, R0, R5, R9, 0x7, P0 ;  /* 0x0000000500097211 */ /* 0x000fe200000f3c09 */
[----:B-1----:R1:W-:Y:S04]  /*85c0*/  STG.E.128 [R6.64], R28 ;  /* 0x0000001c06007986 */ /* 0x0023e8000c101d04 */
[----:B--2---:R1:W-:Y:S04]  /*85d0*/  STG.E.128 [R10.64], R24 ;  /* 0x000000180a007986 */ /* 0x0043e8000c101d04 */
[----:B---3--:R1:W-:Y:S04]  /*85e0*/  STG.E.128 [R4.64], R20 ;  /* 0x0000001404007986 */ /* 0x0083e8000c101d04 */
[----:B------:R1:W-:Y:S02]  /*85f0*/  STG.E.128 [R8.64], R16 ;  /* 0x0000001008007986 */ /* 0x0003e4000c101d04 */
.L_x_240:
        /* <DEDUP_REMOVED lines=11> */
.L_x_247:
[----:B------:R-:W-:Y:S05]  /*86b0*/  EXIT ;  /* 0x000000000000794d */ /* 0x000fea0003800000 */
.L_x_249:
        /* <DEDUP_REMOVED lines=12> */
.L_x_692:


//--------------------- .text._ZN5flash44flash_bwd_dq_dk_dv_loop_seqk_parallel_kernelI23Flash_bwd_kernel_traitsILi32ELi128ELi128ELi8ELi4ELi4ELi4ELb1ELb0EN7cutlass6half_tE19Flash_kernel_traitsILi32ELi128ELi128ELi8ES3_EELb1ELb1ELb0ELb0ELb0ELb1ELb0EEEvNS_16Flash_bwd_paramsE --------------------------
	.section	.text._ZN5flash44flash_bwd_dq_dk_dv_loop_seqk_parallel_kernelI23Flash_bwd_kernel_traitsILi32ELi128ELi128ELi8ELi4ELi4ELi4ELb1ELb0EN7cutlass6half_tE19Flash_kernel_traitsILi32ELi128ELi128ELi8ES3_EELb1ELb1ELb0ELb0ELb0ELb1ELb0EEEvNS_16Flash_bwd_paramsE,"ax",@progbits
	.sectioninfo	@"SHI_REGISTERS=255"
	.align	128
        .global         _ZN5flash44flash_bwd_dq_dk_dv_loop_seqk_parallel_kernelI23Flash_bwd_kernel_traitsILi32ELi128ELi128ELi8ELi4ELi4ELi4ELb1ELb0EN7cutlass6half_tE19Flash_kernel_traitsILi32ELi128ELi128ELi8ES3_EELb1ELb1ELb0ELb0ELb0ELb1ELb0EEEvNS_16Flash_bwd_paramsE
        .type           _ZN5flash44flash_bwd_dq_dk_dv_loop_seqk_parallel_kernelI23Flash_bwd_kernel_traitsILi32ELi128ELi128ELi8ELi4ELi4ELi4ELb1ELb0EN7cutlass6half_tE19Flash_kernel_traitsILi32ELi128ELi128ELi8ES3_EELb1ELb1ELb0ELb0ELb0ELb1ELb0EEEvNS_16Flash_bwd_paramsE,@function
        .size           _ZN5flash44flash_bwd_dq_dk_dv_loop_seqk_parallel_kernelI23Flash_bwd_kernel_traitsILi32ELi128ELi128ELi8ELi4ELi4ELi4ELb1ELb0EN7cutlass6half_tE19Flash_kernel_traitsILi32ELi128ELi128ELi8ES3_EELb1ELb1ELb0ELb0ELb0ELb1ELb0EEEvNS_16Flash_bwd_paramsE,(.L_x_693 - _ZN5flash44flash_bwd_dq_dk_dv_loop_seqk_parallel_kernelI23Flash_bwd_kernel_traitsILi32ELi128ELi128ELi8ELi4ELi4ELi4ELb1ELb0EN7cutlass6half_tE19Flash_kernel_traitsILi32ELi128ELi128ELi8ES3_EELb1ELb1ELb0ELb0ELb0ELb1ELb0EEEvNS_16Flash_bwd_paramsE)
        .other          _ZN5flash44flash_bwd_dq_dk_dv_loop_seqk_parallel_kernelI23Flash_bwd_kernel_traitsILi32ELi128ELi128ELi8ELi4ELi4ELi4ELb1ELb0EN7cutlass6half_tE19Flash_kernel_traitsILi32ELi128ELi128ELi8ES3_EELb1ELb1ELb0ELb0ELb0ELb1ELb0EEEvNS_16Flash_bwd_paramsE,@"STO_CUDA_ENTRY STV_DEFAULT"
_ZN5flash44flash_bwd_dq_dk_dv_loop_seqk_parallel_kernelI23Flash_bwd_kernel_traitsILi32ELi128ELi128ELi8ELi4ELi4ELi4ELb1ELb0EN7cutlass6half_tE19Flash_kernel_traitsILi32ELi128ELi128ELi8ES3_EELb1ELb1ELb0ELb0ELb0ELb1ELb0EEEvNS_16Flash_bwd_paramsE:
.text._ZN5flash44flash_bwd_dq_dk_dv_loop_seqk_parallel_kernelI23Flash_bwd_kernel_traitsILi32ELi128ELi128ELi8ELi4ELi4ELi4ELb1ELb0EN7cutlass6half_tE19Flash_kernel_traitsILi32ELi128ELi128ELi8ES3_EELb1ELb1ELb0ELb0ELb0ELb1ELb0EEEvNS_16Flash_bwd_paramsE:
        /* <DEDUP_REMOVED lines=26> */
[----:B------:R-:W-:Y:S02]  /*01a0*/  ULDC.U8 UR9, c[0x0][0x3d0] ;  /* 0x0000f40000097ab9 */ /* 0x000fe40000000000 */
[----:B------:R-:W-:Y:S01]  /*01b0*/  ULDC UR15, c[0x0][0x214] ;  /* 0x00008500000f7ab9 */ /* 0x000fe20000000800 */
[----:B-1----:R-:W-:Y:S01]  /*01c0*/  SHF.R.S32.HI R5, RZ, 0x1f, R6 ;  /* 0x0000001fff057819 */ /* 0x002fe20000011406 */
[----:B--2---:R-:W-:-:S02]  /*01d0*/  UIMAD UR19, UR52, UR58, URZ ;  /* 0x0000003a341372a4 */ /* 0x004fc4000f8e023f */
[----:B------:R-:W-:Y:S01]  /*01e0*/  ULDC UR18, c[0x0][0x224] ;  /* 0x0000890000127ab9 */ /* 0x000fe20000000800 */
[CC--:B------:R-:W-:Y:S01]  /*01f0*/  LEA.HI R3, R5.reuse, R6.reuse, RZ, 0x2 ;  /* 0x0000000605037211 */ /* 0x0c0fe200078f10ff */
[----:B------:R-:W-:Y:S01]  /*0200*/  UISETP.NE.AND UP6, UPT, UR9, URZ, UPT ;  /* 0x0000003f0900728c */ /* 0x000fe2000bfc5270 */
[-C--:B------:R-:W-:Y:S01]  /*0210*/  LEA.HI R9, R5, R6.reuse, RZ, 0x5 ;  /* 0x0000000605097211 */ /* 0x080fe200078f28ff */
[----:B------:R-:W-:Y:S01]  /*0220*/  ULDC UR20, c[0x0][0x224] ;  /* 0x0000890000147ab9 */ /* 0x000fe20000000800 */
[----:B------:R-:W-:Y:S01]  /*0230*/  LOP3.LUT R4, R3, 0xfffffffc, RZ, 0xc0, !PT ;  /* 0xfffffffc03047812 */ /* 0x000fe200078ec0ff */
[----:B---3--:R-:W-:Y:S01]  /*0240*/  UIMAD UR5, UR45, UR7, UR52 ;  /* 0x000000072d0572a4 */ /* 0x008fe2000f8e0234 */
[--C-:B------:R-:W-:Y:S01]  /*0250*/  SHF.R.S32.HI R0, RZ, 0x2, R3.reuse ;  /* 0x00000002ff007819 */ /* 0x100fe20000011403 */
[----:B------:R-:W-:Y:S01]  /*0260*/  USHF.R.S32.HI UR7, URZ, 0x1f, UR52 ;  /* 0x0000001f3f077899 */ /* 0x000fe20008011434 */
[CC--:B------:R-:W-:Y:S01]  /*0270*/  LEA.HI R145, R5.reuse, R6.reuse, RZ, 0x3 ;  /* 0x0000000605917211 */ /* 0x0c0fe200078f18ff */
[----:B------:R-:W-:Y:S01]  /*0280*/  IMAD.IADD R12, R6, 0x1, -R4 ;  /* 0x00000001060c7824 */ /* 0x000fe200078e0a04 */
[CC--:B------:R-:W-:Y:S01]  /*0290*/  LEA.HI R250, R5.reuse, R6.reuse, RZ, 0x7 ;  /* 0x0000000605fa7211 */ /* 0x0c0fe200078f38ff */
[----:B------:R-:W-:Y:S01]  /*02a0*/  USHF.L.U32 UR8, UR45, 0x7, URZ ;  /* 0x000000072d087899 */ /* 0x000fe2000800063f */
[----:B------:R-:W-:Y:S01]  /*02b0*/  SHF.R.S32.HI R2, RZ, 0x1f, R3 ;  /* 0x0000001fff027819 */ /* 0x000fe20000011403 */
[----:B------:R-:W-:Y:S01]  /*02c0*/  @UP5 UIMAD UR9, UR45, UR15, URZ ;  /* 0x0000000f2d0952a4 */ /* 0x000fe2000f8e023f */
[----:B------:R-:W-:Y:S01]  /*02d0*/  LEA.HI R5, R5, R6, RZ, 0x4 ;  /* 0x0000000605057211 */ /* 0x000fe200078f20ff */
[----:B------:R-:W-:Y:S01]  /*02e0*/  USHF.R.S32.HI UR6, URZ, 0x1f, UR20 ;  /* 0x0000001f3f067899 */ /* 0x000fe20008011414 */
[----:B------:R-:W-:Y:S01]  /*02f0*/  LOP3.LUT R7, R9, 0xffffffe0, RZ, 0xc0, !PT ;  /* 0xffffffe009077812 */ /* 0x000fe200078ec0ff */
[----:B------:R-:W-:Y:S01]  /*0300*/  ULDC UR16, c[0x0][0x1c0] ;  /* 0x0000700000107ab9 */ /* 0x000fe20000000800 */
[-C--:B------:R-:W-:Y:S01]  /*0310*/  LEA.HI R4, R3, R0.reuse, RZ, 0x1 ;  /* 0x0000000003047211 */ /* 0x080fe200078f08ff */
[----:B------:R-:W-:Y:S01]  /*0320*/  ULDC UR50, c[0x0][0x1c0] ;  /* 0x0000700000327ab9 */ /* 0x000fe20000000800 */
[----:B------:R-:W-:Y:S01]  /*0330*/  LEA.HI R3, R2, R0, RZ, 0x3 ;  /* 0x0000000002037211 */ /* 0x000fe200078f18ff */
[----:B------:R-:W-:Y:S01]  /*0340*/  IMAD.IADD R2, R6, 0x1, -R7 ;  /* 0x0000000106027824 */ /* 0x000fe200078e0a07 */
[----:B------:R-:W-:Y:S01]  /*0350*/  LOP3.LUT R8, R5, 0xfffffff0, RZ, 0xc0, !PT ;  /* 0xfffffff005087812 */ /* 0x000fe200078ec0ff */
[----:B------:R-:W-:Y:S01]  /*0360*/  UIMAD.WIDE UR50, UR58, UR50, URZ ;  /* 0x000000323a3272a5 */ /* 0x000fe2000f8e023f */
[----:B------:R-:W-:Y:S01]  /*0370*/  LOP3.LUT R10, R145, 0xfffffff8, RZ, 0xc0, !PT ;  /* 0xfffffff8910a7812 */ /* 0x000fe200078ec0ff */
[----:B------:R-:W-:Y:S01]  /*0380*/  UIMAD.WIDE.U32 UR60, UR45, UR20, URZ ;  /* 0x000000142d3c72a5 */ /* 0x000fe2000f8e003f */
[----:B------:R-:W-:Y:S01]  /*0390*/  LOP3.LUT R4, R4, 0x7fffffe, RZ, 0xc0, !PT ;  /* 0x07fffffe04047812 */ /* 0x000fe200078ec0ff */
[C---:B------:R-:W-:Y:S01]  /*03a0*/  IMAD.IADD R8, R6.reuse, 0x1, -R8 ;  /* 0x0000000106087824 */ /* 0x040fe200078e0a08 */
[----:B------:R-:W-:Y:S01]  /*03b0*/  LOP3.LUT R3, R3, 0xfffffff8, RZ, 0xc0, !PT ;  /* 0xfffffff803037812 */ /* 0x000fe200078ec0ff */
[----:B------:R-:W-:Y:S01]  /*03c0*/  IMAD.IADD R10, R6, 0x1, -R10 ;  /* 0x00000001060a7824 */ /* 0x000fe200078e0a0a */
[----:B------:R-:W-:Y:S01]  /*03d0*/  SHF.R.S32.HI R6, RZ, 0x1f, R2 ;  /* 0x0000001fff067819 */ /* 0x000fe20000011402 */
[C---:B------:R-:W-:Y:S01]  /*03e0*/  IMAD.IADD R11, R0.reuse, 0x1, -R4 ;  /* 0x00000001000b7824 */ /* 0x040fe200078e0a04 */
[----:B------:R-:W-:Y:S01]  /*03f0*/  SHF.R.S32.HI R4, RZ, 0x1f, R9 ;  /* 0x0000001fff047819 */ /* 0x000fe20000011409 */
[----:B------:R-:W-:Y:S01]  /*0400*/  IMAD.IADD R7, R0, 0x1, -R3 ;  /* 0x0000000100077824 */ /* 0x000fe200078e0a03 */
[----:B------:R-:W-:Y:S01]  /*0410*/  SHF.R.S32.HI R0, RZ, 0x4, R5 ;  /* 0x00000004ff007819 */ /* 0x000fe20000011405 */
[----:B------:R-:W-:Y:S01]  /*0420*/  ULDC UR10, c[0x0][0x1c0] ;  /* 0x00007000000a7ab9 */ /* 0x000fe20000000800 */
[----:B------:R-:W-:Y:S01]  /*0430*/  LEA.HI R243, R6, R2, RZ, 0x2 ;  /* 0x0000000206f37211 */ /* 0x000fe200078f10ff */
[----:B------:R-:W-:Y:S01]  /*0440*/  UIMAD UR58, UR58, UR10, URZ ;  /* 0x0000000a3a3a72a4 */ /* 0x000fe2000f8e023f */
[----:B------:R-:W-:Y:S01]  /*0450*/  SHF.R.S32.HI R6, RZ, 0x3, R145 ;  /* 0x00000003ff067819 */ /* 0x000fe20000011491 */
[----:B------:R-:W-:Y:S01]  /*0460*/  ULDC UR17, c[0x0][0x1c0] ;  /* 0x0000700000117ab9 */ /* 0x000fe20000000800 */
[----:B------:R-:W-:Y:S01]  /*0470*/  LEA.HI R2, R5, R0, RZ, 0x1 ;  /* 0x0000000005027211 */ /* 0x000fe200078f08ff */
[----:B------:R-:W-:Y:S01]  /*0480*/  USHF.L.U32 UR59, UR58, 0x7, URZ ;  /* 0x000000073a3b7899 */ /* 0x000fe2000800063f */
[----:B------:R-:W-:Y:S01]  /*0490*/  SHF.R.S32.HI R5, RZ, 0x5, R9 ;  /* 0x00000005ff057819 */ /* 0x000fe20000011409 */
[----:B------:R-:W-:Y:S01]  /*04a0*/  IMAD.SHL.U32 R6, R6, 0x40, RZ ;  /* 0x0000004006067824 */ /* 0x000fe200078e00ff */
[----:B------:R-:W-:Y:S01]  /*04b0*/  LOP3.LUT R3, R2, 0xfffffffe, RZ, 0xc0, !PT ;  /* 0xfffffffe02037812 */ /* 0x000fe200078ec0ff */
[----:B------:R-:W-:Y:S01]  /*04c0*/  ULDC.64 UR12, c[0x0][0x118] ;  /* 0x00004600000c7ab9 */ /* 0x000fe20000000a00 */
[----:B------:R-:W-:Y:S01]  /*04d0*/  SHF.R.S32.HI R250, RZ, 0x7, R250 ;  /* 0x00000007fffa7819 */ /* 0x000fe200000114fa */
[----:B------:R-:W-:Y:S01]  /*04e0*/  UIMAD.WIDE.U32 UR56, UR50, UR60, URZ ;  /* 0x0000003c323872a5 */ /* 0x000fe2000f8e003f */
[----:B------:R-:W-:Y:S01]  /*04f0*/  LOP3.LUT R2, R6, 0xc0, RZ, 0xc0, !PT ;  /* 0x000000c006027812 */ /* 0x000fe200078ec0ff */
[----:B------:R-:W-:Y:S01]  /*0500*/  IMAD.SHL.U32 R6, R12, 0x8, RZ ;  /* 0x000000080c067824 */ /* 0x000fe200078e00ff */
[C---:B------:R-:W-:Y:S01]  /*0510*/  LOP3.LUT P5, RZ, R7.reuse, 0x2, RZ, 0xc0, !PT ;  /* 0x0000000207ff7812 */ /* 0x040fe200078ac0ff */
[----:B------:R-:W-:Y:S01]  /*0520*/  IMAD.IADD R13, R0, 0x1, -R3 ;  /* 0x00000001000d7824 */ /* 0x000fe200078e0a03 */
[----:B------:R-:W-:Y:S01]  /*0530*/  LEA.HI R0, R4, R5, RZ, 0x2 ;  /* 0x0000000504007211 */ /* 0x000fe200078f10ff */
[----:B------:R-:W-:Y:S01]  /*0540*/  IMAD.U32 R4, RZ, RZ, UR4 ;  /* 0x00000004ff047e24 */ /* 0x000fe2000f8e00ff */
[----:B------:R-:W-:Y:S01]  /*0550*/  LOP3.LUT R3, R2, 0x18, R6, 0xf8, !PT ;  /* 0x0000001802037812 */ /* 0x000fe200078ef806 */
[----:B------:R-:W-:Y:S01]  /*0560*/  ULOP3.LUT UR4, UR52, UR14, URZ, 0x3c, !UPT ;  /* 0x0000000e34047292 */ /* 0x000fe2000f8e3c3f */
[----:B------:R-:W-:Y:S01]  /*0570*/  LOP3.LUT R0, R0, 0xfffffffc, RZ, 0xc0, !PT ;  /* 0xfffffffc00007812 */ /* 0x000fe200078ec0ff */
[----:B------:R-:W-:Y:S01]  /*0580*/  IMAD.SHL.U32 R6, R12, 0x2, RZ ;  /* 0x000000020c067824 */ /* 0x000fe200078e00ff */
[----:B------:R-:W-:Y:S01]  /*0590*/  SHF.R.U32.HI R2, RZ, 0x3, R2 ;  /* 0x00000003ff027819 */ /* 0x000fe20000011602 */
[----:B------:R1:W-:Y:S01]  /*05a0*/  STL [R1+0x30], R4 ;  /* 0x0000300401007387 */ /* 0x0003e20000100800 */
[----:B------:R-:W-:Y:S01]  /*05b0*/  LOP3.LUT P4, RZ, R7, 0x4, RZ, 0xc0, !PT ;  /* 0x0000000407ff7812 */ /* 0x000fe2000788c0ff */
[----:B------:R-:W-:Y:S01]  /*05c0*/  IMAD.IADD R18, R5, 0x1, -R0 ;  /* 0x0000000105127824 */ /* 0x000fe200078e0a00 */
[----:B------:R-:W-:Y:S01]  /*05d0*/  LOP3.LUT R2, R3, R2, RZ, 0x3c, !PT ;  /* 0x0000000203027212 */ /* 0x000fe200078e3cff */
[----:B------:R-:W-:Y:S01]  /*05e0*/  IMAD R0, R5, 0x8, R11 ;  /* 0x0000000805007824 */ /* 0x000fe200078e020b */
[----:B------:R-:W-:Y:S01]  /*05f0*/  LEA.HI R5, R10, R10, RZ, 0x1 ;  /* 0x0000000a0a057211 */ /* 0x000fe200078f08ff */
[----:B------:R-:W-:Y:S01]  /*0600*/  IMAD R234, R250, 0x2000, R6 ;  /* 0x00002000faea7824 */ /* 0x000fe200078e0206 */
[----:B------:R-:W-:Y:S01]  /*0610*/  STL [R1], R18 ;  /* 0x0000001201007387 */ /* 0x000fe20000100800 */
[----:B------:R-:W-:Y:S01]  /*0620*/  IMAD.U32 R252, R0, 0x20, R2 ;  /* 0x0000002000fc7824 */ /* 0x000fe200078e0002 */
[----:B------:R-:W-:Y:S01]  /*0630*/  LOP3.LUT R0, R5, 0x7fffffe, RZ, 0xc0, !PT ;  /* 0x07fffffe05007812 */ /* 0x000fe200078ec0ff */
[----:B------:R-:W-:Y:S01]  /*0640*/  IMAD.U32 R2, RZ, RZ, UR19 ;  /* 0x00000013ff027e24 */ /* 0x000fe2000f8e00ff */
[----:B------:R-:W-:Y:S01]  /*0650*/  SHF.R.S32.HI R11, RZ, 0x1f, R8 ;  /* 0x0000001fff0b7819 */ /* 0x000fe20000011408 */
[----:B------:R-:W-:Y:S01]  /*0660*/  USHF.L.U32 UR35, UR58, 0x3, URZ ;  /* 0x000000033a237899 */ /* 0x000fe2000800063f */
[----:B------:R-:W-:Y:S01]  /*0670*/  SEL R230, R153, 0xffffffe0, !P5 ;  /* 0xffffffe099e67807 */ /* 0x000fe20006800000 */
[----:B------:R-:W-:Y:S01]  /*0680*/  IMAD.IADD R3, R10, 0x1, -R0 ;  /* 0x000000010a037824 */ /* 0x000fe200078e0a00 */
[----:B------:R2:W-:Y:S01]  /*0690*/  STL [R1+0x2c], R2 ;  /* 0x00002c0201007387 */ /* 0x0005e20000100800 */
[-C--:B------:R-:W-:Y:S01]  /*06a0*/  LEA.HI R0, R8, R8.reuse, RZ, 0x1 ;  /* 0x0000000808007211 */ /* 0x080fe200078f08ff */
[----:B------:R-:W-:Y:S01]  /*06b0*/  USHF.L.U32 UR34, UR58, 0x4, URZ ;  /* 0x000000043a227899 */ /* 0x000fe2000800063f */
[----:B------:R-:W-:Y:S01]  /*06c0*/  LEA.HI R11, R11, R8, RZ, 0x3 ;  /* 0x000000080b0b7211 */ /* 0x000fe200078f18ff */
[----:B------:R-:W-:-:S02]  /*06d0*/  UIMAD UR33, UR58, 0x18, URZ ;  /* 0x000000183a2178a4 */ /* 0x000fc4000f8e023f */
[----:B------:R-:W-:Y:S02]  /*06e0*/  USHF.L.U32 UR32, UR58, 0x5, URZ ;  /* 0x000000053a207899 */ /* 0x000fe4000800063f */
[----:B------:R-:W-:Y:S01]  /*06f0*/  UIMAD UR31, UR58, 0x28, URZ ;  /* 0x000000283a1f78a4 */ /* 0x000fe2000f8e023f */
[----:B-1----:R-:W-:Y:S01]  /*0700*/  IMAD.U32 R4, RZ, RZ, UR4 ;  /* 0x00000004ff047e24 */ /* 0x002fe2000f8e00ff */
[----:B------:R-:W-:Y:S02]  /*0710*/  UIMAD UR4, UR45, UR16, UR52 ;  /* 0x000000102d0472a4 */ /* 0x000fe4000f8e0234 */
[----:B------:R-:W-:Y:S02]  /*0720*/  UIMAD UR30, UR58, 0x30, URZ ;  /* 0x000000303a1e78a4 */ /* 0x000fe4000f8e023f */
[----:B------:R1:W-:Y:S01]  /*0730*/  STL [R1+0x28], R4 ;  /* 0x0000280401007387 */ /* 0x0003e20000100800 */
[----:B------:R-:W-:Y:S02]  /*0740*/  USHF.L.U32 UR4, UR4, 0x5, URZ ;  /* 0x0000000504047899 */ /* 0x000fe4000800063f */
[----:B------:R-:W-:-:S02]  /*0750*/  UIMAD UR29, UR58, 0x38, URZ ;  /* 0x000000383a1d78a4 */ /* 0x000fc4000f8e023f */
[----:B------:R-:W-:Y:S02]  /*0760*/  USHF.L.U32 UR28, UR58, 0x6, URZ ;  /* 0x000000063a1c7899 */ /* 0x000fe4000800063f */
[----:B------:R-:W-:Y:S02]  /*0770*/  UIMAD UR27, UR58, 0x48, URZ ;  /* 0x000000483a1b78a4 */ /* 0x000fe4000f8e023f */
[----:B------:R-:W-:Y:S01]  /*0780*/  UIMAD UR26, UR58, 0x50, URZ ;  /* 0x000000503a1a78a4 */ /* 0x000fe2000f8e023f */
[----:B--2---:R-:W-:Y:S01]  /*0790*/  IMAD R2, R250, 0x8, R13 ;  /* 0x00000008fa027824 */ /* 0x004fe200078e020d */
[----:B------:R-:W-:Y:S02]  /*07a0*/  UIMAD UR25, UR58, 0x58, URZ ;  /* 0x000000583a1978a4 */ /* 0x000fe4000f8e023f */
[----:B------:R-:W-:Y:S01]  /*07b0*/  UIMAD UR24, UR58, 0x60, URZ ;  /* 0x000000603a1878a4 */ /* 0x000fe2000f8e023f */
[----:B------:R-:W-:Y:S01]  /*07c0*/  IMAD R17, R2, 0x8, R3 ;  /* 0x0000000802117824 */ /* 0x000fe200078e0203 */
[----:B------:R-:W-:Y:S01]  /*07d0*/  LOP3.LUT R3, R0, 0x7fffffe, RZ, 0xc0, !PT ;  /* 0x07fffffe00037812 */ /* 0x000fe200078ec0ff */
[----:B------:R-:W-:Y:S01]  /*07e0*/  UIMAD UR23, UR58, 0x68, URZ ;  /* 0x000000683a1778a4 */ /* 0x000fe2000f8e023f */
[----:B------:R-:W-:Y:S01]  /*07f0*/  LOP3.LUT R2, R11, 0xfffffff8, RZ, 0xc0, !PT ;  /* 0xfffffff80b027812 */ /* 0x000fe200078ec0ff */
[----:B------:R-:W-:-:S02]  /*0800*/  UIMAD UR22, UR58, 0x70, URZ ;  /* 0x000000703a1678a4 */ /* 0x000fc4000f8e023f */
[C---:B------:R-:W-:Y:S01]  /*0810*/  IMAD.IADD R16, R8.reuse, 0x1, -R3 ;  /* 0x0000000108107824 */ /* 0x040fe200078e0a03 */
[----:B------:R-:W-:Y:S01]  /*0820*/  UIMAD UR21, UR58, 0x78, URZ ;  /* 0x000000783a1578a4 */ /* 0x000fe2000f8e023f */
[----:B------:R-:W-:Y:S01]  /*0830*/  IMAD.IADD R15, R8, 0x1, -R2 ;  /* 0x00000001080f7824 */ /* 0x000fe200078e0a02 */
[C---:B------:R-:W-:Y:S01]  /*0840*/  LOP3.LUT R2, R7.reuse, 0x1, RZ, 0xc0, !PT ;  /* 0x0000000107027812 */ /* 0x040fe200078ec0ff */
[----:B------:R-:W-:Y:S01]  /*0850*/  IMAD.U32 R3, RZ, RZ, UR7 ;  /* 0x00000007ff037e24 */ /* 0x000fe2000f8e00ff */
[--C-:B-1----:R-:W-:Y:S01]  /*0860*/  SHF.R.S32.HI R4, RZ, 0x1, R0.reuse ;  /* 0x00000001ff047819 */ /* 0x102fe20000011400 */
[----:B------:R-:W-:Y:S01]  /*0870*/  USHF.R.S32.HI UR7, URZ, 0x1f, UR45 ;  /* 0x0000001f3f077899 */ /* 0x000fe2000801142d */
[----:B------:R-:W-:Y:S01]  /*0880*/  SHF.R.S32.HI R0, RZ, 0x1f, R0 ;  /* 0x0000001fff007819 */ /* 0x000fe20000011400 */
[----:B------:R-:W-:Y:S01]  /*0890*/  UIADD3 UR20, -UR59, URZ, URZ ;  /* 0x0000003f3b147290 */ /* 0x000fe2000fffe13f */
[----:B------:R-:W-:Y:S01]  /*08a0*/  ISETP.NE.U32.AND P6, PT, R2, 0x1, PT ;  /* 0x000000010200780c */ /* 0x000fe20003fc5070 */
[----:B------:R-:W-:Y:S01]  /*08b0*/  IMAD.U32 R2, RZ, RZ, UR8 ;  /* 0x00000008ff027e24 */ /* 0x000fe2000f8e00ff */
[----:B------:R-:W-:Y:S01]  /*08c0*/  LEA.HI R0, R0, R4, RZ, 0x2 ;  /* 0x0000000400007211 */ /* 0x000fe200078f10ff */
[----:B------:R-:W-:Y:S01]  /*08d0*/  IMAD.SHL.U32 R2, R10, 0x40, RZ ;  /* 0x000000400a027824 */ /* 0x000fe200078e00ff */
[----:B------:R-:W-:Y:S01]  /*08e0*/  LEA.HI R10, R7, R7, RZ, 0x1 ;  /* 0x00000007070a7211 */ /* 0x000fe200078f08ff */
[----:B------:R-:W-:Y:S01]  /*08f0*/  USHF.R.S32.HI UR8, URZ, 0x1f, UR52 ;  /* 0x0000001f3f087899 */ /* 0x000fe20008011434 */
[----:B------:R-:W-:Y:S01]  /*0900*/  LOP3.LUT R0, R0, 0xfffffffc, RZ, 0xc0, !PT ;  /* 0xfffffffc00007812 */ /* 0x000fe200078ec0ff */
[----:B------:R-:W-:Y:S01]  /*0910*/  UMOV UR55, 0xffffe000 ;  /* 0xffffe00000377882 */ /* 0x000fe20000000000 */
[----:B------:R-:W-:-:S02]  /*0920*/  LOP3.LUT R8, R2, 0x1c0, RZ, 0xc0, !PT ;  /* 0x000001c002087812 */ /* 0x000fc400078ec0ff */
[----:B------:R-:W-:Y:S01]  /*0930*/  LOP3.LUT R2, R10, 0x3fffffe, RZ, 0xc0, !PT ;  /* 0x03fffffe0a027812 */ /* 0x000fe200078ec0ff */
[----:B------:R-:W-:Y:S01]  /*0940*/  IMAD.IADD R14, R4, 0x1, -R0 ;  /* 0x00000001040e7824 */ /* 0x000fe200078e0a00 */
[----:B------:R-:W-:Y:S01]  /*0950*/  SEL R228, R228, 0x10, !P6 ;  /* 0x00000010e4e47807 */ /* 0x000fe20007000000 */
[----:B------:R-:W-:Y:S01]  /*0960*/  IMAD.U32 R0, RZ, RZ, UR7 ;  /* 0x00000007ff007e24 */ /* 0x000fe2000f8e00ff */
[----:B------:R-:W-:Y:S01]  /*0970*/  SHF.R.S32.HI R0, RZ, 0x1, R5 ;  /* 0x00000001ff007819 */ /* 0x000fe20000011405 */
[C---:B------:R-:W-:Y:S01]  /*0980*/  IMAD.IADD R12, R7.reuse, 0x1, -R2 ;  /* 0x00000001070c7824 */ /* 0x040fe200078e0a02 */
[----:B------:R-:W-:Y:S01]  /*0990*/  SHF.R.S32.HI R5, RZ, 0x3, R11 ;  /* 0x00000003ff057819 */ /* 0x000fe2000001140b */
[----:B------:R-:W-:Y:S01]  /*09a0*/  IMAD.SHL.U32 R2, R7, 0x40, RZ ;  /* 0x0000004007027824 */ /* 0x000fe200078e00ff */
[C---:B------:R-:W-:Y:S01]  /*09b0*/  LOP3.LUT P0, RZ, R0.reuse, 0x2, RZ, 0xc0, !PT ;  /* 0x0000000200ff7812 */ /* 0x040fe2000780c0ff */
[----:B------:R-:W-:Y:S01]  /*09c0*/  IMAD.SHL.U32 R9, R0, 0x40, RZ ;  /* 0x0000004000097824 */ /* 0x000fe200078e00ff */
[----:B------:R-:W-:Y:S01]  /*09d0*/  @!UP5 UIMAD UR7, UR45, UR17, UR52 ;  /* 0x000000112d07d2a4 */ /* 0x000fe2000f8e0234 */
[----:B------:R-:W-:Y:S01]  /*09e0*/  IMAD.SHL.U32 R0, R18, 0x10, RZ ;  /* 0x0000001012007824 */ /* 0x000fe200078e00ff */
[----:B------:R-:W-:Y:S01]  /*09f0*/  LOP3.LUT R2, R2, 0x1c0, RZ, 0xc0, !PT ;  /* 0x000001c002027812 */ /* 0x000fe200078ec0ff */
[----:B------:R-:W-:Y:S01]  /*0a00*/  IMAD.U32 R3, RZ, RZ, UR8 ;  /* 0x00000008ff037e24 */ /* 0x000fe2000f8e00ff */
[----:B------:R-:W-:Y:S01]  /*0a10*/  UIMAD UR8, UR5, UR18, URZ ;  /* 0x00000012050872a4 */ /* 0x000fe2000f8e023f */
[----:B------:R-:W-:Y:S01]  /*0a20*/  IMAD.SHL.U32 R4, R18, 0x400, RZ ;  /* 0x0000040012047824 */ /* 0x000fe200078e00ff */
[----:B------:R-:W-:Y:S01]  /*0a30*/  LEA.HI.SX32 R243, R243, R0, 0x1e ;  /* 0x00000000f3f37211 */ /* 0x000fe200078ff2ff */
[----:B------:R-:W-:Y:S01]  /*0a40*/  UIMAD UR5, UR6, UR45, URZ ;  /* 0x0000002d060572a4 */ /* 0x000fe2000f8e023f */
[----:B------:R-:W-:Y:S01]  /*0a50*/  LOP3.LUT R3, R8, 0x30, R0, 0xf8, !PT ;  /* 0x0000003008037812 */ /* 0x000fe200078ef800 */
[----:B------:R-:W-:Y:S01]  /*0a60*/  IMAD R147, R5, 0x200, R4 ;  /* 0x0000020005937824 */ /* 0x000fe200078e0204 */
[----:B------:R-:W-:Y:S01]  /*0a70*/  LOP3.LUT R0, R9, 0xc0, RZ, 0xc0, !PT ;  /* 0x000000c009007812 */ /* 0x000fe200078ec0ff */
[----:B------:R-:W-:Y:S01]  /*0a80*/  IMAD R16, R5, 0x8, R16 ;  /* 0x0000000805107824 */ /* 0x000fe200078e0210 */
[--C-:B------:R-:W-:Y:S01]  /*0a90*/  LOP3.LUT R3, R3, 0x8, R145.reuse, 0xf8, !PT ;  /* 0x0000000803037812 */ /* 0x100fe200078ef891 */
[----:B------:R-:W-:Y:S01]  /*0aa0*/  @!UP5 UIMAD UR6, UR7, UR15, URZ ;  /* 0x0000000f0706d2a4 */ /* 0x000fe2000f8e023f */
[----:B------:R-:W-:-:S02]  /*0ab0*/  LOP3.LUT R145, R0, 0x8, R145, 0xf8, !PT ;  /* 0x0000000800917812 */ /* 0x000fc400078ef891 */
[----:B------:R-:W-:Y:S02]  /*0ac0*/  SHF.R.U32.HI R0, RZ, 0x3, R0 ;  /* 0x00000003ff007819 */ /* 0x000fe40000011600 */
[----:B------:R-:W-:Y:S02]  /*0ad0*/  LEA.HI R2, R2, R2, RZ, 0x1d ;  /* 0x0000000202027211 */ /* 0x000fe400078fe8ff */
[----:B------:R-:W-:Y:S01]  /*0ae0*/  LOP3.LUT R145, R145, R0, RZ, 0x3c, !PT ;  /* 0x0000000091917212 */ /* 0x000fe200078e3cff */
[----:B------:R-:W-:Y:S01]  /*0af0*/  IMAD.U32 R0, RZ, RZ, UR9 ;  /* 0x00000009ff007e24 */ /* 0x000fe2000f8e00ff */
[----:B------:R-:W-:Y:S01]  /*0b00*/  IADD3 R234, R2, R234, R4 ;  /* 0x000000ea02ea7210 */ /* 0x000fe20007ffe004 */
[----:B------:R-:W-:Y:S01]  /*0b10*/  IMAD.U32 R4, RZ, RZ, UR8 ;  /* 0x00000008ff047e24 */ /* 0x000fe2000f8e00ff */
[----:B------:R-:W-:Y:S01]  /*0b20*/  SHF.R.U32.HI R2, RZ, 0x3, R8 ;  /* 0x00000003ff027819 */ /* 0x000fe20000011608 */
[----:B------:R-:W-:Y:S01]  /*0b30*/  IMAD.U32 R145, R17, 0x20, R145 ;  /* 0x0000002011917824 */ /* 0x000fe200078e0091 */
[----:B------:R1:W-:Y:S01]  /*0b40*/  STL [R1+0x24], R0 ;  /* 0x0000240001007387 */ /* 0x0003e20000100800 */
[----:B------:R-:W-:Y:S01]  /*0b50*/  IMAD.SHL.U32 R234, R234, 0x2, RZ ;  /* 0x00000002eaea7824 */ /* 0x000fe200078e00ff */
[----:B------:R-:W-:Y:S01]  /*0b60*/  LOP3.LUT R5, R3, R2, RZ, 0x3c, !PT ;  /* 0x0000000203057212 */ /* 0x000fe200078e3cff */
[----:B------:R-:W-:Y:S01]  /*0b70*/  IMAD.SHL.U32 R145, R145, 0x2, RZ ;  /* 0x0000000291917824 */ /* 0x000fe200078e00ff */
[----:B------:R2:W-:Y:S01]  /*0b80*/  STL [R1+0x20], R4 ;  /* 0x0000200401007387 */ /* 0x0005e20000100800 */
[----:B------:R-:W-:Y:S01]  /*0b90*/  SEL R146, R153, 0xffffffe0, !P0 ;  /* 0xffffffe099927807 */ /* 0x000fe20004000000 */
[C---:B------:R-:W-:Y:S01]  /*0ba0*/  IMAD.IADD R233, R234.reuse, 0x1, R228 ;  /* 0x00000001eae97824 */ /* 0x040fe200078e02e4 */
[C---:B------:R-:W-:Y:S01]  /*0bb0*/  IADD3 R229, R234.reuse, 0x40, RZ ;  /* 0x00000040eae57810 */ /* 0x040fe20007ffe0ff */
[C-C-:B------:R-:W-:Y:S01]  /*0bc0*/  IMAD.IADD R235, R234.reuse, 0x1, R230.reuse ;  /* 0x00000001eaeb7824 */ /* 0x140fe200078e02e6 */
[----:B------:R-:W-:Y:S01]  /*0bd0*/  @P4 IADD3 R229, R234, -0x40, RZ ;  /* 0xffffffc0eae54810 */ /* 0x000fe20007ffe0ff */
[----:B------:R-:W-:-:S02]  /*0be0*/  IMAD.IADD R232, R233, 0x1, R230 ;  /* 0x00000001e9e87824 */ /* 0x000fc400078e02e6 */
[----:B------:R-:W-:Y:S02]  /*0bf0*/  IMAD.IADD R146, R145, 0x1, R146 ;  /* 0x0000000191927824 */ /* 0x000fe400078e0292 */
[--C-:B------:R-:W-:Y:S02]  /*0c00*/  IMAD.IADD R228, R228, 0x1, R229.reuse ;  /* 0x00000001e4e47824 */ /* 0x100fe400078e02e5 */
[C---:B------:R-:W-:Y:S02]  /*0c10*/  IMAD.IADD R231, R230.reuse, 0x1, R229 ;  /* 0x00000001e6e77824 */ /* 0x040fe400078e02e5 */
[----:B------:R-:W-:Y:S02]  /*0c20*/  IMAD.IADD R230, R230, 0x1, R228 ;  /* 0x00000001e6e67824 */ /* 0x000fe400078e02e4 */
[----:B-1----:R-:W-:Y:S02]  /*0c30*/  IMAD R0, R18, 0x200, R6 ;  /* 0x0000020012007824 */ /* 0x002fe400078e0206 */
[----:B--2---:R-:W-:Y:S01]  /*0c40*/  IMAD.U32 R4, RZ, RZ, UR5 ;  /* 0x00000005ff047e24 */ /* 0x004fe2000f8e00ff */
[----:B------:R-:W-:Y:S01]  /*0c50*/  UIMAD UR5, UR51, UR60, URZ ;  /* 0x0000003c330572a4 */ /* 0x000fe2000f8e023f */
[----:B------:R-:W-:-:S02]  /*0c60*/  IMAD R12, R12, 0x20, R0 ;  /* 0x000000200c0c7824 */ /* 0x000fc400078e0200 */
[----:B------:R-:W-:Y:S01]  /*0c70*/  IMAD.U32 R0, RZ, RZ, UR4 ;  /* 0x00000004ff007e24 */ /* 0x000fe2000f8e00ff */
[----:B------:R1:W-:Y:S01]  /*0c80*/  STL [R1+0x1c], R4 ;  /* 0x00001c0401007387 */ /* 0x0003e20000100800 */
[----:B------:R-:W-:Y:S01]  /*0c90*/  USHF.R.S32.HI UR4, URZ, 0x1f, UR4 ;  /* 0x0000001f3f047899 */ /* 0x000fe20008011404 */
[----:B------:R-:W-:Y:S01]  /*0ca0*/  IMAD.U32 R2, RZ, RZ, UR5 ;  /* 0x00000005ff027e24 */ /* 0x000fe2000f8e00ff */
[----:B------:R-:W-:Y:S01]  /*0cb0*/  USHF.R.S32.HI UR5, URZ, 0x1f, UR19 ;  /* 0x0000001f3f057899 */ /* 0x000fe20008011413 */
[----:B------:R2:W-:Y:S05]  /*0cc0*/  STL [R1+0x18], R0 ;  /* 0x0000180001007387 */ /* 0x0005ea0000100800 */
[----:B------:R-:W-:Y:S01]  /*0cd0*/  IMAD.U32 R2, RZ, RZ, UR5 ;  /* 0x00000005ff027e24 */ /* 0x000fe2000f8e00ff */
[----:B------:R-:W-:-:S04]  /*0ce0*/  USHF.R.S32.HI UR5, URZ, 0x1f, UR59 ;  /* 0x0000001f3f057899 */ /* 0x000fc8000801143b */
[----:B------:R3:W-:Y:S01]  /*0cf0*/  STL [R1+0x14], R2 ;  /* 0x0000140201007387 */ /* 0x0007e20000100800 */
[----:B-1----:R-:W-:Y:S01]  /*0d00*/  IMAD.SHL.U32 R4, R13, 0x10, RZ ;  /* 0x000000100d047824 */ /* 0x002fe200078e00ff */
[----:B--2---:R-:W-:-:S04]  /*0d10*/  SHF.R.S32.HI R0, RZ, 0x1, R10 ;  /* 0x00000001ff007819 */ /* 0x004fc8000001140a */
[C---:B------:R-:W-:Y:S01]  /*0d20*/  LOP3.LUT P3, RZ, R0.reuse, 0x2, RZ, 0xc0, !PT ;  /* 0x0000000200ff7812 */ /* 0x040fe2000786c0ff */
[----:B------:R-:W-:-:S03]  /*0d30*/  IMAD.SHL.U32 R0, R0, 0x40, RZ ;  /* 0x0000004000007824 */ /* 0x000fc600078e00ff */
[----:B------:R-:W-:Y:S01]  /*0d40*/  R2P PR, R15, 0x6 ;  /* 0x000000060f007804 */ /* 0x000fe20000000000 */
[----:B---3--:R-:W-:Y:S01]  /*0d50*/  IMAD.SHL.U32 R2, R250, 0x8, RZ ;  /* 0x00000008fa027824 */ /* 0x008fe200078e00ff */
[----:B------:R-:W-:-:S03]  /*0d60*/  LOP3.LUT R0, R0, 0xc0, RZ, 0xc0, !PT ;  /* 0x000000c000007812 */ /* 0x000fc600078ec0ff */
[----:B------:R-:W-:Y:S02]  /*0d70*/  SEL R148, R148, 0xffffffc0, !P2 ;  /* 0xffffffc094947807 */ /* 0x000fe40005000000 */
[----:B------:R-:W-:Y:S02]  /*0d80*/  LOP3.LUT R2, R2, 0x8, RZ, 0xc0, !PT ;  /* 0x0000000802027812 */ /* 0x000fe400078ec0ff */
[----:B------:R-:W-:Y:S02]  /*0d90*/  SHF.R.U32.HI R3, RZ, 0x3, R0 ;  /* 0x00000003ff037819 */ /* 0x000fe40000011600 */
[----:B------:R-:W-:Y:S02]  /*0da0*/  LOP3.LUT R7, R2, 0x10, R4, 0xf8, !PT ;  /* 0x0000001002077812 */ /* 0x000fe400078ef804 */
[----:B------:R-:W-:Y:S01]  /*0db0*/  LOP3.LUT R8, R3, R0, R2, 0x1e, !PT ;  /* 0x0000000003087212 */ /* 0x000fe200078e1e02 */
[----:B------:R-:W-:Y:S01]  /*0dc0*/  IMAD.SHL.U32 R0, R15, 0x40, RZ ;  /* 0x000000400f007824 */ /* 0x000fe200078e00ff */
[C---:B------:R-:W-:Y:S01]  /*0dd0*/  LOP3.LUT P0, RZ, R14.reuse, 0x2, RZ, 0xc0, !PT ;  /* 0x000000020eff7812 */ /* 0x040fe2000780c0ff */
[----:B------:R-:W-:-:S02]  /*0de0*/  IMAD.SHL.U32 R2, R14, 0x40, RZ ;  /* 0x000000400e027824 */ /* 0x000fc400078e00ff */
[C---:B------:R-:W-:Y:S01]  /*0df0*/  IMAD R3, R13.reuse, 0x200, R5 ;  /* 0x000002000d037824 */ /* 0x040fe200078e0205 */
        /* <DEDUP_REMOVED lines=13> */
[----:B------:R-:W-:Y:S01]  /*0ed0*/  IMAD.IADD R147, R147, 0x1, R6 ;  /* 0x0000000193937824 */ /* 0x000fe200078e0206 */
[----:B------:R-:W-:Y:S01]  /*0ee0*/  SEL R153, R153, 0xffffffe0, !P0 ;  /* 0xffffffe099997807 */ /* 0x000fe20004000000 */
        /* <DEDUP_REMOVED lines=20> */
.L_x_278:
        /* <DEDUP_REMOVED lines=53> */
.L_x_250:
        /* <DEDUP_REMOVED lines=13> */
[----:B------:R-:W-:Y:S02]  /*1450*/  @!UP2 USEL UR5, URZ, UR7, !UP0 ;  /* 0x000000073f05a287 */ /* 0x000fe4000c000000 */
[----:B------:R-:W-:Y:S01]  /*1460*/  USHF.L.U32 UR37, UR11, 0x7, URZ ;  /* 0x000000070b257899 */ /* 0x000fe2000800063f */
[----:B--2---:R-:W1:Y:S02]  /*1470*/  @P0 R2UR UR9, R0 ;  /* 0x00000000000903c2 */ /* 0x004e6400000e0000 */
[----:B-1----:R-:W-:Y:S02]  /*1480*/  @UP2 UIADD3 UR9, UR9, -UR36, URZ ;  /* 0x8000002409092290 */ /* 0x002fe4000fffe03f */
[----:B------:R-:W-:-:S04]  /*1490*/  @!UP2 UIADD3 UR9, UR5, UR6, -UR36 ;  /* 0x000000060509a290 */ /* 0x000fc8000fffe824 */
        /* <DEDUP_REMOVED lines=41> */
.L_x_252:
        /* <DEDUP_REMOVED lines=18> */
.L_x_253:
        /* <DEDUP_REMOVED lines=12> */
[----:B------:R-:W-:Y:S01]  /*1910*/  UIMAD UR10, UR51, UR60, URZ ;  /* 0x0000003c330a72a4 */ /* 0x000fe2000f8e023f */
[----:B------:R-:W-:Y:S01]  /*1920*/  IABS R7, c[0x0][0x1c8] ;  /* 0x0000720000077a13 */ /* 0x000fe20000000000 */
[----:B------:R-:W-:-:S03]  /*1930*/  ULDC.64 UR14, c[0x0][0x3d8] ;  /* 0x0000f600000e7ab9 */ /* 0x000fc60000000a00 */
[----:B------:R-:W-:Y:S02]  /*1940*/  @!UP2 UMOV UR38, UR6 ;  /* 0x000000060026ac82 */ /* 0x000fe40008000000 */
[----:B------:R-:W-:Y:S01]  /*1950*/  @!UP2 UIADD3 UR39, UR7, UR8, URZ ;  /* 0x000000080727a290 */ /* 0x000fe2000fffe03f */
[----:B--2---:R1:W2:Y:S02]  /*1960*/  R2UR UR17, R0 ;  /* 0x00000000001173c2 */ /* 0x0042a400000e0000 */
[----:B-1----:R-:W5:Y:S01]  /*1970*/  LDL R0, [R1+0x24] ;  /* 0x0000240001007983 */ /* 0x002f620000100800 */
[----:B--2---:R-:W-:-:S04]  /*1980*/  UIMAD UR6, UR54, UR16, UR17 ;  /* 0x00000010360672a4 */ /* 0x004fc8000f8e0211 */
[----:B------:R-:W-:-:S04]  /*1990*/  UIADD3 UR6, UR61, UR6, URZ ;  /* 0x000000063d067290 */ /* 0x000fc8000fffe03f */
[----:B------:R-:W-:Y:S01]  /*19a0*/  UIMAD UR6, UR50, UR6, UR10 ;  /* 0x00000006320672a4 */ /* 0x000fe2000f8e020a */
[----:B------:R-:W1:Y:S08]  /*19b0*/  S2UR UR10, SR_CTAID.X ;  /* 0x00000000000a79c3 */ /* 0x000e700000002500 */
[----:B---3--:R2:W3:Y:S01]  /*19c0*/  R2UR UR41, R4 ;  /* 0x00000000042973c2 */ /* 0x0084e200000e0000 */
[----:B------:R-:W-:-:S02]  /*19d0*/  UIADD3 UR16, UR57, UR6, URZ ;  /* 0x0000000639107290 */ /* 0x000fc4000fffe03f */
[----:B------:R-:W-:Y:S02]  /*19e0*/  UIMAD UR8, UR51, UR4, URZ ;  /* 0x00000004330872a4 */ /* 0x000fe4000f8e023f */
[----:B------:R-:W-:Y:S01]  /*19f0*/  UIMAD.WIDE.U32 UR6, UR50, UR4, URZ ;  /* 0x00000004320672a5 */ /* 0x000fe2000f8e003f */
[----:B--2---:R-:W2:Y:S03]  /*1a00*/  I2F.RP R4, R7 ;  /* 0x0000000700047306 */ /* 0x004ea60000209400 */
[----:B------:R-:W-:Y:S02]  /*1a10*/  @UP2 UIADD3 UR16, UR7, UR8, URZ ;  /* 0x0000000807102290 */ /* 0x000fe4000fffe03f */
[----:B------:R-:W-:Y:S02]  /*1a20*/  USEL UR17, UR56, UR6, !UP2 ;  /* 0x0000000638117287 */ /* 0x000fe4000d000000 */
[----:B-1----:R-:W-:Y:S01]  /*1a30*/  UIMAD.WIDE.U32 UR6, UR10, UR14, URZ ;  /* 0x0000000e0a0672a5 */ /* 0x002fe2000f8e003f */
[----:B--2---:R-:W1:Y:S03]  /*1a40*/  MUFU.RCP R4, R4 ;  /* 0x0000000400047308 */ /* 0x004e660000001000 */
[----:B------:R-:W-:-:S02]  /*1a50*/  UIMAD UR14, UR10, UR15, UR7 ;  /* 0x0000000f0a0e72a4 */ /* 0x000fc4000f8e0207 */
[----:B------:R-:W-:Y:S02]  /*1a60*/  USEL UR15, UR6, URZ, UP6 ;  /* 0x0000003f060f7287 */ /* 0x000fe4000b000000 */
[----:B------:R-:W-:Y:S02]  /*1a70*/  USHF.L.U64.HI UR6, UR45, 0x7, UR54 ;  /* 0x000000072d067899 */ /* 0x000fe40008010236 */
[----:B------:R-:W-:Y:S02]  /*1a80*/  USHF.L.U32 UR10, UR45, 0x7, URZ ;  /* 0x000000072d0a7899 */ /* 0x000fe4000800063f */
[----:B------:R-:W-:Y:S02]  /*1a90*/  USEL UR7, UR6, URZ, UP1 ;  /* 0x0000003f06077287 */ /* 0x000fe40008800000 */
[----:B------:R-:W-:Y:S01]  /*1aa0*/  USEL UR6, UR10, URZ, UP1 ;  /* 0x0000003f0a067287 */ /* 0x000fe20008800000 */
[----:B-1----:R-:W-:-:S03]  /*1ab0*/  IADD3 R4, R4, 0xffffffe, RZ ;  /* 0x0ffffffe04047810 */ /* 0x002fc60007ffe0ff */
[----:B------:R-:W-:Y:S01]  /*1ac0*/  UIADD3 UR6, UP1, UR5, UR6, URZ ;  /* 0x0000000605067290 */ /* 0x000fe2000ff3e03f */
[----:B------:R1:W2:Y:S03]  /*1ad0*/  F2I.FTZ.U32.TRUNC.NTZ R5, R4 ;  /* 0x0000000400057305 */ /* 0x0002a6000021f000 */
[----:B------:R-:W-:Y:S02]  /*1ae0*/  UIADD3.X UR8, UR42, UR7, URZ, UP1, !UPT ;  /* 0x000000072a087290 */ /* 0x000fe40008ffe43f */
[----:B------:R-:W-:-:S04]  /*1af0*/  UIMAD UR7, UR51, UR6, URZ ;  /* 0x00000006330772a4 */ /* 0x000fc8000f8e023f */
[----:B------:R-:W-:Y:S01]  /*1b00*/  UIMAD UR10, UR50, UR8, UR7 ;  /* 0x00000008320a72a4 */ /* 0x000fe2000f8e0207 */
[----:B----4-:R4:W2:Y:S01]  /*1b10*/  R2UR UR19, R3 ;  /* 0x00000000031373c2 */ /* 0x0108a200000e0000 */
[----:B-1----:R-:W-:Y:S01]  /*1b20*/  IMAD.MOV.U32 R4, RZ, RZ, RZ ;  /* 0x000000ffff047224 */ /* 0x002fe200078e00ff */
[----:B----4-:R-:W-:Y:S02]  /*1b30*/  IABS R3, UR52 ;  /* 0x0000003400037c13 */ /* 0x010fe40008000000 */
[----:B------:R-:W-:Y:S01]  /*1b40*/  ISETP.NE.AND P2, PT, RZ, c[0x0][0x1c8], PT ;  /* 0x00007200ff007a0c */ /* 0x000fe20003f45270 */
[----:B------:R-:W-:-:S03]  /*1b50*/  USEL UR14, UR14, URZ, UP6 ;  /* 0x0000003f0e0e7287 */ /* 0x000fc6000b000000 */
[----:B-----5:R2:W1:Y:S02]  /*1b60*/  R2UR UR7, R0 ;  /* 0x00000000000773c2 */ /* 0x02046400000e0000 */
[----:B--2---:R-:W-:-:S04]  /*1b70*/  IMAD.MOV R0, RZ, RZ, -R5 ;  /* 0x000000ffff007224 */ /* 0x004fc800078e0a05 */
        /* <DEDUP_REMOVED lines=10> */
[----:B---3--:R-:W-:Y:S01]  /*1c20*/  ISETP.LE.AND P1, PT, RZ, UR41, PT ;  /* 0x00000029ff007c0c */ /* 0x008fe2000bf23270 */
[----:B-1----:R-:W-:-:S10]  /*1c30*/  @UP5 USEL UR7, UR7, UR4, !UP2 ;  /* 0x0000000407075287 */ /* 0x002fd4000d000000 */
[----:B------:R-:W-:Y:S01]  /*1c40*/  @P3 IADD3 R6, R6, 0x1, RZ ;  /* 0x0000000106063810 */ /* 0x000fe20007ffe0ff */
[----:B------:R-:W-:-:S04]  /*1c50*/  ULDC UR41, c[0x0][0x234] ;  /* 0x00008d0000297ab9 */ /* 0x000fc80000000800 */
[----:B------:R-:W-:Y:S01]  /*1c60*/  @!P1 IMAD.MOV R6, RZ, RZ, -R6 ;  /* 0x000000ffff069224 */ /* 0x000fe200078e0a06 */
[----:B------:R-:W-:Y:S01]  /*1c70*/  PLOP3.LUT P1, PT, PT, PT, UP5, 0x80, 0x0 ;  /* 0x000000000000781c */ /* 0x000fe20003f2f058 */
[----:B------:R-:W-:Y:S02]  /*1c80*/  @UP5 UIMAD UR8, UR52, UR41, UR7 ;  /* 0x00000029340852a4 */ /* 0x000fe4000f8e0207 */
[----:B------:R-:W-:Y:S01]  /*1c90*/  UIMAD.WIDE.U32 UR6, UR50, UR6, URZ ;  /* 0x00000006320672a5 */ /* 0x000fe2000f8e003f */
[----:B------:R-:W-:Y:S01]  /*1ca0*/  @!P2 LOP3.LUT R6, RZ, c[0x0][0x1c8], RZ, 0x33, !PT ;  /* 0x00007200ff06aa12 */ /* 0x000fe200078e33ff */
[----:B------:R-:W-:Y:S02]  /*1cb0*/  USHF.R.S32.HI UR41, URZ, 0x1f, UR37 ;  /* 0x0000001f3f297899 */ /* 0x000fe40008011425 */
[----:B------:R-:W-:Y:S02]  /*1cc0*/  UIADD3 UR10, UR7, UR10, URZ ;  /* 0x0000000a070a7290 */ /* 0x000fe4000fffe03f */
[----:B------:R-:W-:Y:S01]  /*1cd0*/  @!UP5 UMOV UR8, UR19 ;  /* 0x000000130008dc82 */ /* 0x000fe20008000000 */
[----:B------:R-:W-:-:S03]  /*1ce0*/  SHF.R.S32.HI R20, RZ, 0x1f, R6 ;  /* 0x0000001fff147819 */ /* 0x000fc60000011406 */
[----:B------:R-:W-:Y:S05]  /*1cf0*/  @!P1 BRA `(.L_x_254) ;  /* 0x0000008000009947 */ /* 0x000fea0003800000 */
[----:B------:R-:W2:Y:S01]  /*1d00*/  LDL R8, [R1+0x30] ;  /* 0x0000300001087983 */ /* 0x000ea20000100800 */
[----:B------:R-:W-:Y:S02]  /*1d10*/  ULDC UR52, c[0x0][0x224] ;  /* 0x0000890000347ab9 */ /* 0x000fe40000000800 */
[----:B------:R-:W-:Y:S02]  /*1d20*/  @!UP2 UIMAD UR4, UR45, UR52, URZ ;  /* 0x000000342d04a2a4 */ /* 0x000fe4000f8e023f */
[----:B------:R-:W1:Y:S02]  /*1d30*/  S2UR UR52, SR_CTAID.Z ;  /* 0x00000000003479c3 */ /* 0x000e640000002700 */
[----:B------:R-:W-:-:S06]  /*1d40*/  ULEA UR4, UR45, UR4, 0x7 ;  /* 0x000000042d047291 */ /* 0x000fcc000f8e383f */
[----:B--2---:R-:W1:Y:S02]  /*1d50*/  R2UR UR19, R8 ;  /* 0x00000000081373c2 */ /* 0x004e6400000e0000 */
[----:B-1----:R-:W-:Y:S01]  /*1d60*/  UIMAD UR4, UR19, UR52, UR4 ;  /* 0x00000034130472a4 */ /* 0x002fe2000f8e0204 */
[----:B------:R-:W-:Y:S05]  /*1d70*/  BRA `(.L_x_255) ;  /* 0x0000003000007947 */ /* 0x000fea0003800000 */
.L_x_254:
[----:B------:R-:W2:Y:S02]  /*1d80*/  LDL R0, [R1+0x20] ;  /* 0x0000200001007983 */ /* 0x000ea40000100800 */
[----:B--2---:R1:W2:Y:S01]  /*1d90*/  R2UR UR4, R0 ;  /* 0x00000000000473c2 */ /* 0x0042a200000e0000 */
[----:B------:R-:W-:-:S07]  /*1da0*/  DEPBAR.LE SB1, 0x0, {2} ;  /* 0x000090040000791a */ /* 0x000fce0000000000 */
.L_x_255:
[----:B------:R-:W2:Y:S04]  /*1db0*/  LDL R3, [R1+0x2c] ;  /* 0x00002c0001037983 */ /* 0x000ea80000100800 */
[----:B------:R-:W3:Y:S01]  /*1dc0*/  LDL R0, [R1+0x14] ;  /* 0x0000140001007983 */ /* 0x000ee20000100800 */
[----:B------:R-:W-:Y:S01]  /*1dd0*/  USHF.R.S32.HI UR7, URZ, 0x1f, UR59 ;  /* 0x0000001f3f077899 */ /* 0x000fe2000801143b */
[----:B------:R-:W-:Y:S01]  /*1de0*/  IMAD.U32 R12, RZ, RZ, UR5 ;  /* 0x00000005ff0c7e24 */ /* 0x000fe2000f8e00ff */
[----:B------:R-:W-:Y:S01]  /*1df0*/  UIADD3 UR4, UR5, UR4, URZ ;  /* 0x0000000405047290 */ /* 0x000fe2000fffe03f */
[----:B------:R-:W1:Y:S01]  /*1e00*/  S2R R13, SR_TID.X ;  /* 0x00000000000d7919 */ /* 0x000e620000002100 */
[----:B------:R-:W-:Y:S01]  /*1e10*/  UIADD3 UR8, UR5, UR8, URZ ;  /* 0x0000000805087290 */ /* 0x000fe2000fffe03f */
[----:B------:R-:W-:Y:S01]  /*1e20*/  BSSY B1, `(.L_x_251) ;  /* 0x0000809000017945 */ /* 0x000fe20003800000 */
[----:B-1----:R-:W-:-:S04]  /*1e30*/  SHF.R.S32.HI R14, RZ, 0x1f, R13 ;  /* 0x0000001fff0e7819 */ /* 0x002fc8000001140d */
[----:B------:R-:W-:Y:S01]  /*1e40*/  LEA.HI R4, R14, R13, RZ, 0x2 ;  /* 0x0000000d0e047211 */ /* 0x000fe200078f10ff */
[----:B--2---:R-:W1:Y:S02]  /*1e50*/  R2UR UR19, R3 ;  /* 0x00000000031373c2 */ /* 0x004e6400000e0000 */
[----:B-1----:R-:W-:-:S04]  /*1e60*/  UIADD3 UR6, UP4, UP3, UR6, UR59, UR19 ;  /* 0x0000003b06067290 */ /* 0x002fc8000fb9e013 */
[----:B------:R-:W-:Y:S02]  /*1e70*/  UIADD3 UR19, UP2, UP1, UR15, UR6, UR17 ;  /* 0x000000060f137290 */ /* 0x000fe4000f95e011 */
[----:B------:R-:W-:-:S05]  /*1e80*/  USHF.R.S32.HI UR17, URZ, 0x1f, UR52 ;  /* 0x0000001f3f117899 */ /* 0x000fca0008011434 */
[----:B---3--:R1:W2:Y:S02]  /*1e90*/  R2UR UR6, R0 ;  /* 0x00000000000673c2 */ /* 0x0082a400000e0000 */
[----:B-1----:R-:W-:Y:S01]  /*1ea0*/  SHF.R.S32.HI R0, RZ, 0x2, R4 ;  /* 0x00000002ff007819 */ /* 0x002fe20000011404 */
[----:B--2---:R-:W-:Y:S01]  /*1eb0*/  UIADD3.X UR6, UR10, UR7, UR6, UP4, UP3 ;  /* 0x000000070a067290 */ /* 0x004fe2000a7e6406 */
[----:B------:R-:W-:Y:S02]  /*1ec0*/  LOP3.LUT R4, R4, 0xfffffffc, RZ, 0xc0, !PT ;  /* 0xfffffffc04047812 */ /* 0x000fe400078ec0ff */
[----:B------:R-:W-:Y:S01]  /*1ed0*/  SHF.R.S32.HI R21, RZ, 0x1f, R0 ;  /* 0x0000001fff157819 */ /* 0x000fe20000011400 */
[----:B------:R-:W-:Y:S01]  /*1ee0*/  UIADD3.X UR15, UR14, UR6, UR16, UP2, UP1 ;  /* 0x000000060e0f7290 */ /* 0x000fe200097e2410 */
[----:B------:R-:W-:Y:S01]  /*1ef0*/  IADD3 R3, P1, R0, UR5, RZ ;  /* 0x0000000500037c10 */ /* 0x000fe2000ff3e0ff */
[----:B------:R-:W-:Y:S01]  /*1f00*/  IMAD.IADD R4, R13, 0x1, -R4 ;  /* 0x000000010d047824 */ /* 0x000fe200078e0a04 */
[----:B------:R-:W-:-:S02]  /*1f10*/  ULDC.64 UR6, c[0x0][0x1a8] ;  /* 0x00006a0000067ab9 */ /* 0x000fc40000000a00 */
[----:B------:R-:W-:Y:S01]  /*1f20*/  UIMAD UR6, UR17, UR6, URZ ;  /* 0x00000006110672a4 */ /* 0x000fe2000f8e023f */
[----:B------:R-:W-:Y:S01]  /*1f30*/  IMAD.SHL.U32 R4, R4, 0x8, RZ ;  /* 0x0000000804047824 */ /* 0x000fe200078e00ff */
[----:B------:R-:W-:Y:S02]  /*1f40*/  IADD3.X R7, R21, UR42, RZ, P1, !PT ;  /* 0x0000002a15077c10 */ /* 0x000fe40008ffe4ff */
[----:B------:R-:W-:Y:S02]  /*1f50*/  UIMAD UR14, UR52, UR7, UR6 ;  /* 0x00000007340e72a4 */ /* 0x000fe4000f8e0206 */
[--C-:B------:R-:W-:Y:S01]  /*1f60*/  SHF.R.S32.HI R5, RZ, 0x1f, R4.reuse ;  /* 0x0000001fff057819 */ /* 0x100fe20000011404 */
[----:B------:R-:W-:Y:S01]  /*1f70*/  ULDC.64 UR6, c[0x0][0x378] ;  /* 0x0000de0000067ab9 */ /* 0x000fe20000000a00 */
[----:B------:R-:W-:Y:S01]  /*1f80*/  IMAD R7, R7, c[0x0][0x190], RZ ;  /* 0x0000640007077a24 */ /* 0x000fe200078e02ff */
[----:B------:R-:W-:Y:S02]  /*1f90*/  UIMAD UR6, UR17, UR6, URZ ;  /* 0x00000006110672a4 */ /* 0x000fe4000f8e023f */
[----:B------:R-:W-:Y:S01]  /*1fa0*/  IMAD.WIDE.U32 R8, R3, c[0x0][0x190], R4 ;  /* 0x0000640003087a25 */ /* 0x000fe200078e0004 */
[----:B------:R-:W-:-:S02]  /*1fb0*/  ULDC.64 UR16, c[0x0][0x3c8] ;  /* 0x0000f20000107ab9 */ /* 0x000fc40000000a00 */
[----:B------:R-:W-:Y:S01]  /*1fc0*/  UIMAD UR10, UR52, UR7, UR6 ;  /* 0x00000007340a72a4 */ /* 0x000fe2000f8e0206 */
[----:B------:R-:W-:Y:S01]  /*1fd0*/  IMAD R3, R3, c[0x0][0x194], R7 ;  /* 0x0000650003037a24 */ /* 0x000fe200078e0207 */
[----:B------:R-:W-:Y:S01]  /*1fe0*/  IADD3 R10, P1, R8, UR53, RZ ;  /* 0x00000035080a7c10 */ /* 0x000fe2000ff3e0ff */
[----:B------:R-:W-:Y:S01]  /*1ff0*/  ULDC.64 UR6, c[0x0][0x370] ;  /* 0x0000dc0000067ab9 */ /* 0x000fe20000000a00 */
[----:B------:R-:W-:Y:S01]  /*2000*/  IADD3 R8, P2, R4, UR38, RZ ;  /* 0x0000002604087c10 */ /* 0x000fe2000ff5e0ff */
[----:B------:R-:W-:Y:S01]  /*2010*/  UIMAD UR6, UR42, UR6, URZ ;  /* 0x000000062a0672a4 */ /* 0x000fe2000f8e023f */
[----:B------:R-:W-:Y:S02]  /*2020*/  IADD3.X R11, R9, UR48, R3, P1, !PT ;  /* 0x00000030090b7c10 */ /* 0x000fe40008ffe403 */
[----:B------:R-:W-:Y:S01]  /*2030*/  LEA.HI R3, R14, R13, RZ, 0x5 ;  /* 0x0000000d0e037211 */ /* 0x000fe200078f28ff */
[----:B------:R-:W-:Y:S01]  /*2040*/  UMOV UR42, 0x4 ;  /* 0x00000004002a7882 */ /* 0x000fe20000000000 */
[----:B------:R-:W-:Y:S01]  /*2050*/  IADD3.X R9, R5, UR39, RZ, P2, !PT ;  /* 0x0000002705097c10 */ /* 0x000fe200097fe4ff */
[----:B------:R-:W-:Y:S01]  /*2060*/  UIMAD UR6, UR5, UR7, UR6 ;  /* 0x00000007050672a4 */ /* 0x000fe2000f8e0206 */
[----:B------:R-:W-:Y:S01]  /*2070*/  LOP3.LUT R19, R3, 0xffffffe0, RZ, 0xc0, !PT ;  /* 0xffffffe003137812 */ /* 0x000fe200078ec0ff */
[----:B------:R-:W-:Y:S01]  /*2080*/  UIMAD.WIDE UR4, UR4, UR42, UR16 ;  /* 0x0000002a040472a5 */ /* 0x000fe2000f8e0210 */
[----:B------:R-:W-:Y:S01]  /*2090*/  SHF.R.S32.HI R3, RZ, 0x5, R3 ;  /* 0x00000005ff037819 */ /* 0x000fe20000011403 */
[----:B------:R-:W-:Y:S01]  /*20a0*/  ULDC UR7, c[0x0][0x2e8] ;  /* 0x0000ba0000077ab9 */ /* 0x000fe20000000800 */
[----:B------:R-:W-:Y:S01]  /*20b0*/  IMAD.WIDE.U32 R8, R12, c[0x0][0x370], R8 ;  /* 0x0000dc000c087a25 */ /* 0x000fe200078e0008 */
[----:B------:R-:W-:-:S03]  /*20c0*/  ULDC.64 UR38, c[0x0][0x200] ;  /* 0x0000800000267ab9 */ /* 0x000fc60000000a00 */
[----:B------:R-:W-:Y:S01]  /*20d0*/  IMAD.IADD R19, R13, 0x1, -R19 ;  /* 0x000000010d137824 */ /* 0x000fe200078e0a13 */
[----:B------:R-:W-:Y:S01]  /*20e0*/  UMOV UR17, UR4 ;  /* 0x0000000400117c82 */ /* 0x000fe20008000000 */
[----:B------:R-:W-:Y:S01]  /*20f0*/  IADD3 R9, R9, UR6, RZ ;  /* 0x0000000609097c10 */ /* 0x000fe2000fffe0ff */
[----:B------:R-:W-:Y:S01]  /*2100*/  UIADD3 UR4, -UR9, UR18, UR37 ;  /* 0x0000001209047290 */ /* 0x000fe2000fffe125 */
[----:B------:R-:W-:Y:S01]  /*2110*/  IMAD R3, R3, UR58, R19 ;  /* 0x0000003a03037c24 */ /* 0x000fe2000f8e0213 */
[----:B------:R-:W-:Y:S02]  /*2120*/  UMOV UR16, UR5 ;  /* 0x0000000500107c82 */ /* 0x000fe40008000000 */
[----:B------:R-:W-:Y:S02]  /*2130*/  UIADD3 UR4, UR4, -UR7, URZ ;  /* 0x8000000704047290 */ /* 0x000fe4000fffe03f */
[----:B------:R-:W-:Y:S01]  /*2140*/  IADD3 R7, P1, R3, UR19, RZ ;  /* 0x0000001303077c10 */ /* 0x000fe2000ff3e0ff */
[----:B------:R-:W-:-:S02]  /*2150*/  UIADD3 UR7, UR47, -0x1, URZ ;  /* 0xffffffff2f077890 */ /* 0x000fc4000fffe03f */
[----:B------:R-:W-:Y:S01]  /*2160*/  USHF.R.S32.HI UR19, URZ, 0x1f, UR4 ;  /* 0x0000001f3f137899 */ /* 0x000fe20008011404 */
[----:B------:R-:W-:Y:S01]  /*2170*/  LEA.HI.X.SX32 R240, R3, UR15, 0x1, P1 ;  /* 0x0000000f03f07c11 */ /* 0x000fe200088f0eff */
[----:B------:R-:W-:Y:S01]  /*2180*/  IMAD.U32 R3, RZ, RZ, UR52 ;  /* 0x00000034ff037e24 */ /* 0x000fe2000f8e00ff */
[----:B------:R-:W-:Y:S01]  /*2190*/  LEA R241, P1, R7, c[0x0][0x350], 0x2 ;  /* 0x0000d40007f17a11 */ /* 0x000fe200078210ff */
[----:B------:R-:W-:Y:S02]  /*21a0*/  ULEA.HI UR19, UR19, UR4, URZ, 0x7 ;  /* 0x0000000413137291 */ /* 0x000fe4000f8f383f */
[----:B------:R-:W-:Y:S01]  /*21b0*/  IMAD.WIDE.U32 R8, R3, c[0x0][0x378], R8 ;  /* 0x0000de0003087a25 */ /* 0x000fe200078e0008 */
[----:B------:R-:W-:Y:S01]  /*21c0*/  LEA.HI.X R240, R7, c[0x0][0x354], R240, 0x2, P1 ;  /* 0x0000d50007f07a11 */ /* 0x000fe200008f14f0 */
[----:B------:R-:W-:Y:S02]  /*21d0*/  USHF.R.S32.HI UR19, URZ, 0x7, UR19 ;  /* 0x000000073f137899 */ /* 0x000fe40008011413 */
[----:B------:R-:W-:Y:S01]  /*21e0*/  IMAD.WIDE.U32 R10, R3, c[0x0][0x1a8], R10 ;  /* 0x00006a00030a7a25 */ /* 0x000fe200078e000a */
[----:B------:R-:W-:Y:S01]  /*21f0*/  IADD3 R9, R9, UR10, RZ ;  /* 0x0000000a09097c10 */ /* 0x000fe2000fffe0ff */
[----:B------:R-:W-:-:S02]  /*2200*/  UISETP.LT.AND UP1, UPT, URZ, UR19, UPT ;  /* 0x000000133f00728c */ /* 0x000fc4000bf21270 */
[----:B------:R-:W-:Y:S01]  /*2210*/  IMAD R3, R21, c[0x0][0x370], RZ ;  /* 0x0000dc0015037a24 */ /* 0x000fe200078e02ff */
[----:B------:R-:W-:Y:S01]  /*2220*/  IADD3 R11, R11, UR14, RZ ;  /* 0x0000000e0b0b7c10 */ /* 0x000fe2000fffe0ff */
[----:B------:R-:W-:Y:S01]  /*2230*/  USEL UR19, URZ, UR19, !UP1 ;  /* 0x000000133f137287 */ /* 0x000fe2000c800000 */
[----:B------:R-:W-:Y:S01]  /*2240*/  IMAD.WIDE.U32 R8, R0, c[0x0][0x370], R8 ;  /* 0x0000dc0000087a25 */ /* 0x000fe200078e0008 */
[----:B------:R-:W-:Y:S01]  /*2250*/  LEA R238, P3, R10, c[0x0][0x160], 0x1 ;  /* 0x000058000aee7a11 */ /* 0x000fe200078608ff */
[----:B------:R-:W-:Y:S02]  /*2260*/  UIMAD.WIDE UR14, UR8, UR42, UR38 ;  /* 0x0000002a080e72a5 */ /* 0x000fe4000f8e0226 */
[----:B------:R-:W-:Y:S01]  /*2270*/  UISETP.GT.AND UP1, UPT, UR47, UR19, UPT ;  /* 0x000000132f00728c */ /* 0x000fe2000bf24270 */
[----:B------:R-:W-:Y:S01]  /*2280*/  IMAD R3, R0, c[0x0][0x374], R3 ;  /* 0x0000dd0000037a24 */ /* 0x000fe200078e0203 */
[----:B------:R-:W-:Y:S02]  /*2290*/  LEA R236, P2, R8, c[0x0][0x330], 0x1 ;  /* 0x0000cc0008ec7a11 */ /* 0x000fe400078408ff */
[----:B------:R-:W-:Y:S01]  /*22a0*/  LEA.HI.X R239, R10, c[0x0][0x164], R11, 0x1, P3 ;  /* 0x000059000aef7a11 */ /* 0x000fe200018f0c0b */
[----:B------:R-:W-:Y:S01]  /*22b0*/  IMAD.IADD R3, R9, 0x1, R3 ;  /* 0x0000000109037824 */ /* 0x000fe200078e0203 */
[----:B------:R-:W-:-:S04]  /*22c0*/  PLOP3.LUT P1, PT, PT, PT, UP1, 0x80, 0x0 ;  /* 0x000000000000781c */ /* 0x000fc80003f2f018 */
[----:B------:R-:W-:-:S09]  /*22d0*/  LEA.HI.X R237, R8, c[0x0][0x334], R3, 0x1, P2 ;  /* 0x0000cd0008ed7a11 */ /* 0x000fd200010f0c03 */
[----:B------:R-:W-:Y:S05]  /*22e0*/  @P1 BRA `(.L_x_256) ;  /* 0x0000076000001947 */ /* 0x000fea0003800000 */
        /* <DEDUP_REMOVED lines=8> */
[----:B------:R-:W-:-:S04]  /*2370*/  UIMAD UR6, UR6, UR4, URZ ;  /* 0x00000004060672a4 */ /* 0x000fc8000f8e023f */
        /* <DEDUP_REMOVED lines=9> */
.L_x_257:
        /* <DEDUP_REMOVED lines=18> */
.L_x_258:
        /* <DEDUP_REMOVED lines=8> */
[----:B------:R-:W-:-:S02]  /*25b0*/  IADD3 R6, P0, R6, UR16, RZ ;  /* 0x0000001006067c10 */ /* 0x000fc4000ff1e0ff */
[----:B------:R-:W-:Y:S01]  /*25c0*/  MOV R3, UR6 ;  /* 0x0000000600037c02 */ /* 0x000fe20008000f00 */
[----:B------:R-:W-:Y:S01]  /*25d0*/  ULDC.64 UR6, c[0x0][0x3b8] ;  /* 0x0000ee0000067ab9 */ /* 0x000fe20000000a00 */
[----:B------:R-:W-:Y:S01]  /*25e0*/  ISETP.GE.AND P1, PT, R0, UR9, PT ;  /* 0x0000000900007c0c */ /* 0x000fe2000bf26270 */
[----:B------:R-:W-:Y:S01]  /*25f0*/  UIMAD UR6, UR8, UR6, URZ ;  /* 0x00000006080672a4 */ /* 0x000fe2000f8e023f */
[----:B------:R-:W-:Y:S01]  /*2600*/  IADD3.X R7, R7, UR17, R3, P0, !PT ;  /* 0x0000001107077c10 */ /* 0x000fe200087fe403 */
[----:B------:R-:W-:Y:S02]  /*2610*/  IMAD.U32 R3, RZ, RZ, UR52 ;  /* 0x00000034ff037e24 */ /* 0x000fe4000f8e00ff */
[----:B------:R-:W-:Y:S02]  /*2620*/  UIMAD UR6, UR52, UR7, UR6 ;  /* 0x00000007340672a4 */ /* 0x000fe4000f8e0206 */
        /* <DEDUP_REMOVED lines=12> */
.L_x_260:
[----:B------:R-:W-:Y:S05]  /*26f0*/  BSYNC B0 ;  /* 0x0000000000007941 */ /* 0x000fea0003800000 */
.L_x_259:
        /* <DEDUP_REMOVED lines=14> */
.L_x_262:
[----:B------:R-:W-:Y:S05]  /*27e0*/  BSYNC B0 ;  /* 0x0000000000007941 */ /* 0x000fea0003800000 */
.L_x_261:
        /* <DEDUP_REMOVED lines=25> */
.L_x_264:
[----:B------:R-:W-:Y:S05]  /*2980*/  BSYNC B0 ;  /* 0x0000000000007941 */ /* 0x000fea0003800000 */
.L_x_263:
        /* <DEDUP_REMOVED lines=12> */
.L_x_256:
[----:B------:R-:W2:Y:S01]  /*2a50*/  LDL R3, [R1+0xc] ;  /* 0x00000c0001037983 */ /* 0x000ea20000100800 */
[----:B------:R-:W-:-:S03]  /*2a60*/  ULDC.64 UR4, c[0x0][0x198] ;  /* 0x0000660000047ab9 */ /* 0x000fc60000000a00 */
[----:B------:R-:W3:Y:S01]  /*2a70*/  LDL R7, [R1+0x18] ;  /* 0x0000180001077983 */ /* 0x000ee20000100800 */
[----:B------:R-:W-:Y:S02]  /*2a80*/  UIMAD UR4, UR41, UR4, URZ ;  /* 0x00000004290472a4 */ /* 0x000fe4000f8e023f */
[----:B------:R-:W-:Y:S02]  /*2a90*/  ULDC.64 UR38, c[0x0][0x1a0] ;  /* 0x0000680000267ab9 */ /* 0x000fe40000000a00 */
[----:B------:R-:W-:Y:S02]  /*2aa0*/  UIMAD UR4, UR37, UR5, UR4 ;  /* 0x00000005250472a4 */ /* 0x000fe4000f8e0204 */
[----:B------:R-:W-:-:S04]  /*2ab0*/  UIMAD UR38, UR41, UR38, URZ ;  /* 0x00000026292672a4 */ /* 0x000fc8000f8e023f */
[----:B------:R-:W-:Y:S01]  /*2ac0*/  UIMAD UR39, UR37, UR39, UR38 ;  /* 0x00000027252772a4 */ /* 0x000fe2000f8e0226 */
[----:B------:R-:W-:-:S05]  /*2ad0*/  MOV R16, 0x80 ;  /* 0x0000008000107802 */ /* 0x000fca0000000f00 */
[C---:B------:R-:W-:Y:S02]  /*2ae0*/  IMAD R18, R16.reuse, c[0x0][0x374], RZ ;  /* 0x0000dd0010127a24 */ /* 0x040fe400078e02ff */
[C---:B------:R-:W-:Y:S02]  /*2af0*/  IMAD R11, R16.reuse, c[0x0][0x194], RZ ;  /* 0x00006500100b7a24 */ /* 0x040fe400078e02ff */
[----:B------:R-:W-:-:S04]  /*2b00*/  IMAD.WIDE.U32 R14, R16, c[0x0][0x370], RZ ;  /* 0x0000dc00100e7a25 */ /* 0x000fc800078e00ff */
[----:B------:R-:W-:Y:S01]  /*2b10*/  IMAD.WIDE.U32 R16, R16, c[0x0][0x190], RZ ;  /* 0x0000640010107a25 */ /* 0x000fe200078e00ff */
[----:B------:R-:W-:Y:S02]  /*2b20*/  MOV R246, 0x7f800000 ;  /* 0x7f80000000f67802 */ /* 0x000fe40000000f00 */
[----:B------:R-:W-:Y:S01]  /*2b30*/  MOV R244, 0x7f800000 ;  /* 0x7f80000000f47802 */ /* 0x000fe20000000f00 */
[----:B------:R-:W-:Y:S02]  /*2b40*/  IMAD.MOV.U32 R247, RZ, RZ, 0x7f800000 ;  /* 0x7f800000fff77424 */ /* 0x000fe400078e00ff */
[----:B------:R-:W-:Y:S01]  /*2b50*/  IMAD.MOV.U32 R245, RZ, RZ, 0x7f800000 ;  /* 0x7f800000fff57424 */ /* 0x000fe200078e00ff */
[----:B--2---:R1:W2:Y:S02]  /*2b60*/  R2UR UR6, R3 ;  /* 0x00000000030673c2 */ /* 0x0042a400000e0000 */
[----:B-1----:R-:W-:-:S04]  /*2b70*/  IMAD.U32 R3, RZ, RZ, UR37 ;  /* 0x00000025ff037e24 */ /* 0x002fc8000f8e00ff */
[----:B------:R-:W-:-:S04]  /*2b80*/  IMAD.WIDE.U32 R8, R3, c[0x0][0x1a0], R4 ;  /* 0x0000680003087a25 */ /* 0x000fc800078e0004 */
[----:B------:R-:W-:-:S04]  /*2b90*/  IMAD.WIDE.U32 R4, R3, c[0x0][0x198], R4 ;  /* 0x0000660003047a25 */ /* 0x000fc800078e0004 */
[----:B------:R-:W-:Y:S01]  /*2ba0*/  IMAD.U32 R3, RZ, RZ, UR4 ;  /* 0x00000004ff037e24 */ /* 0x000fe2000f8e00ff */
[----:B------:R-:W-:-:S04]  /*2bb0*/  ULEA.HI UR4, UR7, UR7, URZ, 0x1 ;  /* 0x0000000707047291 */ /* 0x000fc8000f8f083f */
[----:B------:R-:W-:Y:S01]  /*2bc0*/  ULOP3.LUT UR4, UR4, 0xfffffffe, URZ, 0xc0, !UPT ;  /* 0xfffffffe04047892 */ /* 0x000fe2000f8ec03f */
[----:B------:R-:W-:-:S03]  /*2bd0*/  IADD3 R12, P0, R4, UR46, RZ ;  /* 0x0000002e040c7c10 */ /* 0x000fc6000ff1e0ff */
[----:B------:R-:W-:Y:S01]  /*2be0*/  UIADD3 UR4, UR7, -UR4, URZ ;  /* 0x8000000407047290 */ /* 0x000fe2000fffe03f */
[----:B------:R-:W-:-:S03]  /*2bf0*/  IADD3.X R13, R5, UR49, R3, P0, !PT ;  /* 0x00000031050d7c10 */ /* 0x000fc600087fe403 */
[----:B------:R-:W-:Y:S02]  /*2c00*/  UISETP.NE.AND UP0, UPT, UR4, 0x1, UPT ;  /* 0x000000010400788c */ /* 0x000fe4000bf05270 */
[----:B------:R-:W-:Y:S01]  /*2c10*/  UIMAD UR4, UR11, -0x80, UR9 ;  /* 0xffffff800b0478a4 */ /* 0x000fe2000f8e0209 */
[----:B------:R-:W-:Y:S01]  /*2c20*/  IADD3 R3, R0, 0x40, RZ ;  /* 0x0000004000037810 */ /* 0x000fe20007ffe0ff */
[----:B---3--:R1:W3:Y:S01]  /*2c30*/  R2UR UR8, R7 ;  /* 0x00000000070873c2 */ /* 0x0082e200000e0000 */
[----:B------:R-:W-:-:S03]  /*2c40*/  IADD3 R8, P1, R8, UR43, RZ ;  /* 0x0000002b08087c10 */ /* 0x000fc6000ff3e0ff */
[----:B------:R-:W-:Y:S02]  /*2c50*/  ISETP.GE.AND P4, PT, R0, UR4, PT ;  /* 0x0000000400007c0c */ /* 0x000fe4000bf86270 */
[----:B------:R-:W-:Y:S01]  /*2c60*/  ISETP.GE.AND P3, PT, R3, UR4, PT ;  /* 0x0000000403007c0c */ /* 0x000fe2000bf66270 */
[----:B------:R-:W-:-:S06]  /*2c70*/  UIMAD UR4, UR7, -0x80, UR18 ;  /* 0xffffff80070478a4 */ /* 0x000fcc000f8e0212 */
[----:B------:R-:W-:Y:S01]  /*2c80*/  ISETP.GE.AND P2, PT, R3, UR4, PT ;  /* 0x0000000403007c0c */ /* 0x000fe2000bf46270 */
[----:B------:R-:W-:Y:S02]  /*2c90*/  IMAD R3, R20, c[0x0][0x1b8], RZ ;  /* 0x00006e0014037a24 */ /* 0x000fe400078e02ff */
[----:B-1----:R-:W-:-:S05]  /*2ca0*/  IMAD.U32 R7, RZ, RZ, UR39 ;  /* 0x00000027ff077e24 */ /* 0x002fca000f8e00ff */
[----:B------:R-:W-:Y:S01]  /*2cb0*/  IADD3.X R9, R9, UR44, R7, P1, !PT ;  /* 0x0000002c09097c10 */ /* 0x000fe20008ffe407 */
[----:B------:R-:W-:Y:S01]  /*2cc0*/  IMAD R10, R6, c[0x0][0x1bc], R3 ;  /* 0x00006f00060a7a24 */ /* 0x000fe200078e0203 */
[----:B------:R-:W-:Y:S01]  /*2cd0*/  @!P3 IADD3 R3, P0, R0, 0x40, RZ ;  /* 0x000000400003b810 */ /* 0x000fe20007f1e0ff */
[----:B------:R-:W-:Y:S02]  /*2ce0*/  @!P4 IMAD R7, R21, c[0x0][0x1a0], RZ ;  /* 0x000068001507ca24 */ /* 0x000fe400078e02ff */
[----:B------:R-:W-:-:S04]  /*2cf0*/  IMAD.WIDE.U32 R4, R6, c[0x0][0x1b8], R8 ;  /* 0x00006e0006047a25 */ /* 0x000fc800078e0008 */
[----:B------:R-:W-:Y:S02]  /*2d00*/  IMAD.IADD R5, R5, 0x1, R10 ;  /* 0x0000000105057824 */ /* 0x000fe400078e020a */
[C---:B------:R-:W-:Y:S02]  /*2d10*/  @!P4 IMAD R10, R0.reuse, c[0x0][0x1a4], R7 ;  /* 0x00006900000aca24 */ /* 0x040fe400078e0207 */
[----:B------:R-:W-:Y:S01]  /*2d20*/  @!P3 IMAD.X R7, RZ, RZ, R21, P0 ;  /* 0x000000ffff07b224 */ /* 0x000fe200000e0615 */
[----:B------:R-:W-:Y:S01]  /*2d30*/  PLOP3.LUT P0, PT, PT, PT, UP6, 0x80, 0x0 ;  /* 0x000000000000781c */ /* 0x000fe20003f0f068 */
[----:B------:R-:W-:Y:S01]  /*2d40*/  @!P4 IMAD.WIDE.U32 R8, R0, c[0x0][0x1a0], R4 ;  /* 0x000068000008ca25 */ /* 0x000fe200078e0004 */
[----:B------:R-:W-:Y:S02]  /*2d50*/  @!P2 IADD3 R16, P1, R238, R16, RZ ;  /* 0x00000010ee10a210 */ /* 0x000fe40007f3e0ff */
[----:B------:R-:W-:Y:S01]  /*2d60*/  @!P2 IADD3 R14, P5, R236, R14, RZ ;  /* 0x0000000eec0ea210 */ /* 0x000fe20007fbe0ff */
[----:B------:R-:W-:Y:S01]  /*2d70*/  @!P3 IMAD R7, R7, c[0x0][0x1a0], RZ ;  /* 0x000068000707ba24 */ /* 0x000fe200078e02ff */
[----:B------:R-:W-:Y:S01]  /*2d80*/  @!P2 IADD3.X R17, R239, R17, R11, P1, !PT ;  /* 0x00000011ef11a210 */ /* 0x000fe20000ffe40b */
[----:B------:R-:W-:Y:S01]  /*2d90*/  @!P4 IMAD.IADD R9, R9, 0x1, R10 ;  /* 0x000000010909c824 */ /* 0x000fe200078e020a */
[----:B------:R-:W-:-:S05]  /*2da0*/  @!P2 IADD3.X R15, R237, R15, R18, P5, !PT ;  /* 0x0000000fed0fa210 */ /* 0x000fca0002ffe412 */
[----:B------:R-:W-:Y:S01]  /*2db0*/  @P0 BAR.SYNC.DEFER_BLOCKING 0x0 ;  /* 0x0000000000000b1d */ /* 0x000fe20000010000 */
[----:B------:R-:W-:Y:S01]  /*2dc0*/  IADD3 R11, R243, 0x8, RZ ;  /* 0x00000008f30b7810 */ /* 0x000fe20007ffe0ff */
[C---:B------:R-:W-:Y:S01]  /*2dd0*/  @!P3 IMAD R18, R3.reuse, c[0x0][0x1a4], R7 ;  /* 0x000069000312ba24 */ /* 0x040fe200078e0207 */
[C---:B------:R-:W-:Y:S01]  /*2de0*/  @!P4 LEA R10, P1, R8.reuse, c[0x0][0x170], 0x1 ;  /* 0x00005c00080aca11 */ /* 0x040fe200078208ff */
[----:B------:R-:W-:Y:S01]  /*2df0*/  @!P3 IMAD.WIDE.U32 R4, R3, c[0x0][0x1a0], R4 ;  /* 0x000068000304ba25 */ /* 0x000fe200078e0004 */
[----:B------:R-:W-:Y:S02]  /*2e00*/  ISETP.GE.AND P6, PT, R11, UR4, PT ;  /* 0x000000040b007c0c */ /* 0x000fe4000bfc6270 */
[----:B------:R-:W-:Y:S01]  /*2e10*/  @!P4 LEA.HI.X R11, R8, c[0x0][0x174], R9, 0x1, P1 ;  /* 0x00005d00080bca11 */ /* 0x000fe200008f0c09 */
[----:B------:R-:W-:Y:S01]  /*2e20*/  @!P3 IMAD.IADD R5, R5, 0x1, R18 ;  /* 0x000000010505b824 */ /* 0x000fe200078e0212 */
[----:B------:R-:W-:Y:S01]  /*2e30*/  @!P3 LEA R8, P1, R4, c[0x0][0x170], 0x1 ;  /* 0x00005c000408ba11 */ /* 0x000fe200078208ff */
[----:B------:R-:W-:Y:S01]  /*2e40*/  IMAD R7, R20, c[0x0][0x1b0], RZ ;  /* 0x00006c0014077a24 */ /* 0x000fe200078e02ff */
[----:B------:R-:W-:-:S02]  /*2e50*/  PLOP3.LUT P0, PT, PT, PT, UP0, 0x80, 0x0 ;  /* 0x000000000000781c */ /* 0x000fc40003f0f008 */
[----:B------:R-:W-:Y:S02]  /*2e60*/  @!P3 LEA.HI.X R9, R4, c[0x0][0x174], R5, 0x1, P1 ;  /* 0x00005d000409ba11 */ /* 0x000fe400008f0c05 */
[----:B------:R-:W-:Y:S02]  /*2e70*/  IADD3 R4, R252, 0x1000, RZ ;  /* 0x00001000fc047810 */ /* 0x000fe40007ffe0ff */
[----:B------:R-:W-:Y:S01]  /*2e80*/  ISETP.GE.AND P1, PT, R0, UR4, PT ;  /* 0x0000000400007c0c */ /* 0x000fe2000bf26270 */
[----:B------:R-:W-:Y:S01]  /*2e90*/  IMAD R18, R6, c[0x0][0x1b4], R7 ;  /* 0x00006d0006127a24 */ /* 0x000fe200078e0207 */
[----:B------:R-:W-:Y:S01]  /*2ea0*/  SHF.L.U32 R3, R252, 0x1, RZ ;  /* 0x00000001fc037819 */ /* 0x000fe200000006ff */
[----:B------:R-:W-:Y:S01]  /*2eb0*/  IMAD.WIDE.U32 R6, R6, c[0x0][0x1b0], R12 ;  /* 0x00006c0006067a25 */ /* 0x000fe200078e000c */
[----:B------:R-:W-:-:S03]  /*2ec0*/  SEL R4, R4, R252, !P0 ;  /* 0x000000fc04047207 */ /* 0x000fc60004000000 */
[----:B------:R-:W-:Y:S02]  /*2ed0*/  @P4 STS [R3+0x8000], RZ ;  /* 0x008000ff03004388 */ /* 0x000fe40000000800 */
[----:B------:R-:W-:Y:S01]  /*2ee0*/  IMAD.SHL.U32 R242, R4, 0x2, RZ ;  /* 0x0000000204f27824 */ /* 0x000fe200078e00ff */
[----:B------:R-:W-:Y:S01]  /*2ef0*/  @!P4 MOV R4, R6 ;  /* 0x000000060004c202 */ /* 0x000fe20000000f00 */
[----:B------:R-:W-:Y:S01]  /*2f00*/  @P4 STS [R3+0x8004], RZ ;  /* 0x008004ff03004388 */ /* 0x000fe20000000800 */
[----:B------:R-:W-:-:S03]  /*2f10*/  IMAD.IADD R5, R7, 0x1, R18 ;  /* 0x0000000107057824 */ /* 0x000fc600078e0212 */
[----:B------:R-:W-:Y:S04]  /*2f20*/  @P4 STS.64 [R3+0x8008], RZ ;  /* 0x008008ff03004388 */ /* 0x000fe80000000a00 */
[----:B------:R-:W-:Y:S01]  /*2f30*/  @!PT LDS RZ, [RZ] ;  /* 0x00000000fffff984 */ /* 0x000fe20000000800 */
[----:B------:R-:W-:Y:S01]  /*2f40*/  @!PT LDS RZ, [RZ] ;  /* 0x00000000fffff984 */ /* 0x000fe20000000800 */
[----:B------:R-:W-:Y:S01]  /*2f50*/  @!PT LDS RZ, [RZ] ;  /* 0x00000000fffff984 */ /* 0x000fe20000000800 */
[----:B------:R1:W-:Y:S04]  /*2f60*/  @!P4 LDGSTS.E.BYPASS.LTC128B.128 [R3+0x8000], [R10.64] ;  /* 0x080000000a03cfae */ /* 0x0003e8000b901d4c */
[----:B------:R-:W-:Y:S04]  /*2f70*/  @P3 STS.128 [R3+0x9000], RZ ;  /* 0x009000ff03003388 */ /* 0x000fe80000000c00 */
[----:B------:R-:W-:Y:S01]  /*2f80*/  @!PT LDS RZ, [RZ] ;  /* 0x00000000fffff984 */ /* 0x000fe20000000800 */
[----:B------:R-:W-:Y:S01]  /*2f90*/  @!PT LDS RZ, [RZ] ;  /* 0x00000000fffff984 */ /* 0x000fe20000000800 */
[----:B------:R-:W-:Y:S01]  /*2fa0*/  @!PT LDS RZ, [RZ] ;  /* 0x00000000fffff984 */ /* 0x000fe20000000800 */
[----:B------:R4:W-:Y:S04]  /*2fb0*/  @!P3 LDGSTS.E.BYPASS.LTC128B.128 [R3+0x9000], [R8.64] ;  /* 0x090000000803bfae */ /* 0x0009e8000b901d4c */
[----:B------:R-:W0:Y:S04]  /*2fc0*/  LDGDEPBAR ;  /* 0x00000000000079af */ /* 0x000e280000000000 */
[----:B------:R-:W-:Y:S04]  /*2fd0*/  @P1 STS [R3+0x4000], RZ ;  /* 0x004000ff03001388 */ /* 0x000fe80000000800 */
[----:B------:R-:W-:Y:S01]  /*2fe0*/  @P1 STS [R3+0x4004], RZ ;  /* 0x004004ff03001388 */ /* 0x000fe20000000800 */
[----:B-1----:R-:W-:-:S03]  /*2ff0*/  @!P4 IMAD R10, R21, c[0x0][0x198], RZ ;  /* 0x00006600150aca24 */ /* 0x002fc600078e02ff */
[----:B------:R-:W-:Y:S01]  /*3000*/  @P1 STS.64 [R3+0x4008], RZ ;  /* 0x004008ff03001388 */ /* 0x000fe20000000a00 */
[----:B------:R-:W-:-:S03]  /*3010*/  @!P4 IMAD R7, R0, c[0x0][0x19c], R10 ;  /* 0x000067000007ca24 */ /* 0x000fc600078e020a */
[----:B------:R-:W-:Y:S01]  /*3020*/  @!PT LDS RZ, [RZ] ;  /* 0x00000000fffff984 */ /* 0x000fe20000000800 */
[----:B------:R-:W-:Y:S01]  /*3030*/  @!PT LDS RZ, [RZ] ;  /* 0x00000000fffff984 */ /* 0x000fe20000000800 */
[----:B------:R-:W-:Y:S01]  /*3040*/  @!PT LDS RZ, [RZ] ;  /* 0x00000000fffff984 */ /* 0x000fe20000000800 */
[----:B------:R1:W-:Y:S01]  /*3050*/  @!P1 LDGSTS.E.BYPASS.LTC128B.128 [R3+0x4000], [R236.64] ;  /* 0x04000000ec039fae */ /* 0x0003e2000b901d4c */
[----:B----4-:R-:W-:-:S03]  /*3060*/  @!P4 IMAD.WIDE.U32 R8, R0, c[0x0][0x198], R4 ;  /* 0x000066000008ca25 */ /* 0x010fc600078e0004 */
[----:B------:R-:W-:Y:S01]  /*3070*/  @P2 STS.128 [R3+0x5000], RZ ;  /* 0x005000ff03002388 */ /* 0x000fe20000000c00 */
[----:B------:R-:W-:Y:S01]  /*3080*/  IADD3 R4, R243, 0x40, RZ ;  /* 0x00000040f3047810 */ /* 0x000fe20007ffe0ff */
[----:B------:R-:W-:Y:S02]  /*3090*/  @!P4 IMAD.IADD R7, R9, 0x1, R7 ;  /* 0x000000010907c824 */ /* 0x000fe400078e0207 */
[----:B------:R-:W-:Y:S01]  /*30a0*/  @!PT LDS RZ, [RZ] ;  /* 0x00000000fffff984 */ /* 0x000fe20000000800 */
[----:B------:R-:W-:Y:S01]  /*30b0*/  @!PT LDS RZ, [RZ] ;  /* 0x00000000fffff984 */ /* 0x000fe20000000800 */
[----:B------:R-:W-:Y:S01]  /*30c0*/  @!PT LDS RZ, [RZ] ;  /* 0x00000000fffff984 */ /* 0x000fe20000000800 */
[----:B------:R1:W-:Y:S01]  /*30d0*/  @!P2 LDGSTS.E.BYPASS.LTC128B.128 [R3+0x5000], [R14.64] ;  /* 0x050000000e03afae */ /* 0x0003e2000b901d4c */
[----:B------:R-:W-:-:S03]  /*30e0*/  @!P4 LEA R10, P5, R8, c[0x0][0x168], 0x1 ;  /* 0x00005a00080aca11 */ /* 0x000fc600078a08ff */
        /* <DEDUP_REMOVED lines=9> */
[----:B------:R-:W-:Y:S02]  /*3180*/  @!P4 LEA.HI.X R11, R8, c[0x0][0x16c], R7, 0x1, P5 ;  /* 0x00005b00080bca11 */ /* 0x000fe400028f0c07 */
[----:B------:R-:W-:Y:S01]  /*3190*/  ISETP.GE.AND P5, PT, R4, UR4, PT ;  /* 0x0000000404007c0c */ /* 0x000fe2000bfa6270 */
[----:B------:R-:W-:-:S04]  /*31a0*/  @!P3 IMAD.X R4, RZ, RZ, R21, P1 ;  /* 0x000000ffff04b224 */ /* 0x000fc800008e0615 */
[----:B------:R-:W-:Y:S01]  /*31b0*/  @!P3 IMAD R7, R4, c[0x0][0x198], RZ ;  /* 0x000066000407ba24 */ /* 0x000fe200078e02ff */
[----:B------:R-:W-:Y:S01]  /*31c0*/  @!P3 MOV R4, R6 ;  /* 0x000000060004b202 */ /* 0x000fe20000000f00 */
[----:B------:R-:W-:Y:S02]  /*31d0*/  @P2 STS [R242+0x1000], RZ ;  /* 0x001000fff2002388 */ /* 0x000fe40000000800 */
[C---:B------:R-:W-:Y:S02]  /*31e0*/  @!P3 IMAD R6, R0.reuse, c[0x0][0x19c], R7 ;  /* 0x000067000006ba24 */ /* 0x040fe400078e0207 */
[----:B------:R-:W-:Y:S01]  /*31f0*/  @!P3 IMAD.WIDE.U32 R4, R0, c[0x0][0x198], R4 ;  /* 0x000066000004ba25 */ /* 0x000fe200078e0004 */
[----:B------:R-:W-:Y:S04]  /*3200*/  @P2 STS [R242+0x1004], RZ ;  /* 0x001004fff2002388 */ /* 0x000fe80000000800 */
[----:B------:R-:W-:Y:S01]  /*3210*/  @P2 STS [R242+0x1008], RZ ;  /* 0x001008fff2002388 */ /* 0x000fe20000000800 */
[----:B------:R-:W-:-:S03]  /*3220*/  @!P3 IMAD.IADD R0, R5, 0x1, R6 ;  /* 0x000000010500b824 */ /* 0x000fc600078e0206 */
[----:B------:R-:W-:Y:S04]  /*3230*/  @P2 STS [R242+0x100c], RZ ;  /* 0x00100cfff2002388 */ /* 0x000fe80000000800 */
[----:B------:R-:W-:Y:S01]  /*3240*/  @!PT LDS RZ, [RZ] ;  /* 0x00000000fffff984 */ /* 0x000fe20000000800 */
[----:B------:R-:W-:Y:S01]  /*3250*/  @!PT LDS RZ, [RZ] ;  /* 0x00000000fffff984 */ /* 0x000fe20000000800 */
[----:B------:R-:W-:Y:S01]  /*3260*/  @!PT LDS RZ, [RZ] ;  /* 0x00000000fffff984 */ /* 0x000fe20000000800 */
[----:B------:R4:W-:Y:S04]  /*3270*/  @!P2 LDGSTS.E.BYPASS.LTC128B.128 [R242+0x1000], [R16.64] ;  /* 0x0100000010f2afae */ /* 0x0009e8000b901d4c */
[----:B------:R-:W-:Y:S04]  /*3280*/  @P4 STS [R3+0x6000], RZ ;  /* 0x006000ff03004388 */ /* 0x000fe80000000800 */
[----:B------:R-:W-:Y:S04]  /*3290*/  @P4 STS [R3+0x6004], RZ ;  /* 0x006004ff03004388 */ /* 0x000fe80000000800 */
[----:B------:R-:W-:Y:S04]  /*32a0*/  @P4 STS.64 [R3+0x6008], RZ ;  /* 0x006008ff03004388 */ /* 0x000fe80000000a00 */
[----:B------:R-:W-:Y:S01]  /*32b0*/  @!PT LDS RZ, [RZ] ;  /* 0x00000000fffff984 */ /* 0x000fe20000000800 */
[----:B------:R-:W-:Y:S01]  /*32c0*/  @!PT LDS RZ, [RZ] ;  /* 0x00000000fffff984 */ /* 0x000fe20000000800 */
[----:B------:R-:W-:Y:S01]  /*32d0*/  @!PT LDS RZ, [RZ] ;  /* 0x00000000fffff984 */ /* 0x000fe20000000800 */
[----:B------:R1:W-:Y:S01]  /*32e0*/  @!P4 LDGSTS.E.BYPASS.LTC128B.128 [R3+0x6000], [R10.64] ;  /* 0x060000000a03cfae */ /* 0x0003e2000b901d4c */
[----:B------:R-:W-:-:S04]  /*32f0*/  @!P3 LEA R6, P4, R4, c[0x0][0x168], 0x1 ;  /* 0x00005a000406ba11 */ /* 0x000fc800078808ff */
[----:B------:R-:W-:Y:S01]  /*3300*/  @!P3 LEA.HI.X R7, R4, c[0x0][0x16c], R0, 0x1, P4 ;  /* 0x00005b000407ba11 */ /* 0x000fe200020f0c00 */
[----:B------:R1:W-:Y:S01]  /*3310*/  @P3 STS.128 [R3+0x7000], RZ ;  /* 0x007000ff03003388 */ /* 0x0003e20000000c00 */
[----:B------:R-:W-:-:S03]  /*3320*/  IADD3 R8, R243, 0x48, RZ ;  /* 0x00000048f3087810 */ /* 0x000fc60007ffe0ff */
[----:B------:R-:W-:Y:S01]  /*3330*/  @!PT LDS RZ, [RZ] ;  /* 0x00000000fffff984 */ /* 0x000fe20000000800 */
[----:B------:R-:W-:Y:S01]  /*3340*/  @!PT LDS RZ, [RZ] ;  /* 0x00000000fffff984 */ /* 0x000fe20000000800 */
[----:B------:R-:W-:Y:S01]  /*3350*/  @!PT LDS RZ, [RZ] ;  /* 0x00000000fffff984 */ /* 0x000fe20000000800 */
[----:B------:R1:W-:Y:S04]  /*3360*/  @!P3 LDGSTS.E.BYPASS.LTC128B.128 [R3+0x7000], [R6.64] ;  /* 0x070000000603bfae */ /* 0x0003e8000b901d4c */
[----:B------:R-:W0:Y:S01]  /*3370*/  LDGDEPBAR ;  /* 0x00000000000079af */ /* 0x000e220000000000 */
[----:B------:R-:W-:Y:S02]  /*3380*/  ISETP.GE.AND P1, PT, R8, UR4, PT ;  /* 0x0000000408007c0c */ /* 0x000fe4000bf26270 */
[----:B------:R-:W-:Y:S01]  /*3390*/  ISETP.GE.AND P2, PT, R243, UR4, PT ;  /* 0x00000004f3007c0c */ /* 0x000fe2000bf46270 */
[----:B------:R-:W-:-:S04]  /*33a0*/  IMAD.MOV.U32 R4, RZ, RZ, 0x4 ;  /* 0x00000004ff047424 */ /* 0x000fc800078e00ff */
[----:B------:R-:W-:-:S05]  /*33b0*/  IMAD.WIDE R4, R243, R4, UR14 ;  /* 0x0000000ef3047e25 */ /* 0x000fca000f8e0204 */
[----:B------:R2:W5:Y:S04]  /*33c0*/  @!P6 LDG.E R247, [R4.64+0x20] ;  /* 0x0000200c04f7e981 */ /* 0x000568000c1e1900 */
[----:B------:R2:W5:Y:S04]  /*33d0*/  @!P2 LDG.E R246, [R4.64] ;  /* 0x0000000c04f6a981 */ /* 0x000568000c1e1900 */
[----:B------:R2:W5:Y:S01]  /*33e0*/  @!P5 LDG.E R244, [R4.64+0x100] ;  /* 0x0001000c04f4d981 */ /* 0x000562000c1e1900 */
[----:B-1----:R-:W-:Y:S01]  /*33f0*/  IMAD.MOV.U32 R6, RZ, RZ, 0x4 ;  /* 0x00000004ff067424 */ /* 0x002fe200078e00ff */
[----:B------:R-:W-:-:S04]  /*3400*/  DEPBAR.LE SB0, 0x1 ;  /* 0x000080400000791a */ /* 0x000fc80000000000 */
[----:B------:R-:W-:-:S05]  /*3410*/  @!P1 IMAD.WIDE R6, R8, R6, UR14 ;  /* 0x0000000e08069e25 */ /* 0x000fca000f8e0206 */
[----:B------:R1:W5:Y:S04]  /*3420*/  @!P1 LDG.E R245, [R6.64] ;  /* 0x0000000c06f59981 */ /* 0x000368000c1e1900 */
[----:B------:R-:W-:Y:S01]  /*3430*/  BAR.SYNC.DEFER_BLOCKING 0x0 ;  /* 0x0000000000007b1d */ /* 0x000fe20000010000 */
[----:B-1----:R-:W-:Y:S01]  /*3440*/  IMAD.MOV.U32 R6, RZ, RZ, c[0x0][0x308] ;  /* 0x0000c200ff067624 */ /* 0x002fe200078e00ff */
[----:B------:R-:W-:-:S04]  /*3450*/  MOV R7, c[0x0][0x30c] ;  /* 0x0000c30000077a02 */ /* 0x000fc80000000f00 */
[----:B------:R4:W1:Y:S04]  /*3460*/  LDSM.16.M88.4 R112, [R145+0x8000] ;  /* 0x008000009170783b */ /* 0x0008680000000200 */
[----:B--2---:R2:W3:Y:S04]  /*3470*/  LDG.E.64 R4, [R6.64+0x8] ;  /* 0x0000080c06047981 */ /* 0x0044e8000c1e1b00 */
[----:B------:R4:W1:Y:S04]  /*3480*/  LDSM.16.M88.4 R116, [R145+0x8400] ;  /* 0x008400009174783b */ /* 0x0008680000000200 */
[----:B------:R4:W1:Y:S04]  /*3490*/  LDSM.16.M88.4 R120, [R145+0x8800] ;  /* 0x008800009178783b */ /* 0x0008680000000200 */
[----:B------:R4:W1:Y:S04]  /*34a0*/  LDSM.16.M88.4 R124, [R145+0x8c00] ;  /* 0x008c0000917c783b */ /* 0x0008680000000200 */
[----:B------:R4:W1:Y:S04]  /*34b0*/  LDSM.16.M88.4 R128, [R146+0x8000] ;  /* 0x008000009280783b */ /* 0x0008680000000200 */
[----:B------:R4:W1:Y:S04]  /*34c0*/  LDSM.16.M88.4 R132, [R146+0x8400] ;  /* 0x008400009284783b */ /* 0x0008680000000200 */
[----:B------:R4:W1:Y:S04]  /*34d0*/  LDSM.16.M88.4 R136, [R146+0x8800] ;  /* 0x008800009288783b */ /* 0x0008680000000200 */
[----:B--2---:R-:W2:Y:S04]  /*34e0*/  LDG.E.64 R6, [R6.64] ;  /* 0x0000000c06067981 */ /* 0x004ea8000c1e1b00 */
[----:B------:R4:W1:Y:S01]  /*34f0*/  LDSM.16.M88.4 R140, [R146+0x8c00] ;  /* 0x008c0000928c783b */ /* 0x0008620000000200 */
[----:B------:R-:W-:-:S02]  /*3500*/  SHF.R.S32.HI R0, RZ, 0x1f, R19 ;  /* 0x0000001fff007819 */ /* 0x000fc40000011413 */
[C---:B------:R-:W-:Y:S02]  /*3510*/  IADD3 R3, R158.reuse, 0x1000, RZ ;  /* 0x000010009e037810 */ /* 0x040fe40007ffe0ff */
[----:B------:R-:W-:Y:S02]  /*3520*/  SHF.L.U32 R150, R158, 0x1, RZ ;  /* 0x000000019e967819 */ /* 0x000fe400000006ff */
[----:B------:R-:W-:Y:S01]  /*3530*/  SEL R3, R3, R158, !P0 ;  /* 0x0000009e03037207 */ /* 0x000fe20004000000 */
[----:B------:R-:W-:Y:S01]  /*3540*/  CS2R R94, SRZ ;  /* 0x00000000005e7805 */ /* 0x000fe2000001ff00 */
[----:B------:R-:W-:Y:S01]  /*3550*/  CS2R R92, SRZ ;  /* 0x00000000005c7805 */ /* 0x000fe2000001ff00 */
[----:B------:R-:W-:Y:S01]  /*3560*/  CS2R R98, SRZ ;  /* 0x0000000000627805 */ /* 0x000fe2000001ff00 */
[----:B------:R-:W-:Y:S01]  /*3570*/  CS2R R96, SRZ ;  /* 0x0000000000607805 */ /* 0x000fe2000001ff00 */
        /* <DEDUP_REMOVED lines=14> */
[----:B---3--:R-:W-:-:S04]  /*3660*/  IADD3 R248, P2, P1, R4, UR8, R19 ;  /* 0x0000000804f87c10 */ /* 0x008fc8000f95e013 */
[----:B------:R-:W-:Y:S02]  /*3670*/  IADD3.X R251, R5, UR6, R0, P2, P1 ;  /* 0x0000000605fb7c10 */ /* 0x000fe400097e2400 */
[----:B------:R-:W-:-:S04]  /*3680*/  IADD3 R0, R152, 0x1000, RZ ;  /* 0x0000100098007810 */ /* 0x000fc80007ffe0ff */
[----:B------:R-:W-:Y:S01]  /*3690*/  SEL R0, R0, R152, !P0 ;  /* 0x0000009800007207 */ /* 0x000fe20004000000 */
[----:B--2---:R4:W2:Y:S08]  /*36a0*/  R2UR UR8, R7 ;  /* 0x00000000070873c2 */ /* 0x0048b000000e0000 */
[----:B------:R4:W3:Y:S01]  /*36b0*/  R2UR UR10, R6 ;  /* 0x00000000060a73c2 */ /* 0x0008e200000e0000 */
[----:B------:R-:W-:-:S02]  /*36c0*/  IMAD.SHL.U32 R3, R0, 0x2, RZ ;  /* 0x0000000200037824 */ /* 0x000fc400078e00ff */
[----:B-1----:R-:W-:-:S05]  /*36d0*/  IMAD.WIDE.U32 R248, R248, -0x2daee0ad, RZ ;  /* 0xd2511f53f8f87825 */ /* 0x002fca00078e00ff */
.L_x_268:
[----:B-----5:R-:W-:Y:S01]  /*36e0*/  FSETP.NEU.FTZ.AND P0, PT, R246, -INF , PT ;  /* 0xff800000f600780b */ /* 0x020fe20003f1d000 */
[----:B----4-:R-:W4:Y:S01]  /*36f0*/  LDL R4, [R1] ;  /* 0x0000000001047983 */ /* 0x010f220000100800 */
[----:B------:R-:W-:Y:S01]  /*3700*/  IMAD.U32 R0, RZ, RZ, UR11 ;  /* 0x0000000bff007e24 */ /* 0x000fe2000f8e00ff */
[----:B--2---:R-:W-:Y:S01]  /*3710*/  UIADD3 UR4, UR8, -0x4498517b, URZ ;  /* 0xbb67ae8508047890 */ /* 0x004fe2000fffe03f */
[----:B------:R-:W-:Y:S01]  /*3720*/  IMAD.U32 R6, RZ, RZ, UR7 ;  /* 0x00000007ff067e24 */ /* 0x000fe2000f8e00ff */
[----:B------:R-:W0:Y:S01]  /*3730*/  LDGDEPBAR ;  /* 0x00000000000079af */ /* 0x000e220000000000 */
[----:B------:R-:W-:Y:S01]  /*3740*/  IMAD R0, R0, 0x2, R250 ;  /* 0x0000000200007824 */ /* 0x000fe200078e02fa */
[----:B------:R-:W-:Y:S01]  /*3750*/  USHF.L.U32 UR6, UR11, 0x7, URZ ;  /* 0x000000070b067899 */ /* 0x000fe2000800063f */
[----:B------:R-:W-:Y:S01]  /*3760*/  IMAD.U32 R160, RZ, RZ, UR11 ;  /* 0x0000000bffa07e24 */ /* 0x000fe2000f8e00ff */
[----:B------:R-:W-:Y:S01]  /*3770*/  LOP3.LUT R12, R248, UR4, RZ, 0x3c, !PT ;  /* 0x00000004f80c7c12 */ /* 0x000fe2000f8e3cff */
[----:B------:R-:W-:Y:S01]  /*3780*/  IMAD.SHL.U32 R0, R0, 0x2, RZ ;  /* 0x0000000200007824 */ /* 0x000fe200078e00ff */
[----:B---3--:R-:W-:Y:S01]  /*3790*/  UIADD3 UR4, UR10, -0x61c88647, URZ ;  /* 0x9e3779b90a047890 */ /* 0x008fe2000fffe03f */
[----:B------:R-:W-:Y:S01]  /*37a0*/  FMUL.FTZ R164, R246, 1.4426950216293334961 ;  /* 0x3fb8aa3bf6a47820 */ /* 0x000fe20000410000 */
[----:B------:R-:W-:Y:S01]  /*37b0*/  UISETP.GT.AND UP2, UPT, UR7, UR19, UPT ;  /* 0x000000130700728c */ /* 0x000fe2000bf44270 */
[----:B------:R-:W-:Y:S01]  /*37c0*/  FMUL.FTZ R162, R247, 1.4426950216293334961 ;  /* 0x3fb8aa3bf7a27820 */ /* 0x000fe20000410000 */
[C---:B------:R-:W-:Y:S01]  /*37d0*/  LOP3.LUT R8, R249.reuse, UR8, R0, 0x96, !PT ;  /* 0x00000008f9087c12 */ /* 0x040fe2000f8e9600 */
[----:B------:R-:W-:Y:S01]  /*37e0*/  FMUL.FTZ R161, R244, 1.4426950216293334961 ;  /* 0x3fb8aa3bf4a17820 */ /* 0x000fe20000410000 */
[----:B------:R-:W-:Y:S03]  /*37f0*/  FSEL R164, R164, RZ, P0 ;  /* 0x000000ffa4a47208 */ /* 0x000fe60000000000 */
[----:B------:R-:W-:Y:S04]  /*3800*/  IMAD.WIDE.U32 R22, R8, -0x326172a9, RZ ;  /* 0xcd9e8d5708167825 */ /* 0x000fe800078e00ff */
[----:B----4-:R-:W-:Y:S01]  /*3810*/  IMAD R6, R6, 0x8, R4 ;  /* 0x0000000806067824 */ /* 0x010fe200078e0204 */
[----:B------:R-:W-:Y:S01]  /*3820*/  IADD3 R4, R0, 0x1, RZ ;  /* 0x0000000100047810 */ /* 0x000fe20007ffe0ff */
[----:B------:R-:W-:Y:S04]  /*3830*/  DEPBAR.LE SB0, 0x0 ;  /* 0x000080000000791a */ /* 0x000fe80000000000 */
[C---:B------:R-:W-:Y:S01]  /*3840*/  IADD3 R5, R6.reuse, 0x4, RZ ;  /* 0x0000000406057810 */ /* 0x040fe20007ffe0ff */
[----:B------:R-:W-:Y:S01]  /*3850*/  BAR.SYNC.DEFER_BLOCKING 0x0 ;  /* 0x0000000000007b1d */ /* 0x000fe20000010000 */
[----:B------:R-:W-:Y:S01]  /*3860*/  LOP3.LUT R0, R249, UR8, R4, 0x96, !PT ;  /* 0x00000008f9007c12 */ /* 0x000fe2000f8e9604 */
[----:B------:R-:W-:Y:S04]  /*3870*/  IMAD.WIDE.U32 R6, R6, -0x326172a9, RZ ;  /* 0xcd9e8d5706067825 */ /* 0x000fe800078e00ff */
[----:B------:R-:W-:Y:S01]  /*3880*/  IMAD.WIDE.U32 R4, R5, -0x326172a9, RZ ;  /* 0xcd9e8d5705047825 */ /* 0x000fe200078e00ff */
[----:B------:R-:W-:Y:S03]  /*3890*/  LOP3.LUT R18, R23, UR4, R6, 0x96, !PT ;  /* 0x0000000417127c12 */ /* 0x000fe6000f8e9606 */
[----:B------:R-:W-:Y:S01]  /*38a0*/  IMAD.WIDE.U32 R20, R0, -0x326172a9, RZ ;  /* 0xcd9e8d5700147825 */ /* 0x000fe200078e00ff */
[----:B------:R-:W-:Y:S02]  /*38b0*/  LOP3.LUT R0, R251, UR10, RZ, 0x3c, !PT ;  /* 0x0000000afb007c12 */ /* 0x000fe4000f8e3cff */
        /* <DEDUP_REMOVED lines=8> */
[----:B------:R-:W-:Y:S01]  /*3940*/  UIADD3 UR4, UR10, 0x3c6ef372, URZ ;  /* 0x3c6ef3720a047890 */ /* 0x000fe2000fffe03f */
[----:B------:R-:W-:Y:S02]  /*3950*/  LDSM.16.M88.4 R64, [R144] ;  /* 0x000000009040783b */ /* 0x000fe40000000200 */
[----:B------:R-:W-:Y:S01]  /*3960*/  IMAD.WIDE.U32 R8, R8, -0x2daee0ad, RZ ;  /* 0xd2511f5308087825 */ /* 0x000fe200078e00ff */
[----:B------:R-:W-:Y:S03]  /*3970*/  LOP3.LUT R6, R12, R11, RZ, 0x3c, !PT ;  /* 0x0000000b0c067212 */ /* 0x000fe600078e3cff */
[----:B------:R-:W-:Y:S01]  /*3980*/  IMAD.WIDE.U32 R16, R16, -0x2daee0ad, RZ ;  /* 0xd2511f5310107825 */ /* 0x000fe200078e00ff */
[----:B------:R-:W-:Y:S01]  /*3990*/  LOP3.LUT R4, R12, R9, RZ, 0x3c, !PT ;  /* 0x000000090c047212 */ /* 0x000fe200078e3cff */
[----:B------:R-:W-:Y:S02]  /*39a0*/  LDSM.16.M88.4 R60, [R144+0x1000] ;  /* 0x00100000903c783b */ /* 0x000fe40000000200 */
[----:B------:R-:W-:Y:S04]  /*39b0*/  IMAD.WIDE.U32 R6, R6, -0x326172a9, RZ ;  /* 0xcd9e8d5706067825 */ /* 0x000fe800078e00ff */
[----:B------:R-:W-:Y:S01]  /*39c0*/  IMAD.WIDE.U32 R4, R4, -0x326172a9, RZ ;  /* 0xcd9e8d5704047825 */ /* 0x000fe200078e00ff */
[C---:B------:R-:W-:Y:S01]  /*39d0*/  LOP3.LUT R26, R7.reuse, UR4, R22, 0x96, !PT ;  /* 0x00000004071a7c12 */ /* 0x040fe2000f8e9616 */
[----:B------:R-:W-:Y:S01]  /*39e0*/  LDSM.16.M88.4 R48, [R145+0x6800] ;  /* 0x006800009130783b */ /* 0x000fe20000000200 */
[----:B------:R-:W-:Y:S01]  /*39f0*/  LOP3.LUT R24, R7, UR4, R20, 0x96, !PT ;  /* 0x0000000407187c12 */ /* 0x000fe2000f8e9614 */
[----:B------:R-:W-:Y:S01]  /*3a00*/  IMAD.WIDE.U32 R12, R13, -0x2daee0ad, RZ ;  /* 0xd2511f530d0c7825 */ /* 0x000fe200078e00ff */
[C---:B------:R-:W-:Y:S02]  /*3a10*/  LOP3.LUT R22, R5.reuse, UR4, R22, 0x96, !PT ;  /* 0x0000000405167c12 */ /* 0x040fe4000f8e9616 */
[----:B------:R-:W-:Y:S01]  /*3a20*/  LOP3.LUT R20, R5, UR4, R20, 0x96, !PT ;  /* 0x0000000405147c12 */ /* 0x000fe2000f8e9614 */
[----:B------:R-:W-:Y:S01]  /*3a30*/  UIADD3 UR4, UR8, 0x76cf5d0a, URZ ;  /* 0x76cf5d0a08047890 */ /* 0x000fe2000fffe03f */
[----:B------:R-:W-:Y:S01]  /*3a40*/  IMAD.WIDE.U32 R26, R26, -0x2daee0ad, RZ ;  /* 0xd2511f531a1a7825 */ /* 0x000fe200078e00ff */
[----:B------:R-:W-:Y:S03]  /*3a50*/  LDSM.16.M88.4 R100, [R145+0x6c00] ;  /* 0x006c00009164783b */ /* 0x000fe60000000200 */
[----:B------:R-:W-:Y:S01]  /*3a60*/  IMAD.WIDE.U32 R24, R24, -0x2daee0ad, RZ ;  /* 0xd2511f5318187825 */ /* 0x000fe200078e00ff */
[--C-:B------:R-:W-:Y:S02]  /*3a70*/  LOP3.LUT R0, R19, UR4, R10.reuse, 0x96, !PT ;  /* 0x0000000413007c12 */ /* 0x100fe4000f8e960a */
[----:B------:R-:W-:Y:S01]  /*3a80*/  LOP3.LUT R5, R17, UR4, R10, 0x96, !PT ;  /* 0x0000000411057c12 */ /* 0x000fe2000f8e960a */
[----:B------:R-:W-:Y:S01]  /*3a90*/  IMAD.WIDE.U32 R22, R22, -0x2daee0ad, RZ ;  /* 0xd2511f5316167825 */ /* 0x000fe200078e00ff */
[--C-:B------:R-:W-:Y:S01]  /*3aa0*/  LOP3.LUT R10, R15, UR4, R8.reuse, 0x96, !PT ;  /* 0x000000040f0a7c12 */ /* 0x100fe2000f8e9608 */
[----:B------:R-:W-:Y:S01]  /*3ab0*/  LDSM.16.M88.4 R108, [R146+0x6000] ;  /* 0x00600000926c783b */ /* 0x000fe20000000200 */
        /* <DEDUP_REMOVED lines=79> */
[----:B------:R-:W-:Y:S04]  /*3fb0*/  UIADD3 UR4, UR6, 0x80, URZ ;  /* 0x0000008006047890 */ /* 0x000fe8000fffe03f */
        /* <DEDUP_REMOVED lines=101> */
[----:B------:R-:W-:Y:S01]  /*4610*/  @!P3 ISETP.GE.AND P0, PT, R8, R163, PT ;  /* 0x000000a30800b20c */ /* 0x000fe20003f06270 */
[C---:B------:R-:W-:Y:S01]  /*4620*/  HMMA.16816.F32 R24, R100.reuse, R4, R24 ;  /* 0x000000046418723c */ /* 0x040fe20000001818 */
[----:B--2---:R-:W-:Y:S03]  /*4630*/  @!P3 IADD3 R12, R0, 0x11, RZ ;  /* 0x00000011000cb810 */ /* 0x004fe60007ffe0ff */
[--C-:B------:R-:W-:Y:S01]  /*4640*/  FFMA.FTZ R16, R16, c[0x0][0x23c], -R164.reuse ;  /* 0x00008f0010107a23 */ /* 0x100fe200000108a4 */
[----:B------:R-:W-:Y:S02]  /*4650*/  @!P3 FSEL R17, R17, -INF , !P0 ;  /* 0xff8000001111b808 */ /* 0x000fe40004000000 */
[-C--:B------:R-:W-:Y:S01]  /*4660*/  @!P3 ISETP.GE.AND P0, PT, R9, R160.reuse, PT ;  /* 0x000000a00900b20c */ /* 0x080fe20003f06270 */
[-C--:B------:R-:W-:Y:S01]  /*4670*/  HMMA.16816.F32 R28, R100, R6.reuse, R28 ;  /* 0x00000006641c723c */ /* 0x080fe2000000181c */
[-C--:B------:R-:W-:Y:S01]  /*4680*/  @!P3 ISETP.GE.AND P2, PT, R12, R160.reuse, PT ;  /* 0x000000a00c00b20c */ /* 0x080fe20003f46270 */
[----:B------:R2:W-:Y:S02]  /*4690*/  MUFU.EX2 R225, R15 ;  /* 0x0000000f00e17308 */ /* 0x0005e40000000800 */
[----:B---3--:R-:W-:Y:S01]  /*46a0*/  @!P3 IADD3 R13, R0, 0x10, RZ ;  /* 0x00000010000db810 */ /* 0x008fe20007ffe0ff */
[----:B------:R-:W-:Y:S01]  /*46b0*/  FFMA.FTZ R17, R17, c[0x0][0x23c], -R164 ;  /* 0x00008f0011117a23 */ /* 0x000fe200000108a4 */
[----:B------:R-:W-:Y:S02]  /*46c0*/  @!P3 FSEL R18, R18, -INF , !P0 ;  /* 0xff8000001212b808 */ /* 0x000fe40004000000 */
[C---:B------:R-:W-:Y:S01]  /*46d0*/  @!P3 ISETP.GE.AND P4, PT, R13.reuse, R109, PT ;  /* 0x0000006d0d00b20c */ /* 0x040fe20003f86270 */
[C---:B------:R-:W-:Y:S01]  /*46e0*/  HMMA.16816.F32 R32, R104.reuse, R6, R32 ;  /* 0x000000066820723c */ /* 0x040fe20000001820 */
[-C--:B------:R-:W-:Y:S02]  /*46f0*/  @!P3 ISETP.GE.AND P0, PT, R8, R160.reuse, PT ;  /* 0x000000a00800b20c */ /* 0x080fe40003f06270 */
[----:B------:R-:W-:Y:S01]  /*4700*/  @!P3 ISETP.GE.AND P1, PT, R13, R159, PT ;  /* 0x0000009f0d00b20c */ /* 0x000fe20003f26270 */
[----:B------:R-:W3:Y:S01]  /*4710*/  LDSM.16.M88.4 R8, [R146+0x6800] ;  /* 0x006800009208783b */ /* 0x000ee20000000200 */
[----:B-1----:R-:W-:Y:S01]  /*4720*/  SHF.R.U32.HI R14, RZ, 0x18, R176 ;  /* 0x00000018ff0e7819 */ /* 0x002fe200000116b0 */
[--C-:B------:R-:W-:Y:S01]  /*4730*/  FFMA.FTZ R18, R18, c[0x0][0x23c], -R162.reuse ;  /* 0x00008f0012127a23 */ /* 0x100fe200000108a2 */
[----:B------:R-:W-:Y:S01]  /*4740*/  @!P3 FSEL R19, R19, -INF , !P0 ;  /* 0xff8000001313b808 */ /* 0x000fe20004000000 */
[----:B------:R1:W4:Y:S01]  /*4750*/  MUFU.EX2 R207, R16 ;  /* 0x0000001000cf7308 */ /* 0x0003220000000800 */
[----:B------:R-:W-:Y:S02]  /*4760*/  @!P3 ISETP.GE.AND P0, PT, R13, R163, PT ;  /* 0x000000a30d00b20c */ /* 0x000fe40003f06270 */
[----:B------:R-:W-:Y:S01]  /*4770*/  @!P3 ISETP.GE.AND P5, PT, R12, R159, PT ;  /* 0x0000009f0c00b20c */ /* 0x000fe20003fa6270 */
[----:B------:R-:W-:Y:S01]  /*4780*/  FFMA.FTZ R19, R19, c[0x0][0x23c], -R162 ;  /* 0x00008f0013137a23 */ /* 0x000fe200000108a2 */
[----:B------:R-:W-:Y:S02]  /*4790*/  @!P3 FSEL R20, R20, -INF , !P0 ;  /* 0xff8000001414b808 */ /* 0x000fe40004000000 */
[----:B------:R-:W-:Y:S02]  /*47a0*/  @!P3 ISETP.GE.AND P0, PT, R12, R163, PT ;  /* 0x000000a30c00b20c */ /* 0x000fe40003f06270 */
[----:B------:R-:W-:Y:S01]  /*47b0*/  @!P3 IADD3 R5, R0, 0x18, RZ ;  /* 0x000000180005b810 */ /* 0x000fe20007ffe0ff */
[----:B------:R-:W-:Y:S01]  /*47c0*/  FFMA.FTZ R20, R20, c[0x0][0x23c], -R164 ;  /* 0x00008f0014147a23 */ /* 0x000fe200000108a4 */
[----:B--2---:R-:W-:Y:S01]  /*47d0*/  LOP3.LUT R15, R182, 0xff, RZ, 0xc0, !PT ;  /* 0x000000ffb60f7812 */ /* 0x004fe200078ec0ff */
[----:B------:R2:W-:Y:S01]  /*47e0*/  MUFU.EX2 R204, R17 ;  /* 0x0000001100cc7308 */ /* 0x0005e20000000800 */
[----:B------:R-:W-:Y:S02]  /*47f0*/  @!P3 FSEL R21, R21, -INF , !P0 ;  /* 0xff8000001515b808 */ /* 0x000fe40004000000 */
[-C--:B------:R-:W-:Y:S02]  /*4800*/  @!P3 ISETP.GE.AND P0, PT, R13, R160.reuse, PT ;  /* 0x000000a00d00b20c */ /* 0x080fe40003f06270 */
[----:B------:R-:W-:Y:S01]  /*4810*/  SHF.R.U32.HI R13, RZ, 0x18, R168 ;  /* 0x00000018ff0d7819 */ /* 0x000fe200000116a8 */
[----:B------:R-:W-:Y:S01]  /*4820*/  FFMA.FTZ R21, R21, c[0x0][0x23c], -R164 ;  /* 0x00008f0015157a23 */ /* 0x000fe200000108a4 */
[----:B------:R-:W-:Y:S02]  /*4830*/  @!P3 IADD3 R4, R0, 0x19, RZ ;  /* 0x000000190004b810 */ /* 0x000fe40007ffe0ff */
[----:B------:R-:W-:Y:S01]  /*4840*/  @!P3 FSEL R22, R22, -INF , !P0 ;  /* 0xff8000001616b808 */ /* 0x000fe20004000000 */
[----:B------:R-:W-:Y:S01]  /*4850*/  MUFU.EX2 R201, R21 ;  /* 0x0000001500c97308 */ /* 0x000fe20000000800 */
[----:B------:R-:W-:Y:S02]  /*4860*/  @!P3 ISETP.GE.AND P6, PT, R5, R159, PT ;  /* 0x0000009f0500b20c */ /* 0x000fe40003fc6270 */
[----:B------:R-:W-:Y:S01]  /*4870*/  @!P3 ISETP.GE.AND P0, PT, R12, R109, PT ;  /* 0x0000006d0c00b20c */ /* 0x000fe20003f06270 */
[----:B------:R-:W-:Y:S01]  /*4880*/  FFMA.FTZ R22, R22, c[0x0][0x23c], -R162 ;  /* 0x00008f0016167a23 */ /* 0x000fe200000108a2 */
[----:B------:R-:W-:Y:S02]  /*4890*/  @!P3 FSEL R26, R26, -INF , !P4 ;  /* 0xff8000001a1ab808 */ /* 0x000fe40006000000 */
[----:B------:R-:W-:Y:S02]  /*48a0*/  LOP3.LUT R12, R174, 0xffff, RZ, 0xc0, !PT ;  /* 0x0000ffffae0c7812 */ /* 0x000fe400078ec0ff */
[----:B------:R-:W-:Y:S01]  /*48b0*/  @!P3 ISETP.GE.AND P4, PT, R4, R159, PT ;  /* 0x0000009f0400b20c */ /* 0x000fe20003f86270 */
[----:B------:R-:W-:Y:S01]  /*48c0*/  FFMA.FTZ R26, R26, c[0x0][0x23c], -R108 ;  /* 0x00008f001a1a7a23 */ /* 0x000fe2000001086c */
[----:B-1----:R-:W-:Y:S01]  /*48d0*/  SHF.R.U32.HI R16, RZ, 0x18, R182 ;  /* 0x00000018ff107819 */ /* 0x002fe200000116b6 */
[----:B------:R1:W-:Y:S01]  /*48e0*/  MUFU.EX2 R213, R18 ;  /* 0x0000001200d57308 */ /* 0x0003e20000000800 */
[----:B------:R-:W-:Y:S01]  /*48f0*/  @!P3 FSEL R23, R23, -INF , !P2 ;  /* 0xff8000001717b808 */ /* 0x000fe20005000000 */
[-C--:B---3--:R-:W-:Y:S01]  /*4900*/  HMMA.16816.F32 R36, R104, R8.reuse, R36 ;  /* 0x000000086824723c */ /* 0x088fe20000001824 */
[----:B--2---:R-:W-:Y:S02]  /*4910*/  LOP3.LUT R17, R176, 0xffff, RZ, 0xc0, !PT ;  /* 0x0000ffffb0117812 */ /* 0x004fe400078ec0ff */
[----:B------:R-:W-:Y:S01]  /*4920*/  @!P3 ISETP.GE.AND P2, PT, R5, R109, PT ;  /* 0x0000006d0500b20c */ /* 0x000fe20003f46270 */
[----:B------:R-:W-:Y:S01]  /*4930*/  FFMA.FTZ R23, R23, c[0x0][0x23c], -R162 ;  /* 0x00008f0017177a23 */ /* 0x000fe200000108a2 */
[----:B------:R-:W-:Y:S02]  /*4940*/  SHF.R.U32.HI R177, RZ, 0x10, R176 ;  /* 0x00000010ffb17819 */ /* 0x000fe400000116b0 */
[----:B------:R-:W-:Y:S01]  /*4950*/  @!P3 FSEL R24, R24, -INF , !P1 ;  /* 0xff8000001818b808 */ /* 0x000fe20004800000 */
[C---:B------:R-:W-:Y:S01]  /*4960*/  HMMA.16816.F32 R40, R100.reuse, R8, R40 ;  /* 0x000000086428723c */ /* 0x040fe20000001828 */
[----:B------:R-:W-:Y:S01]  /*4970*/  @!P3 FSEL R30, R30, -INF , !P2 ;  /* 0xff8000001e1eb808 */ /* 0x000fe20005000000 */
[----:B------:R-:W-:Y:S01]  /*4980*/  MUFU.EX2 R203, R23 ;  /* 0x0000001700cb7308 */ /* 0x000fe20000000800 */
[-C--:B------:R-:W-:Y:S01]  /*4990*/  @!P3 ISETP.GE.AND P1, PT, R5, R163.reuse, PT ;  /* 0x000000a30500b20c */ /* 0x080fe20003f26270 */
[--C-:B------:R-:W-:Y:S01]  /*49a0*/  FFMA.FTZ R24, R24, c[0x0][0x23c], -R161.reuse ;  /* 0x00008f0018187a23 */ /* 0x100fe200000108a1 */
[----:B------:R-:W-:Y:S01]  /*49b0*/  @!P3 FSEL R25, R25, -INF , !P5 ;  /* 0xff8000001919b808 */ /* 0x000fe20006800000 */
[--C-:B------:R-:W-:Y:S01]  /*49c0*/  FFMA.FTZ R30, R30, c[0x0][0x23c], -R108.reuse ;  /* 0x00008f001e1e7a23 */ /* 0x100fe2000001086c */
[----:B------:R-:W-:Y:S01]  /*49d0*/  @!P3 IADD3 R8, R0, 0x20, RZ ;  /* 0x000000200008b810 */ /* 0x000fe20007ffe0ff */
[-C--:B------:R-:W-:Y:S01]  /*49e0*/  HMMA.16816.F32 R44, R100, R10.reuse, R44 ;  /* 0x0000000a642c723c */ /* 0x080fe2000000182c */
[-C--:B------:R-:W-:Y:S02]  /*49f0*/  @!P3 ISETP.GE.AND P5, PT, R5, R160.reuse, PT ;  /* 0x000000a00500b20c */ /* 0x080fe40003fa6270 */
[----:B------:R-:W-:Y:S01]  /*4a00*/  @!P3 ISETP.GE.AND P2, PT, R8, R163, PT ;  /* 0x000000a30800b20c */ /* 0x000fe20003f46270 */
[--C-:B------:R-:W-:Y:S01]  /*4a10*/  FFMA.FTZ R25, R25, c[0x0][0x23c], -R161.reuse ;  /* 0x00008f0019197a23 */ /* 0x100fe200000108a1 */
[----:B------:R-:W-:Y:S01]  /*4a20*/  @!P3 IADD3 R9, R0, 0x21, RZ ;  /* 0x000000210009b810 */ /* 0x000fe20007ffe0ff */
[----:B------:R2:W-:Y:S01]  /*4a30*/  MUFU.EX2 R199, R20 ;  /* 0x0000001400c77308 */ /* 0x0005e20000000800 */
[----:B------:R-:W-:Y:S01]  /*4a40*/  @!P3 FSEL R27, R27, -INF , !P0 ;  /* 0xff8000001b1bb808 */ /* 0x000fe20004000000 */
[C---:B------:R-:W-:Y:S01]  /*4a50*/  HMMA.16816.F32 R48, R104.reuse, R10, R48 ;  /* 0x0000000a6830723c */ /* 0x040fe20000001830 */
[----:B-1----:R-:W-:Y:S02]  /*4a60*/  LOP3.LUT R18, R168, 0xffff, RZ, 0xc0, !PT ;  /* 0x0000ffffa8127812 */ /* 0x002fe400078ec0ff */
[----:B------:R-:W-:Y:S01]  /*4a70*/  @!P3 ISETP.GE.AND P0, PT, R4, R109, PT ;  /* 0x0000006d0400b20c */ /* 0x000fe20003f06270 */
[--C-:B------:R-:W-:Y:S01]  /*4a80*/  FFMA.FTZ R27, R27, c[0x0][0x23c], -R108.reuse ;  /* 0x00008f001b1b7a23 */ /* 0x100fe2000001086c */
[----:B------:R-:W-:Y:S02]  /*4a90*/  @!P3 FSEL R28, R28, -INF , !P6 ;  /* 0xff8000001c1cb808 */ /* 0x000fe40007000000 */
[----:B------:R-:W-:Y:S01]  /*4aa0*/  @!P3 FSEL R31, R31, -INF , !P0 ;  /* 0xff8000001f1fb808 */ /* 0x000fe20004000000 */
[----:B------:R-:W-:Y:S01]  /*4ab0*/  MUFU.EX2 R209, R24 ;  /* 0x0000001800d17308 */ /* 0x000fe20000000800 */
[----:B------:R-:W-:Y:S02]  /*4ac0*/  @!P3 ISETP.GE.AND P6, PT, R4, R163, PT ;  /* 0x000000a30400b20c */ /* 0x000fe40003fc6270 */
[-C--:B------:R-:W-:Y:S01]  /*4ad0*/  @!P3 ISETP.GE.AND P0, PT, R8, R160.reuse, PT ;  /* 0x000000a00800b20c */ /* 0x080fe20003f06270 */
[--C-:B------:R-:W-:Y:S01]  /*4ae0*/  FFMA.FTZ R28, R28, c[0x0][0x23c], -R161.reuse ;  /* 0x00008f001c1c7a23 */ /* 0x100fe200000108a1 */
[----:B------:R-:W-:Y:S01]  /*4af0*/  @!P3 FSEL R33, R33, -INF , !P6 ;  /* 0xff8000002121b808 */ /* 0x000fe20007000000 */
[----:B------:R-:W-:Y:S01]  /*4b00*/  FFMA.FTZ R31, R31, c[0x0][0x23c], -R108 ;  /* 0x00008f001f1f7a23 */ /* 0x000fe2000001086c */
[----:B------:R-:W-:Y:S02]  /*4b10*/  @!P3 FSEL R29, R29, -INF , !P4 ;  /* 0xff8000001d1db808 */ /* 0x000fe40006000000 */
[----:B------:R-:W-:Y:S01]  /*4b20*/  @!P3 ISETP.GE.AND P6, PT, R8, R109, PT ;  /* 0x0000006d0800b20c */ /* 0x000fe20003fc6270 */
[----:B------:R-:W-:Y:S01]  /*4b30*/  FFMA.FTZ R33, R33, c[0x0][0x23c], -R164 ;  /* 0x00008f0021217a23 */ /* 0x000fe200000108a4 */
[-C--:B------:R-:W-:Y:S01]  /*4b40*/  @!P3 ISETP.GE.AND P4, PT, R4, R160.reuse, PT ;  /* 0x000000a00400b20c */ /* 0x080fe20003f86270 */
[--C-:B------:R-:W-:Y:S01]  /*4b50*/  FFMA.FTZ R29, R29, c[0x0][0x23c], -R161.reuse ;  /* 0x00008f001d1d7a23 */ /* 0x100fe200000108a1 */
[----:B------:R-:W-:Y:S01]  /*4b60*/  @!P3 FSEL R42, R42, -INF , !P6 ;  /* 0xff8000002a2ab808 */ /* 0x000fe20007000000 */
[----:B------:R-:W1:Y:S01]  /*4b70*/  LDSM.16.M88.4 R4, [R146+0x6c00] ;  /* 0x006c00009204783b */ /* 0x000e620000000200 */
[----:B------:R-:W-:Y:S01]  /*4b80*/  @!P3 FSEL R34, R34, -INF , !P5 ;  /* 0xff8000002222b808 */ /* 0x000fe20006800000 */
[----:B------:R3:W1:Y:S01]  /*4b90*/  MUFU.EX2 R211, R19 ;  /* 0x0000001300d37308 */ /* 0x0006620000000800 */
[----:B------:R-:W-:Y:S01]  /*4ba0*/  LOP3.LUT R11, R168, 0xff, RZ, 0xc0, !PT ;  /* 0x000000ffa80b7812 */ /* 0x000fe200078ec0ff */
[----:B------:R-:W-:Y:S01]  /*4bb0*/  FFMA.FTZ R42, R42, c[0x0][0x23c], -R108 ;  /* 0x00008f002a2a7a23 */ /* 0x000fe2000001086c */
[----:B------:R-:W-:Y:S01]  /*4bc0*/  @!P3 ISETP.GE.AND P5, PT, R9, R163, PT ;  /* 0x000000a30900b20c */ /* 0x000fe20003fa6270 */
[----:B------:R-:W-:Y:S01]  /*4bd0*/  FFMA.FTZ R34, R34, c[0x0][0x23c], -R162 ;  /* 0x00008f0022227a23 */ /* 0x000fe200000108a2 */
[----:B------:R-:W-:Y:S02]  /*4be0*/  SHF.R.U32.HI R168, RZ, 0x10, R168 ;  /* 0x00000010ffa87819 */ /* 0x000fe400000116a8 */
[----:B------:R-:W-:Y:S02]  /*4bf0*/  @!P3 FSEL R32, R32, -INF , !P1 ;  /* 0xff8000002020b808 */ /* 0x000fe40004800000 */
[----:B------:R-:W-:Y:S01]  /*4c00*/  @!P3 FSEL R37, R37, -INF , !P5 ;  /* 0xff8000002525b808 */ /* 0x000fe20006800000 */
[----:B------:R-:W1:Y:S01]  /*4c10*/  MUFU.EX2 R205, R28 ;  /* 0x0000001c00cd7308 */ /* 0x000e620000000800 */
[----:B------:R-:W-:Y:S01]  /*4c20*/  @!P3 ISETP.GE.AND P1, PT, R8, R159, PT ;  /* 0x0000009f0800b20c */ /* 0x000fe20003f26270 */
[--C-:B------:R-:W-:Y:S01]  /*4c30*/  FFMA.FTZ R32, R32, c[0x0][0x23c], -R164.reuse ;  /* 0x00008f0020207a23 */ /* 0x100fe200000108a4 */
[----:B------:R-:W-:Y:S01]  /*4c40*/  @!P3 ISETP.GE.AND P5, PT, R9, R109, PT ;  /* 0x0000006d0900b20c */ /* 0x000fe20003fa6270 */
[----:B------:R-:W-:Y:S01]  /*4c50*/  FFMA.FTZ R37, R37, c[0x0][0x23c], -R164 ;  /* 0x00008f0025257a23 */ /* 0x000fe200000108a4 */
[----:B------:R-:W-:Y:S02]  /*4c60*/  @!P3 FSEL R35, R35, -INF , !P4 ;  /* 0xff8000002323b808 */ /* 0x000fe40006000000 */
[----:B------:R-:W-:Y:S02]  /*4c70*/  @!P3 IADD3 R8, R0, 0x29, RZ ;  /* 0x000000290008b810 */ /* 0x000fe40007ffe0ff */
[-C--:B------:R-:W-:Y:S01]  /*4c80*/  @!P3 ISETP.GE.AND P4, PT, R9, R160.reuse, PT ;  /* 0x000000a00900b20c */ /* 0x080fe20003f86270 */
[----:B------:R-:W-:Y:S01]  /*4c90*/  FFMA.FTZ R35, R35, c[0x0][0x23c], -R162 ;  /* 0x00008f0023237a23 */ /* 0x000fe200000108a2 */
[----:B------:R-:W-:Y:S01]  /*4ca0*/  @!P3 FSEL R43, R43, -INF , !P5 ;  /* 0xff8000002b2bb808 */ /* 0x000fe20006800000 */
[----:B------:R-:W-:Y:S01]  /*4cb0*/  MUFU.EX2 R192, R34 ;  /* 0x0000002200c07308 */ /* 0x000fe20000000800 */
[----:B------:R-:W-:Y:S02]  /*4cc0*/  @!P3 FSEL R36, R36, -INF , !P2 ;  /* 0xff8000002424b808 */ /* 0x000fe40005000000 */
[----:B------:R-:W-:Y:S01]  /*4cd0*/  @!P3 FSEL R39, R39, -INF , !P4 ;  /* 0xff8000002727b808 */ /* 0x000fe20006000000 */
[----:B------:R-:W-:Y:S01]  /*4ce0*/  FFMA.FTZ R43, R43, c[0x0][0x23c], -R108 ;  /* 0x00008f002b2b7a23 */ /* 0x000fe2000001086c */
[----:B------:R-:W-:Y:S01]  /*4cf0*/  @!P3 ISETP.GE.AND P2, PT, R9, R159, PT ;  /* 0x0000009f0900b20c */ /* 0x000fe20003f46270 */
[----:B------:R-:W-:Y:S01]  /*4d00*/  FFMA.FTZ R36, R36, c[0x0][0x23c], -R164 ;  /* 0x00008f0024247a23 */ /* 0x000fe200000108a4 */
[----:B------:R-:W-:Y:S01]  /*4d10*/  @!P3 IADD3 R9, R0, 0x28, RZ ;  /* 0x000000280009b810 */ /* 0x000fe20007ffe0ff */
[--C-:B------:R-:W-:Y:S01]  /*4d20*/  FFMA.FTZ R39, R39, c[0x0][0x23c], -R162.reuse ;  /* 0x00008f0027277a23 */ /* 0x100fe200000108a2 */
[----:B------:R-:W-:Y:S01]  /*4d30*/  @!P3 FSEL R38, R38, -INF , !P0 ;  /* 0xff8000002626b808 */ /* 0x000fe20004000000 */
[----:B------:R-:W-:Y:S01]  /*4d40*/  MUFU.EX2 R215, R27 ;  /* 0x0000001b00d77308 */ /* 0x000fe20000000800 */
[C---:B------:R-:W-:Y:S02]  /*4d50*/  @!P3 ISETP.GE.AND P4, PT, R9.reuse, R109, PT ;  /* 0x0000006d0900b20c */ /* 0x040fe40003f86270 */
[----:B------:R-:W-:Y:S01]  /*4d60*/  @!P3 ISETP.GE.AND P0, PT, R9, R159, PT ;  /* 0x0000009f0900b20c */ /* 0x000fe20003f06270 */
[----:B------:R-:W-:Y:S01]  /*4d70*/  FFMA.FTZ R38, R38, c[0x0][0x23c], -R162 ;  /* 0x00008f0026267a23 */ /* 0x000fe200000108a2 */
[C---:B------:R-:W-:Y:S01]  /*4d80*/  @!P3 ISETP.GE.AND P5, PT, R8.reuse, R109, PT ;  /* 0x0000006d0800b20c */ /* 0x040fe20003fa6270 */
[-C--:B-1----:R-:W-:Y:S01]  /*4d90*/  HMMA.16816.F32 R52, R104, R4.reuse, R52 ;  /* 0x000000046834723c */ /* 0x082fe20000001834 */
[----:B------:R-:W-:Y:S02]  /*4da0*/  @!P3 ISETP.GE.AND P6, PT, R8, R159, PT ;  /* 0x0000009f0800b20c */ /* 0x000fe40003fc6270 */
[----:B------:R-:W-:Y:S01]  /*4db0*/  @!P3 FSEL R46, R46, -INF , !P4 ;  /* 0xff8000002e2eb808 */ /* 0x000fe20006000000 */
[----:B------:R-:W-:Y:S01]  /*4dc0*/  MUFU.EX2 R189, R35 ;  /* 0x0000002300bd7308 */ /* 0x000fe20000000800 */
[----:B------:R-:W-:Y:S02]  /*4dd0*/  @!P3 FSEL R41, R41, -INF , !P2 ;  /* 0xff8000002929b808 */ /* 0x000fe40005000000 */
[----:B------:R-:W-:Y:S01]  /*4de0*/  @!P3 FSEL R47, R47, -INF , !P5 ;  /* 0xff8000002f2fb808 */ /* 0x000fe20006800000 */
[C---:B------:R-:W-:Y:S01]  /*4df0*/  HMMA.16816.F32 R56, R100.reuse, R4, R56 ;  /* 0x000000046438723c */ /* 0x040fe20000001838 */
[-C--:B------:R-:W-:Y:S03]  /*4e00*/  @!P3 ISETP.GE.AND P2, PT, R9, R160.reuse, PT ;  /* 0x000000a00900b20c */ /* 0x080fe60003f46270 */
[----:B--2---:R-:W-:Y:S01]  /*4e10*/  SHF.R.U32.HI R20, RZ, 0x10, R182 ;  /* 0x00000010ff147819 */ /* 0x004fe200000116b6 */
[--C-:B------:R-:W-:Y:S01]  /*4e20*/  FFMA.FTZ R47, R47, c[0x0][0x23c], -R108.reuse ;  /* 0x00008f002f2f7a23 */ /* 0x100fe2000001086c */
[----:B------:R-:W-:Y:S01]  /*4e30*/  @!P3 FSEL R44, R44, -INF , !P0 ;  /* 0xff8000002c2cb808 */ /* 0x000fe20004000000 */
[----:B------:R-:W-:Y:S01]  /*4e40*/  FFMA.FTZ R41, R41, c[0x0][0x23c], -R161 ;  /* 0x00008f0029297a23 */ /* 0x000fe200000108a1 */
[----:B------:R-:W-:Y:S01]  /*4e50*/  @!P3 IADD3 R4, R0, 0x31, RZ ;  /* 0x000000310004b810 */ /* 0x000fe20007ffe0ff */
[-C--:B------:R-:W-:Y:S01]  /*4e60*/  HMMA.16816.F32 R60, R100, R6.reuse, R60 ;  /* 0x00000006643c723c */ /* 0x080fe2000000183c */
[----:B------:R-:W-:Y:S01]  /*4e70*/  @!P3 ISETP.GE.AND P0, PT, R8, R163, PT ;  /* 0x000000a30800b20c */ /* 0x000fe20003f06270 */
[----:B------:R-:W-:Y:S01]  /*4e80*/  MUFU.EX2 R202, R29 ;  /* 0x0000001d00ca7308 */ /* 0x000fe20000000800 */
[----:B------:R-:W-:Y:S01]  /*4e90*/  SHF.R.U32.HI R5, RZ, 0x10, R167 ;  /* 0x00000010ff057819 */ /* 0x000fe200000116a7 */
[----:B------:R-:W-:Y:S01]  /*4ea0*/  FFMA.FTZ R46, R46, c[0x0][0x23c], -R108 ;  /* 0x00008f002e2e7a23 */ /* 0x000fe2000001086c */
[----:B------:R-:W-:Y:S01]  /*4eb0*/  @!P3 FSEL R45, R45, -INF , !P6 ;  /* 0xff8000002d2db808 */ /* 0x000fe20007000000 */
[--C-:B------:R-:W-:Y:S01]  /*4ec0*/  FFMA.FTZ R44, R44, c[0x0][0x23c], -R161.reuse ;  /* 0x00008f002c2c7a23 */ /* 0x100fe200000108a1 */
[----:B------:R-:W-:Y:S01]  /*4ed0*/  @!P3 FSEL R49, R49, -INF , !P0 ;  /* 0xff8000003131b808 */ /* 0x000fe20004000000 */
[----:B------:R-:W-:Y:S01]  /*4ee0*/  HMMA.16816.F32 R64, R104, R6, R64 ;  /* 0x000000066840723c */ /* 0x000fe20000001840 */
[-C--:B------:R-:W-:Y:S03]  /*4ef0*/  @!P3 ISETP.GE.AND P6, PT, R8, R160.reuse, PT ;  /* 0x000000a00800b20c */ /* 0x080fe60003fc6270 */
[----:B------:R-:W-:Y:S01]  /*4f00*/  @!P3 IADD3 R8, R0, 0x30, RZ ;  /* 0x000000300008b810 */ /* 0x000fe20007ffe0ff */
[--C-:B------:R-:W-:Y:S01]  /*4f10*/  FFMA.FTZ R45, R45, c[0x0][0x23c], -R161.reuse ;  /* 0x00008f002d2d7a23 */ /* 0x100fe200000108a1 */
[----:B------:R-:W-:Y:S01]  /*4f20*/  @!P3 FSEL R50, R50, -INF , !P2 ;  /* 0xff8000003232b808 */ /* 0x000fe20005000000 */
[----:B------:R-:W-:Y:S01]  /*4f30*/  FFMA.FTZ R49, R49, c[0x0][0x23c], -R164 ;  /* 0x00008f0031317a23 */ /* 0x000fe200000108a4 */
[C---:B------:R-:W-:Y:S01]  /*4f40*/  @!P3 ISETP.GE.AND P0, PT, R8.reuse, R109, PT ;  /* 0x0000006d0800b20c */ /* 0x040fe20003f06270 */
[----:B------:R-:W-:Y:S01]  /*4f50*/  MUFU.EX2 R193, R32 ;  /* 0x0000002000c17308 */ /* 0x000fe20000000800 */
[-C--:B------:R-:W-:Y:S02]  /*4f60*/  @!P3 ISETP.GE.AND P4, PT, R8, R163.reuse, PT ;  /* 0x000000a30800b20c */ /* 0x080fe40003f86270 */
[----:B------:R-:W-:Y:S01]  /*4f70*/  @!P3 FSEL R58, R58, -INF , !P0 ;  /* 0xff8000003a3ab808 */ /* 0x000fe20004000000 */
[----:B------:R-:W-:Y:S01]  /*4f80*/  FFMA.FTZ R50, R50, c[0x0][0x23c], -R162 ;  /* 0x00008f0032327a23 */ /* 0x000fe200000108a2 */
[-C--:B------:R-:W-:Y:S02]  /*4f90*/  @!P3 ISETP.GE.AND P2, PT, R4, R163.reuse, PT ;  /* 0x000000a30400b20c */ /* 0x080fe40003f46270 */
[----:B------:R-:W-:Y:S01]  /*4fa0*/  LOP3.LUT R6, R180, 0xffff, RZ, 0xc0, !PT ;  /* 0x0000ffffb4067812 */ /* 0x000fe200078ec0ff */
[----:B------:R-:W-:Y:S01]  /*4fb0*/  FFMA.FTZ R58, R58, c[0x0][0x23c], -R108 ;  /* 0x00008f003a3a7a23 */ /* 0x000fe2000001086c */
[----:B------:R-:W-:Y:S01]  /*4fc0*/  @!P3 FSEL R40, R40, -INF , !P1 ;  /* 0xff8000002828b808 */ /* 0x000fe20004800000 */
[----:B------:R-:W-:Y:S01]  /*4fd0*/  MUFU.EX2 R210, R30 ;  /* 0x0000001e00d27308 */ /* 0x000fe20000000800 */
[----:B------:R-:W-:Y:S02]  /*4fe0*/  @!P3 FSEL R53, R53, -INF , !P2 ;  /* 0xff8000003535b808 */ /* 0x000fe40005000000 */
[----:B------:R-:W-:Y:S01]  /*4ff0*/  @!P3 ISETP.GE.AND P1, PT, R9, R163, PT ;  /* 0x000000a30900b20c */ /* 0x000fe20003f26270 */
[--C-:B------:R-:W-:Y:S01]  /*5000*/  FFMA.FTZ R40, R40, c[0x0][0x23c], -R161.reuse ;  /* 0x00008f0028287a23 */ /* 0x100fe200000108a1 */
[----:B------:R-:W-:Y:S01]  /*5010*/  @!P3 ISETP.GE.AND P2, PT, R4, R109, PT ;  /* 0x0000006d0400b20c */ /* 0x000fe20003f46270 */
[----:B------:R-:W-:Y:S01]  /*5020*/  FFMA.FTZ R53, R53, c[0x0][0x23c], -R164 ;  /* 0x00008f0035357a23 */ /* 0x000fe200000108a4 */
[-C--:B------:R-:W-:Y:S02]  /*5030*/  @!P3 ISETP.GE.AND P5, PT, R8, R160.reuse, PT ;  /* 0x000000a00800b20c */ /* 0x080fe40003fa6270 */
[----:B------:R-:W-:Y:S01]  /*5040*/  @!P3 FSEL R59, R59, -INF , !P2 ;  /* 0xff8000003b3bb808 */ /* 0x000fe20005000000 */
[----:B------:R-:W-:Y:S01]  /*5050*/  MUFU.EX2 R191, R33 ;  /* 0x0000002100bf7308 */ /* 0x000fe20000000800 */
[----:B------:R-:W-:Y:S02]  /*5060*/  @!P3 FSEL R51, R51, -INF , !P6 ;  /* 0xff8000003333b808 */ /* 0x000fe40007000000 */
[----:B------:R-:W-:Y:S01]  /*5070*/  SHF.R.U32.HI R9, RZ, 0x18, R180 ;  /* 0x00000018ff097819 */ /* 0x000fe200000116b4 */
[----:B------:R-:W-:Y:S01]  /*5080*/  FFMA.FTZ R59, R59, c[0x0][0x23c], -R108 ;  /* 0x00008f003b3b7a23 */ /* 0x000fe2000001086c */
[-C--:B------:R-:W-:Y:S01]  /*5090*/  @!P3 ISETP.GE.AND P6, PT, R4, R160.reuse, PT ;  /* 0x000000a00400b20c */ /* 0x080fe20003fc6270 */
[----:B------:R-:W-:Y:S01]  /*50a0*/  FFMA.FTZ R51, R51, c[0x0][0x23c], -R162 ;  /* 0x00008f0033337a23 */ /* 0x000fe200000108a2 */
[----:B---3--:R-:W-:Y:S02]  /*50b0*/  LOP3.LUT R19, R182, 0xffff, RZ, 0xc0, !PT ;  /* 0x0000ffffb6137812 */ /* 0x008fe400078ec0ff */
[----:B------:R-:W-:Y:S01]  /*50c0*/  @!P3 FSEL R52, R52, -INF , !P4 ;  /* 0xff8000003434b808 */ /* 0x000fe20006000000 */
[----:B------:R-:W1:Y:S01]  /*50d0*/  MUFU.EX2 R206, R22 ;  /* 0x0000001600ce7308 */ /* 0x000e620000000800 */
[----:B------:R-:W-:Y:S02]  /*50e0*/  LOP3.LUT R10, R176, 0xff, RZ, 0xc0, !PT ;  /* 0x000000ffb00a7812 */ /* 0x000fe400078ec0ff */
[-C--:B------:R-:W-:Y:S01]  /*50f0*/  @!P3 ISETP.GE.AND P4, PT, R4, R159.reuse, PT ;  /* 0x0000009f0400b20c */ /* 0x080fe20003f86270 */
[--C-:B------:R-:W-:Y:S01]  /*5100*/  FFMA.FTZ R52, R52, c[0x0][0x23c], -R164.reuse ;  /* 0x00008f0034347a23 */ /* 0x100fe200000108a4 */
[----:B------:R-:W-:Y:S02]  /*5110*/  @!P3 IADD3 R4, R0, 0x38, RZ ;  /* 0x000000380004b810 */ /* 0x000fe40007ffe0ff */
[----:B------:R-:W-:Y:S02]  /*5120*/  @!P3 FSEL R48, R48, -INF , !P1 ;  /* 0xff8000003030b808 */ /* 0x000fe40004800000 */
[----:B------:R-:W-:Y:S01]  /*5130*/  @!P3 IADD3 R0, R0, 0x39, RZ ;  /* 0x000000390000b810 */ /* 0x000fe20007ffe0ff */
[----:B------:R-:W-:Y:S01]  /*5140*/  MUFU.EX2 R175, R49 ;  /* 0x0000003100af7308 */ /* 0x000fe20000000800 */
[-C--:B------:R-:W-:Y:S01]  /*5150*/  @!P3 ISETP.GE.AND P1, PT, R8, R159.reuse, PT ;  /* 0x0000009f0800b20c */ /* 0x080fe20003f26270 */
[----:B------:R-:W-:Y:S01]  /*5160*/  FFMA.FTZ R48, R48, c[0x0][0x23c], -R164 ;  /* 0x00008f0030307a23 */ /* 0x000fe200000108a4 */
[----:B------:R-:W-:Y:S02]  /*5170*/  @!P3 FSEL R57, R57, -INF , !P4 ;  /* 0xff8000003939b808 */ /* 0x000fe40006000000 */
[----:B------:R-:W-:Y:S02]  /*5180*/  @!P3 FSEL R54, R54, -INF , !P5 ;  /* 0xff8000003636b808 */ /* 0x000fe40006800000 */
[----:B------:R-:W-:Y:S01]  /*5190*/  @!P3 FSEL R56, R56, -INF , !P1 ;  /* 0xff8000003838b808 */ /* 0x000fe20004800000 */
[--C-:B------:R-:W-:Y:S01]  /*51a0*/  FFMA.FTZ R57, R57, c[0x0][0x23c], -R161.reuse ;  /* 0x00008f0039397a23 */ /* 0x100fe200000108a1 */
[----:B------:R-:W-:Y:S01]  /*51b0*/  @!P3 ISETP.GE.AND P5, PT, R4, R159, PT ;  /* 0x0000009f0400b20c */ /* 0x000fe20003fa6270 */
[--C-:B------:R-:W-:Y:S01]  /*51c0*/  FFMA.FTZ R54, R54, c[0x0][0x23c], -R162.reuse ;  /* 0x00008f0036367a23 */ /* 0x100fe200000108a2 */
[-C--:B------:R-:W-:Y:S01]  /*51d0*/  @!P3 ISETP.GE.AND P1, PT, R4, R109.reuse, PT ;  /* 0x0000006d0400b20c */ /* 0x080fe20003f26270 */
[--C-:B------:R-:W-:Y:S01]  /*51e0*/  FFMA.FTZ R56, R56, c[0x0][0x23c], -R161.reuse ;  /* 0x00008f0038387a23 */ /* 0x100fe200000108a1 */
[----:B------:R-:W-:Y:S01]  /*51f0*/  @!P3 FSEL R55, R55, -INF , !P6 ;  /* 0xff8000003737b808 */ /* 0x000fe20007000000 */
[----:B------:R-:W2:Y:S01]  /*5200*/  MUFU.EX2 R212, R31 ;  /* 0x0000001f00d47308 */ /* 0x000ea20000000800 */
[C---:B------:R-:W-:Y:S02]  /*5210*/  @!P3 ISETP.GE.AND P4, PT, R0.reuse, R109, PT ;  /* 0x0000006d0000b20c */ /* 0x040fe40003f86270 */
[----:B------:R-:W-:Y:S01]  /*5220*/  @!P3 ISETP.GE.AND P6, PT, R0, R159, PT ;  /* 0x0000009f0000b20c */ /* 0x000fe20003fc6270 */
[----:B------:R-:W-:Y:S01]  /*5230*/  FFMA.FTZ R55, R55, c[0x0][0x23c], -R162 ;  /* 0x00008f0037377a23 */ /* 0x000fe200000108a2 */
[----:B------:R-:W-:Y:S02]  /*5240*/  SHF.R.U32.HI R8, RZ, 0x10, R180 ;  /* 0x00000010ff087819 */ /* 0x000fe400000116b4 */
[-C--:B------:R-:W-:Y:S02]  /*5250*/  @!P3 ISETP.GE.AND P0, PT, R4, R163.reuse, PT ;  /* 0x000000a30400b20c */ /* 0x080fe40003f06270 */
[----:B------:R-:W-:Y:S01]  /*5260*/  @!P3 ISETP.GE.AND P2, PT, R0, R163, PT ;  /* 0x000000a30000b20c */ /* 0x000fe20003f46270 */
[----:B------:R-:W-:Y:S01]  /*5270*/  MUFU.EX2 R176, R48 ;  /* 0x0000003000b07308 */ /* 0x000fe20000000800 */
[----:B------:R-:W-:Y:S02]  /*5280*/  @!P3 FSEL R60, R60, -INF , !P5 ;  /* 0xff8000003c3cb808 */ /* 0x000fe40006800000 */
[-C--:B------:R-:W-:Y:S02]  /*5290*/  @!P3 ISETP.GE.AND P5, PT, R4, R160.reuse, PT ;  /* 0x000000a00400b20c */ /* 0x080fe40003fa6270 */
[----:B------:R-:W-:Y:S01]  /*52a0*/  LOP3.LUT R4, R174, 0xff, RZ, 0xc0, !PT ;  /* 0x000000ffae047812 */ /* 0x000fe200078ec0ff */
[--C-:B------:R-:W-:Y:S01]  /*52b0*/  FFMA.FTZ R60, R60, c[0x0][0x23c], -R161.reuse ;  /* 0x00008f003c3c7a23 */ /* 0x100fe200000108a1 */
[----:B------:R-:W-:Y:S02]  /*52c0*/  @!P3 FSEL R61, R61, -INF , !P6 ;  /* 0xff8000003d3db808 */ /* 0x000fe40007000000 */
[----:B------:R-:W-:Y:S01]  /*52d0*/  @!P3 ISETP.GE.AND P6, PT, R0, R160, PT ;  /* 0x000000a00000b20c */ /* 0x000fe20003fc6270 */
[----:B------:R-:W-:Y:S01]  /*52e0*/  MUFU.EX2 R182, R36 ;  /* 0x0000002400b67308 */ /* 0x000fe20000000800 */
[----:B------:R-:W-:Y:S01]  /*52f0*/  SHF.R.U32.HI R0, RZ, 0x18, R174 ;  /* 0x00000018ff007819 */ /* 0x000fe200000116ae */
[----:B------:R-:W-:Y:S01]  /*5300*/  FFMA.FTZ R161, R61, c[0x0][0x23c], -R161 ;  /* 0x00008f003da17a23 */ /* 0x000fe200000108a1 */
[----:B------:R-:W-:Y:S02]  /*5310*/  @!P3 FSEL R62, R62, -INF , !P1 ;  /* 0xff8000003e3eb808 */ /* 0x000fe40004800000 */
[----:B------:R-:W-:Y:S02]  /*5320*/  ISETP.LE.U32.AND P1, PT, R4, UR4, PT ;  /* 0x0000000404007c0c */ /* 0x000fe4000bf23070 */
[----:B------:R-:W-:Y:S01]  /*5330*/  LOP3.LUT R4, R167, 0xffff, RZ, 0xc0, !PT ;  /* 0x0000ffffa7047812 */ /* 0x000fe200078ec0ff */
[----:B------:R-:W-:Y:S01]  /*5340*/  FFMA.FTZ R62, R62, c[0x0][0x23c], -R108 ;  /* 0x00008f003e3e7a23 */ /* 0x000fe2000001086c */
[----:B------:R-:W-:Y:S01]  /*5350*/  @!P3 FSEL R63, R63, -INF , !P4 ;  /* 0xff8000003f3fb808 */ /* 0x000fe20006000000 */
[----:B------:R-:W-:Y:S01]  /*5360*/  MUFU.EX2 R160, R60 ;  /* 0x0000003c00a07308 */ /* 0x000fe20000000800 */
[----:B------:R-:W-:Y:S02]  /*5370*/  SHF.R.U32.HI R4, RZ, 0x8, R4 ;  /* 0x00000008ff047819 */ /* 0x000fe40000011604 */
[----:B------:R-:W-:Y:S01]  /*5380*/  ISETP.LE.U32.AND P4, PT, R0, UR4, PT ;  /* 0x0000000400007c0c */ /* 0x000fe2000bf83070 */
[----:B------:R-:W-:Y:S01]  /*5390*/  FFMA.FTZ R108, R63, c[0x0][0x23c], -R108 ;  /* 0x00008f003f6c7a23 */ /* 0x000fe2000001086c */
[----:B------:R-:W-:Y:S02]  /*53a0*/  LOP3.LUT R0, R167, 0xff, RZ, 0xc0, !PT ;  /* 0x000000ffa7007812 */ /* 0x000fe400078ec0ff */
[----:B------:R-:W-:Y:S01]  /*53b0*/  @!P3 FSEL R64, R64, -INF , !P0 ;  /* 0xff8000004040b808 */ /* 0x000fe20004000000 */
[----:B----4-:R-:W-:Y:S01]  /*53c0*/  @!P1 FADD.FTZ R207, -R207, -RZ ;  /* 0x800000ffcfcf9221 */ /* 0x010fe20000010100 */
[----:B------:R-:W-:Y:S01]  /*53d0*/  ISETP.LE.U32.AND P0, PT, R0, UR4, PT ;  /* 0x0000000400007c0c */ /* 0x000fe2000bf03070 */
[----:B------:R-:W-:Y:S01]  /*53e0*/  MUFU.EX2 R109, R108 ;  /* 0x0000006c006d7308 */ /* 0x000fe20000000800 */
        /* <DEDUP_REMOVED lines=57> */
[C---:B------:R-:W-:Y:S01]  /*5780*/  LOP3.LUT R4, R185.reuse, 0xffff, RZ, 0xc0, !PT ;  /* 0x0000ffffb9047812 */ /* 0x040fe200078ec0ff */
        /* <DEDUP_REMOVED lines=8> */
[----:B------:R-:W3:Y:S01]  /*5810*/  MUFU.EX2 R181, R39 ;  /* 0x0000002700b57308 */ /* 0x000ee20000000800 */
        /* <DEDUP_REMOVED lines=12> */
[----:B------:R-:W-:Y:S01]  /*58e0*/  @!P6 FADD.FTZ R205, -R205, -RZ ;  /* 0x800000ffcdcde221 */ /* 0x000fe20000010100 */
[----:B------:R-:W-:Y:S01]  /*58f0*/  SHF.R.U32.HI R0, RZ, 0x8, R0 ;  /* 0x00000008ff007819 */ /* 0x000fe20000011600 */
[----:B-1----:R-:W-:Y:S01]  /*5900*/  @!P5 FADD.FTZ R206, -R206, -RZ ;  /* 0x800000ffceced221 */ /* 0x002fe20000010100 */
        /* <DEDUP_REMOVED lines=9> */
[----:B------:R-:W-:Y:S01]  /*59a0*/  MUFU.EX2 R190, R40 ;  /* 0x0000002800be7308 */ /* 0x000fe20000000800 */
        /* <DEDUP_REMOVED lines=10> */
[----:B------:R-:W-:Y:S01]  /*5a50*/  MUFU.EX2 R196, R42 ;  /* 0x0000002a00c47308 */ /* 0x000fe20000000800 */
        /* <DEDUP_REMOVED lines=8> */
[----:B------:R-:W-:Y:S02]  /*5ae0*/  LOP3.LUT R10, R172, 0xffff, RZ, 0xc0, !PT ;  /* 0x0000ffffac0a7812 */ /* 0x000fe400078ec0ff */
[----:B------:R-:W-:Y:S02]  /*5af0*/  ISETP.LE.U32.AND P1, PT, R4, UR4, PT ;  /* 0x0000000404007c0c */ /* 0x000fe4000bf23070 */
[----:B------:R-:W-:Y:S02]  /*5b00*/  LOP3.LUT R4, R177, 0xff, RZ, 0xc0, !PT ;  /* 0x000000ffb1047812 */ /* 0x000fe400078ec0ff */
[----:B------:R-:W-:Y:S01]  /*5b10*/  LOP3.LUT R0, R0, 0xffff, RZ, 0xc0, !PT ;  /* 0x0000ffff00007812 */ /* 0x000fe200078ec0ff */
[----:B------:R-:W-:Y:S01]  /*5b20*/  @!P6 FADD.FTZ R202, -R202, -RZ ;  /* 0x800000ffcacae221 */ /* 0x000fe20000010100 */
[----:B------:R-:W-:Y:S01]  /*5b30*/  LOP3.LUT R13, R170, 0xffff, RZ, 0xc0, !PT ;  /* 0x0000ffffaa0d7812 */ /* 0x000fe200078ec0ff */
[----:B------:R-:W-:Y:S01]  /*5b40*/  MUFU.EX2 R173, R51 ;  /* 0x0000003300ad7308 */ /* 0x000fe20000000800 */
[----:B------:R-:W-:Y:S01]  /*5b50*/  ISETP.LE.U32.AND P6, PT, R4, UR4, PT ;  /* 0x0000000404007c0c */ /* 0x000fe2000bfc3070 */
[----:B---3--:R-:W-:Y:S01]  /*5b60*/  @!P3 FADD.FTZ R181, -R181, -RZ ;  /* 0x800000ffb5b5b221 */ /* 0x008fe20000010100 */
[----:B------:R-:W-:Y:S02]  /*5b70*/  LOP3.LUT R8, R172, 0xff, RZ, 0xc0, !PT ;  /* 0x000000ffac087812 */ /* 0x000fe400078ec0ff */
[----:B------:R-:W-:Y:S01]  /*5b80*/  LOP3.LUT R4, R194, 0xff, RZ, 0xc0, !PT ;  /* 0x000000ffc2047812 */ /* 0x000fe200078ec0ff */
[----:B------:R-:W-:Y:S01]  /*5b90*/  @!P1 FADD.FTZ R210, -R210, -RZ ;  /* 0x800000ffd2d29221 */ /* 0x000fe20000010100 */
[--C-:B------:R-:W-:Y:S02]  /*5ba0*/  SHF.R.U32.HI R11, RZ, 0x10, R170.reuse ;  /* 0x00000010ff0b7819 */ /* 0x100fe400000116aa */
[----:B------:R-:W-:Y:S01]  /*5bb0*/  ISETP.LE.U32.AND P1, PT, R0, UR4, PT ;  /* 0x0000000400007c0c */ /* 0x000fe2000bf23070 */
[----:B------:R-:W1:Y:S01]  /*5bc0*/  MUFU.EX2 R208, R25 ;  /* 0x0000001900d07308 */ /* 0x000e620000000800 */
[----:B------:R-:W-:Y:S02]  /*5bd0*/  LOP3.LUT R12, R170, 0xff, RZ, 0xc0, !PT ;  /* 0x000000ffaa0c7812 */ /* 0x000fe400078ec0ff */
[----:B------:R-:W-:Y:S01]  /*5be0*/  LOP3.LUT R0, R194, 0xffff, RZ, 0xc0, !PT ;  /* 0x0000ffffc2007812 */ /* 0x000fe200078ec0ff */
[----:B------:R-:W-:Y:S01]  /*5bf0*/  @!P6 FADD.FTZ R192, -R192, -RZ ;  /* 0x800000ffc0c0e221 */ /* 0x000fe20000010100 */
[----:B------:R-:W-:Y:S02]  /*5c00*/  SHF.R.U32.HI R14, RZ, 0x18, R170 ;  /* 0x00000018ff0e7819 */ /* 0x000fe400000116aa */
[----:B------:R-:W-:Y:S02]  /*5c10*/  SHF.R.U32.HI R0, RZ, 0x8, R0 ;  /* 0x00000008ff007819 */ /* 0x000fe40000011600 */
[----:B------:R-:W-:Y:S01]  /*5c20*/  ISETP.LE.U32.AND P2, PT, R4, UR4, PT ;  /* 0x0000000404007c0c */ /* 0x000fe2000bf43070 */
[----:B------:R-:W-:Y:S01]  /*5c30*/  MUFU.EX2 R183, R45 ;  /* 0x0000002d00b77308 */ /* 0x000fe20000000800 */
[----:B------:R-:W-:Y:S01]  /*5c40*/  LOP3.LUT R0, R0, 0xffff, RZ, 0xc0, !PT ;  /* 0x0000ffff00007812 */ /* 0x000fe200078ec0ff */
[----:B------:R-:W-:Y:S01]  /*5c50*/  @!P1 FADD.FTZ R191, -R191, -RZ ;  /* 0x800000ffbfbf9221 */ /* 0x000fe20000010100 */
[----:B------:R-:W-:Y:S02]  /*5c60*/  SHF.R.U32.HI R4, RZ, 0x10, R194 ;  /* 0x00000010ff047819 */ /* 0x000fe400000116c2 */
[----:B------:R-:W-:Y:S02]  /*5c70*/  ISETP.LE.U32.AND P6, PT, R0, UR4, PT ;  /* 0x0000000400007c0c */ /* 0x000fe4000bfc3070 */
[----:B------:R-:W-:Y:S02]  /*5c80*/  LOP3.LUT R4, R4, 0xff, RZ, 0xc0, !PT ;  /* 0x000000ff04047812 */ /* 0x000fe400078ec0ff */
[C---:B------:R-:W-:Y:S01]  /*5c90*/  LOP3.LUT R0, R197.reuse, 0xffff, RZ, 0xc0, !PT ;  /* 0x0000ffffc5007812 */ /* 0x040fe200078ec0ff */
[----:B------:R-:W2:Y:S01]  /*5ca0*/  MUFU.EX2 R186, R47 ;  /* 0x0000002f00ba7308 */ /* 0x000ea20000000800 */
[----:B------:R-:W-:Y:S01]  /*5cb0*/  ISETP.LE.U32.AND P5, PT, R4, UR4, PT ;  /* 0x0000000404007c0c */ /* 0x000fe2000bfa3070 */
[----:B------:R-:W-:Y:S01]  /*5cc0*/  @!P2 FADD.FTZ R182, -R182, -RZ ;  /* 0x800000ffb6b6a221 */ /* 0x000fe20000010100 */
[----:B------:R-:W-:Y:S01]  /*5cd0*/  LOP3.LUT R4, R197, 0xff, RZ, 0xc0, !PT ;  /* 0x000000ffc5047812 */ /* 0x000fe200078ec0ff */
[----:B-1----:R-:W-:Y:S01]  /*5ce0*/  @!P0 FADD.FTZ R208, -R208, -RZ ;  /* 0x800000ffd0d08221 */ /* 0x002fe20000010100 */
[----:B------:R-:W-:Y:S02]  /*5cf0*/  SHF.R.U32.HI R0, RZ, 0x8, R0 ;  /* 0x00000008ff007819 */ /* 0x000fe40000011600 */
[----:B------:R-:W-:Y:S01]  /*5d00*/  ISETP.LE.U32.AND P2, PT, R4, UR4, PT ;  /* 0x0000000404007c0c */ /* 0x000fe2000bf43070 */
[----:B------:R-:W-:Y:S01]  /*5d10*/  @!P6 FADD.FTZ R180, -R180, -RZ ;  /* 0x800000ffb4b4e221 */ /* 0x000fe20000010100 */
[----:B------:R-:W-:Y:S01]  /*5d20*/  LOP3.LUT R4, R0, 0xffff, RZ, 0xc0, !PT ;  /* 0x0000ffff00047812 */ /* 0x000fe200078ec0ff */
[----:B------:R-:W-:Y:S01]  /*5d30*/  MUFU.EX2 R185, R46 ;  /* 0x0000002e00b97308 */ /* 0x000fe20000000800 */
[----:B------:R-:W-:Y:S02]  /*5d40*/  ISETP.LE.U32.AND P0, PT, R15, UR4, PT ;  /* 0x000000040f007c0c */ /* 0x000fe4000bf03070 */
[--C-:B------:R-:W-:Y:S01]  /*5d50*/  SHF.R.U32.HI R5, RZ, 0x10, R197.reuse ;  /* 0x00000010ff057819 */ /* 0x100fe200000116c5 */
[----:B------:R-:W-:Y:S01]  /*5d60*/  @!P5 FADD.FTZ R187, -R187, -RZ ;  /* 0x800000ffbbbbd221 */ /* 0x000fe20000010100 */
[----:B------:R-:W-:Y:S02]  /*5d70*/  SHF.R.U32.HI R15, RZ, 0x18, R172 ;  /* 0x00000018ff0f7819 */ /* 0x000fe400000116ac */
[----:B------:R-:W-:Y:S02]  /*5d80*/  ISETP.LE.U32.AND P6, PT, R4, UR4, PT ;  /* 0x0000000404007c0c */ /* 0x000fe4000bfc3070 */
[----:B------:R-:W-:Y:S01]  /*5d90*/  LOP3.LUT R0, R5, 0xff, RZ, 0xc0, !PT ;  /* 0x000000ff05007812 */ /* 0x000fe200078ec0ff */
[----:B------:R-:W-:Y:S01]  /*5da0*/  @!P2 FADD.FTZ R190, -R190, -RZ ;  /* 0x800000ffbebea221 */ /* 0x000fe20000010100 */
[----:B------:R-:W-:Y:S01]  /*5db0*/  ISETP.LE.U32.AND P2, PT, R9, UR4, PT ;  /* 0x0000000409007c0c */ /* 0x000fe2000bf43070 */
[----:B------:R-:W1:Y:S01]  /*5dc0*/  MUFU.EX2 R217, R26 ;  /* 0x0000001a00d97308 */ /* 0x000e620000000800 */
[----:B------:R-:W-:Y:S01]  /*5dd0*/  ISETP.LE.U32.AND P5, PT, R0, UR4, PT ;  /* 0x0000000400007c0c */ /* 0x000fe2000bfa3070 */
[----:B------:R-:W-:Y:S01]  /*5de0*/  @!P0 FADD.FTZ R176, -R176, -RZ ;  /* 0x800000ffb0b08221 */ /* 0x000fe20000010100 */
[----:B------:R-:W-:Y:S02]  /*5df0*/  SHF.R.U32.HI R5, RZ, 0x10, R198 ;  /* 0x00000010ff057819 */ /* 0x000fe400000116c6 */
[----:B------:R-:W-:Y:S02]  /*5e00*/  SHF.R.U32.HI R4, RZ, 0x18, R197 ;  /* 0x00000018ff047819 */ /* 0x000fe400000116c5 */
[----:B------:R-:W-:Y:S01]  /*5e10*/  LOP3.LUT R5, R5, 0xff, RZ, 0xc0, !PT ;  /* 0x000000ff05057812 */ /* 0x000fe200078ec0ff */
[----:B------:R-:W-:Y:S01]  /*5e20*/  @!P6 FADD.FTZ R188, -R188, -RZ ;  /* 0x800000ffbcbce221 */ /* 0x000fe20000010100 */
[----:B------:R-:W-:Y:S01]  /*5e30*/  SHF.R.U32.HI R0, RZ, 0x8, R7 ;  /* 0x00000008ff007819 */ /* 0x000fe20000011607 */
[----:B------:R-:W-:Y:S01]  /*5e40*/  MUFU.EX2 R184, R44 ;  /* 0x0000002c00b87308 */ /* 0x000fe20000000800 */
[----:B------:R-:W-:Y:S01]  /*5e50*/  ISETP.LE.U32.AND P3, PT, R4, UR4, PT ;  /* 0x0000000404007c0c */ /* 0x000fe2000bf63070 */
[----:B--2---:R-:W-:Y:S01]  /*5e60*/  @!P2 FADD.FTZ R186, -R186, -RZ ;  /* 0x800000ffbabaa221 */ /* 0x004fe20000010100 */
[----:B------:R-:W-:Y:S01]  /*5e70*/  LOP3.LUT R0, R0, 0xffff, RZ, 0xc0, !PT ;  /* 0x0000ffff00007812 */ /* 0x000fe200078ec0ff */
[----:B------:R-:W-:Y:S01]  /*5e80*/  @!P5 FADD.FTZ R196, -R196, -RZ ;  /* 0x800000ffc4c4d221 */ /* 0x000fe20000010100 */
[----:B------:R-:W-:Y:S02]  /*5e90*/  LOP3.LUT R6, R178, 0xff, RZ, 0xc0, !PT ;  /* 0x000000ffb2067812 */ /* 0x000fe400078ec0ff */
[----:B------:R-:W-:Y:S02]  /*5ea0*/  SHF.R.U32.HI R178, RZ, 0x10, R178 ;  /* 0x00000010ffb27819 */ /* 0x000fe400000116b2 */
[----:B------:R-:W-:Y:S01]  /*5eb0*/  ISETP.LE.U32.AND P6, PT, R0, UR4, PT ;  /* 0x0000000400007c0c */ /* 0x000fe2000bfc3070 */
[----:B------:R-:W-:Y:S01]  /*5ec0*/  MUFU.EX2 R171, R53 ;  /* 0x0000003500ab7308 */ /* 0x000fe20000000800 */
[----:B------:R-:W-:Y:S02]  /*5ed0*/  LOP3.LUT R0, R20, 0xff, RZ, 0xc0, !PT ;  /* 0x000000ff14007812 */ /* 0x000fe400078ec0ff */
[----:B------:R-:W-:Y:S01]  /*5ee0*/  LOP3.LUT R4, R178, 0xff, RZ, 0xc0, !PT ;  /* 0x000000ffb2047812 */ /* 0x000fe200078ec0ff */
[----:B------:R-:W-:Y:S01]  /*5ef0*/  @!P3 FADD.FTZ R195, -R195, -RZ ;  /* 0x800000ffc3c3b221 */ /* 0x000fe20000010100 */
[----:B------:R-:W-:Y:S01]  /*5f00*/  ISETP.LE.U32.AND P3, PT, R0, UR4, PT ;  /* 0x0000000400007c0c */ /* 0x000fe2000bf63070 */
[----:B-1----:R-:W-:Y:S01]  /*5f10*/  @!P4 FADD.FTZ R217, -R217, -RZ ;  /* 0x800000ffd9d9c221 */ /* 0x002fe20000010100 */
[----:B------:R-:W-:Y:S02]  /*5f20*/  ISETP.LE.U32.AND P5, PT, R4, UR4, PT ;  /* 0x0000000404007c0c */ /* 0x000fe4000bfa3070 */
[----:B------:R-:W-:Y:S01]  /*5f30*/  SHF.R.U32.HI R4, RZ, 0x8, R19 ;  /* 0x00000008ff047819 */ /* 0x000fe20000011613 */
[----:B------:R-:W1:Y:S01]  /*5f40*/  MUFU.EX2 R169, R55 ;  /* 0x0000003700a97308 */ /* 0x000e620000000800 */
[----:B------:R-:W-:Y:S01]  /*5f50*/  ISETP.LE.U32.AND P4, PT, R16, UR4, PT ;  /* 0x0000000410007c0c */ /* 0x000fe2000bf83070 */
[----:B------:R-:W-:Y:S01]  /*5f60*/  @!P6 FADD.FTZ R183, -R183, -RZ ;  /* 0x800000ffb7b7e221 */ /* 0x000fe20000010100 */
[----:B------:R-:W-:Y:S02]  /*5f70*/  LOP3.LUT R0, R4, 0xffff, RZ, 0xc0, !PT ;  /* 0x0000ffff04007812 */ /* 0x000fe400078ec0ff */
[----:B------:R-:W-:Y:S02]  /*5f80*/  LOP3.LUT R4, R198, 0xff, RZ, 0xc0, !PT ;  /* 0x000000ffc6047812 */ /* 0x000fe400078ec0ff */
[----:B------:R-:W-:Y:S01]  /*5f90*/  ISETP.LE.U32.AND P6, PT, R0, UR4, PT ;  /* 0x0000000400007c0c */ /* 0x000fe2000bfc3070 */
[----:B------:R-:W-:Y:S01]  /*5fa0*/  @!P3 FADD.FTZ R174, -R174, -RZ ;  /* 0x800000ffaeaeb221 */ /* 0x000fe20000010100 */
[----:B------:R-:W-:Y:S01]  /*5fb0*/  ISETP.LE.U32.AND P3, PT, R5, UR4, PT ;  /* 0x0000000405007c0c */ /* 0x000fe2000bf63070 */
[----:B------:R-:W-:Y:S01]  /*5fc0*/  @!P5 FADD.FTZ R185, -R185, -RZ ;  /* 0x800000ffb9b9d221 */ /* 0x000fe20000010100 */
[----:B------:R-:W-:Y:S01]  /*5fd0*/  SHF.R.U32.HI R0, RZ, 0x18, R198 ;  /* 0x00000018ff007819 */ /* 0x000fe200000116c6 */
[----:B------:R-:W2:Y:S01]  /*5fe0*/  MUFU.EX2 R167, R57 ;  /* 0x0000003900a77308 */ /* 0x000ea20000000800 */
[----:B------:R-:W-:Y:S01]  /*5ff0*/  ISETP.LE.U32.AND P5, PT, R4, UR4, PT ;  /* 0x0000000404007c0c */ /* 0x000fe2000bfa3070 */
[----:B------:R-:W-:Y:S01]  /*6000*/  @!P4 FADD.FTZ R173, -R173, -RZ ;  /* 0x800000ffadadc221 */ /* 0x000fe20000010100 */
[----:B------:R-:W-:Y:S02]  /*6010*/  ISETP.LE.U32.AND P2, PT, R0, UR4, PT ;  /* 0x0000000400007c0c */ /* 0x000fe4000bf43070 */
[----:B------:R-:W-:Y:S02]  /*6020*/  LOP3.LUT R4, R200, 0xff, RZ, 0xc0, !PT ;  /* 0x000000ffc8047812 */ /* 0x000fe400078ec0ff */
[----:B------:R-:W-:Y:S01]  /*6030*/  LOP3.LUT R0, R198, 0xffff, RZ, 0xc0, !PT ;  /* 0x0000ffffc6007812 */ /* 0x000fe200078ec0ff */
[----:B------:R-:W-:Y:S01]  /*6040*/  @!P6 FADD.FTZ R175, -R175, -RZ ;  /* 0x800000ffafafe221 */ /* 0x000fe20000010100 */
[----:B------:R-:W-:Y:S01]  /*6050*/  ISETP.LE.U32.AND P0, PT, R4, UR4, PT ;  /* 0x0000000404007c0c */ /* 0x000fe2000bf03070 */
[----:B------:R-:W3:Y:S01]  /*6060*/  MUFU.EX2 R177, R58 ;  /* 0x0000003a00b17308 */ /* 0x000ee20000000800 */
[----:B------:R-:W-:Y:S02]  /*6070*/  SHF.R.U32.HI R0, RZ, 0x8, R0 ;  /* 0x00000008ff007819 */ /* 0x000fe40000011600 */
[----:B------:R-:W-:Y:S02]  /*6080*/  LOP3.LUT R4, R200, 0xffff, RZ, 0xc0, !PT ;  /* 0x0000ffffc8047812 */ /* 0x000fe400078ec0ff */
[----:B------:R-:W-:Y:S01]  /*6090*/  LOP3.LUT R0, R0, 0xffff, RZ, 0xc0, !PT ;  /* 0x0000ffff00007812 */ /* 0x000fe200078ec0ff */
[----:B-1----:R-:W-:Y:S01]  /*60a0*/  @!P2 FADD.FTZ R169, -R169, -RZ ;  /* 0x800000ffa9a9a221 */ /* 0x002fe20000010100 */
[----:B------:R-:W-:Y:S02]  /*60b0*/  SHF.R.U32.HI R4, RZ, 0x8, R4 ;  /* 0x00000008ff047819 */ /* 0x000fe40000011604 */
[----:B------:R-:W-:Y:S01]  /*60c0*/  ISETP.LE.U32.AND P1, PT, R6, UR4, PT ;  /* 0x0000000406007c0c */ /* 0x000fe2000bf23070 */
[----:B------:R-:W-:Y:S01]  /*60d0*/  MUFU.EX2 R164, R164 ;  /* 0x000000a400a47308 */ /* 0x000fe20000000800 */
[----:B------:R-:W-:Y:S02]  /*60e0*/  LOP3.LUT R4, R4, 0xffff, RZ, 0xc0, !PT ;  /* 0x0000ffff04047812 */ /* 0x000fe400078ec0ff */
[----:B------:R-:W-:Y:S02]  /*60f0*/  ISETP.LE.U32.AND P6, PT, R0, UR4, PT ;  /* 0x0000000400007c0c */ /* 0x000fe4000bfc3070 */
[----:B------:R-:W-:Y:S02]  /*6100*/  ISETP.LE.U32.AND P4, PT, R4, UR4, PT ;  /* 0x0000000404007c0c */ /* 0x000fe4000bf83070 */
[----:B------:R-:W-:Y:S02]  /*6110*/  SHF.R.U32.HI R0, RZ, 0x10, R200 ;  /* 0x00000010ff007819 */ /* 0x000fe400000116c8 */
[----:B------:R-:W-:Y:S01]  /*6120*/  SHF.R.U32.HI R4, RZ, 0x8, R10 ;  /* 0x00000008ff047819 */ /* 0x000fe2000001160a */
[----:B------:R-:W1:Y:S01]  /*6130*/  MUFU.EX2 R170, R54 ;  /* 0x0000003600aa7308 */ /* 0x000e620000000800 */
[----:B------:R-:W-:Y:S01]  /*6140*/  LOP3.LUT R0, R0, 0xff, RZ, 0xc0, !PT ;  /* 0x000000ff00007812 */ /* 0x000fe200078ec0ff */
[----:B------:R-:W-:Y:S01]  /*6150*/  @!P1 FADD.FTZ R184, -R184, -RZ ;  /* 0x800000ffb8b89221 */ /* 0x000fe20000010100 */
[----:B------:R-:W-:Y:S02]  /*6160*/  ISETP.LE.U32.AND P1, PT, R8, UR4, PT ;  /* 0x0000000408007c0c */ /* 0x000fe4000bf23070 */
[----:B------:R-:W-:Y:S01]  /*6170*/  SHF.R.U32.HI R16, RZ, 0x10, R172 ;  /* 0x00000010ff107819 */ /* 0x000fe200000116ac */
[----:B------:R-:W-:Y:S01]  /*6180*/  @!P6 FADD.FTZ R171, -R171, -RZ ;  /* 0x800000ffababe221 */ /* 0x000fe20000010100 */
[----:B------:R-:W-:Y:S01]  /*6190*/  LOP3.LUT R5, R11, 0xff, RZ, 0xc0, !PT ;  /* 0x000000ff0b057812 */ /* 0x000fe200078ec0ff */
[----:B--2---:R-:W-:Y:S01]  /*61a0*/  @!P4 FADD.FTZ R167, -R167, -RZ ;  /* 0x800000ffa7a7c221 */ /* 0x004fe20000010100 */
[----:B------:R-:W-:Y:S01]  /*61b0*/  ISETP.LE.U32.AND P6, PT, R0, UR4, PT ;  /* 0x0000000400007c0c */ /* 0x000fe2000bfc3070 */
[----:B------:R-:W2:Y:S01]  /*61c0*/  MUFU.EX2 R172, R52 ;  /* 0x0000003400ac7308 */ /* 0x000ea20000000800 */
[----:B------:R-:W-:Y:S02]  /*61d0*/  LOP3.LUT R0, R4, 0xffff, RZ, 0xc0, !PT ;  /* 0x0000ffff04007812 */ /* 0x000fe400078ec0ff */
[----:B------:R-:W-:Y:S02]  /*61e0*/  LOP3.LUT R4, R16, 0xff, RZ, 0xc0, !PT ;  /* 0x000000ff10047812 */ /* 0x000fe400078ec0ff */
[----:B------:R-:W-:Y:S01]  /*61f0*/  ISETP.LE.U32.AND P2, PT, R0, UR4, PT ;  /* 0x0000000400007c0c */ /* 0x000fe2000bf43070 */
[----:B------:R-:W-:Y:S01]  /*6200*/  @!P1 FADD.FTZ R165, -R165, -RZ ;  /* 0x800000ffa5a59221 */ /* 0x000fe20000010100 */
[----:B------:R-:W-:Y:S02]  /*6210*/  F2FP.RELU.PACK_AB R6, R214, R216 ;  /* 0x000000d8d606723e */ /* 0x000fe400000008ff */
[----:B------:R-:W-:Y:S01]  /*6220*/  SHF.R.U32.HI R0, RZ, 0x18, R200 ;  /* 0x00000018ff007819 */ /* 0x000fe200000116c8 */
[----:B------:R-:W4:Y:S01]  /*6230*/  MUFU.EX2 R168, R56 ;  /* 0x0000003800a87308 */ /* 0x000f220000000800 */
[----:B------:R-:W-:Y:S01]  /*6240*/  F2FP.RELU.PACK_AB R7, R201, R199 ;  /* 0x000000c7c907723e */ /* 0x000fe200000008ff */
[----:B------:R4:W-:Y:S01]  /*6250*/  STS [R234+0x10000], R6 ;  /* 0x01000006ea007388 */ /* 0x0009e20000000800 */
[----:B------:R-:W-:Y:S01]  /*6260*/  ISETP.LE.U32.AND P4, PT, R0, UR4, PT ;  /* 0x0000000400007c0c */ /* 0x000fe2000bf83070 */
[----:B---3--:R-:W-:Y:S01]  /*6270*/  @!P6 FADD.FTZ R177, -R177, -RZ ;  /* 0x800000ffb1b1e221 */ /* 0x008fe20000010100 */
[----:B------:R-:W-:Y:S01]  /*6280*/  ISETP.LE.U32.AND P6, PT, R4, UR4, PT ;  /* 0x0000000404007c0c */ /* 0x000fe2000bfc3070 */
[----:B-1----:R-:W-:Y:S01]  /*6290*/  @!P3 FADD.FTZ R170, -R170, -RZ ;  /* 0x800000ffaaaab221 */ /* 0x002fe20000010100 */
[----:B------:R-:W-:Y:S01]  /*62a0*/  SHF.R.U32.HI R0, RZ, 0x8, R13 ;  /* 0x00000008ff007819 */ /* 0x000fe2000001160d */
[----:B------:R-:W-:Y:S01]  /*62b0*/  @!P2 FADD.FTZ R164, -R164, -RZ ;  /* 0x800000ffa4a4a221 */ /* 0x000fe20000010100 */
[----:B------:R-:W-:Y:S01]  /*62c0*/  F2FP.RELU.PACK_AB R4, R204, R207 ;  /* 0x000000cfcc04723e */ /* 0x000fe200000008ff */
[----:B------:R-:W1:Y:S01]  /*62d0*/  MUFU.EX2 R166, R59 ;  /* 0x0000003b00a67308 */ /* 0x000e620000000800 */
[----:B------:R-:W-:Y:S02]  /*62e0*/  ISETP.LE.U32.AND P1, PT, R5, UR4, PT ;  /* 0x0000000405007c0c */ /* 0x000fe4000bf23070 */
[----:B------:R-:W-:Y:S01]  /*62f0*/  LOP3.LUT R0, R0, 0xffff, RZ, 0xc0, !PT ;  /* 0x0000ffff00007812 */ /* 0x000fe200078ec0ff */
[----:B--2---:R-:W-:Y:S01]  /*6300*/  @!P5 FADD.FTZ R172, -R172, -RZ ;  /* 0x800000ffacacd221 */ /* 0x004fe20000010100 */
[----:B------:R-:W-:Y:S02]  /*6310*/  ISETP.LE.U32.AND P5, PT, R15, UR4, PT ;  /* 0x000000040f007c0c */ /* 0x000fe4000bfa3070 */
[----:B------:R-:W-:Y:S01]  /*6320*/  F2FP.RELU.PACK_AB R5, R218, R219 ;  /* 0x000000dbda05723e */ /* 0x000fe200000008ff */
[----:B------:R-:W-:Y:S01]  /*6330*/  @!P6 FADD.FTZ R159, -R159, -RZ ;  /* 0x800000ff9f9fe221 */ /* 0x000fe20000010100 */
[----:B------:R-:W-:Y:S02]  /*6340*/  ISETP.LE.U32.AND P3, PT, R12, UR4, PT ;  /* 0x000000040c007c0c */ /* 0x000fe4000bf63070 */
[----:B------:R-:W-:Y:S01]  /*6350*/  ISETP.LE.U32.AND P2, PT, R0, UR4, PT ;  /* 0x0000000400007c0c */ /* 0x000fe2000bf43070 */
[----:B------:R2:W-:Y:S01]  /*6360*/  STS [R234+0x10400], R5 ;  /* 0x01040005ea007388 */ /* 0x0005e20000000800 */
[----:B------:R-:W-:Y:S01]  /*6370*/  F2FP.RELU.PACK_AB R0, R211, R213 ;  /* 0x000000d5d300723e */ /* 0x000fe200000008ff */
[----:B----4-:R-:W-:Y:S01]  /*6380*/  @!P0 FADD.FTZ R168, -R168, -RZ ;  /* 0x800000ffa8a88221 */ /* 0x010fe20000010100 */
[----:B------:R-:W-:Y:S01]  /*6390*/  ISETP.LE.U32.AND P0, PT, R14, UR4, PT ;  /* 0x000000040e007c0c */ /* 0x000fe2000bf03070 */
[----:B------:R3:W-:Y:S01]  /*63a0*/  STS [R233+0x10000], R4 ;  /* 0x01000004e9007388 */ /* 0x0007e20000000800 */
[----:B------:R-:W-:Y:S01]  /*63b0*/  F2FP.RELU.PACK_AB R6, R223, R222 ;  /* 0x000000dedf06723e */ /* 0x000fe200000008ff */
[----:B------:R-:W-:Y:S02]  /*63c0*/  @!P5 FADD.FTZ R162, -R162, -RZ ;  /* 0x800000ffa2a2d221 */ /* 0x000fe40000010100 */
[----:B------:R4:W-:Y:S01]  /*63d0*/  STS [R233+0x10400], R0 ;  /* 0x01040000e9007388 */ /* 0x0009e20000000800 */
[----:B------:R-:W-:Y:S01]  /*63e0*/  @!P1 FADD.FTZ R163, -R163, -RZ ;  /* 0x800000ffa3a39221 */ /* 0x000fe20000010100 */
[----:B------:R-:W-:Y:S01]  /*63f0*/  FSETP.GE.FTZ.AND P1, PT, R204, RZ, PT ;  /* 0x000000ffcc00720b */ /* 0x000fe20003f36000 */
[----:B------:R-:W-:Y:S01]  /*6400*/  @!P3 FADD.FTZ R160, -R160, -RZ ;  /* 0x800000ffa0a0b221 */ /* 0x000fe20000010100 */
[----:B------:R-:W-:Y:S01]  /*6410*/  FSETP.GE.FTZ.AND P3, PT, R214, RZ, PT ;  /* 0x000000ffd600720b */ /* 0x000fe20003f76000 */
[----:B------:R4:W-:Y:S01]  /*6420*/  STS [R234+0x12000], R6 ;  /* 0x01200006ea007388 */ /* 0x0009e20000000800 */
[----:B-1----:R-:W-:Y:S01]  /*6430*/  @!P4 FADD.FTZ R166, -R166, -RZ ;  /* 0x800000ffa6a6c221 */ /* 0x002fe20000010100 */
[----:B------:R-:W-:Y:S01]  /*6440*/  FSETP.GE.FTZ.AND P4, PT, R216, RZ, PT ;  /* 0x000000ffd800720b */ /* 0x000fe20003f96000 */
[----:B------:R-:W-:Y:S02]  /*6450*/  @!P0 FADD.FTZ R109, -R109, -RZ ;  /* 0x800000ff6d6d8221 */ /* 0x000fe40000010100 */
[----:B------:R-:W-:Y:S01]  /*6460*/  @!P2 FADD.FTZ R161, -R161, -RZ ;  /* 0x800000ffa1a1a221 */ /* 0x000fe20000010100 */
[----:B------:R-:W-:Y:S02]  /*6470*/  FSETP.GE.FTZ.AND P2, PT, R207, RZ, PT ;  /* 0x000000ffcf00720b */ /* 0x000fe40003f56000 */
[----:B--2---:R-:W-:Y:S02]  /*6480*/  F2FP.RELU.PACK_AB R5, R227, R226 ;  /* 0x000000e2e305723e */ /* 0x004fe400000008ff */
[----:B---3--:R-:W-:Y:S03]  /*6490*/  F2FP.RELU.PACK_AB R4, R220, R221 ;  /* 0x000000dddc04723e */ /* 0x008fe600000008ff */
[----:B------:R1:W-:Y:S01]  /*64a0*/  STS [R234+0x12400], R5 ;  /* 0x01240005ea007388 */ /* 0x0003e20000000800 */
[----:B----4-:R-:W-:Y:S03]  /*64b0*/  F2FP.RELU.PACK_AB R0, R225, R224 ;  /* 0x000000e0e100723e */ /* 0x010fe600000008ff */
[----:B------:R2:W-:Y:S01]  /*64c0*/  STS [R233+0x12000], R4 ;  /* 0x01200004e9007388 */ /* 0x0005e20000000800 */
[----:B------:R-:W-:Y:S03]  /*64d0*/  F2FP.RELU.PACK_AB R6, R203, R206 ;  /* 0x000000cecb06723e */ /* 0x000fe600000008ff */
[----:B------:R3:W-:Y:S04]  /*64e0*/  STS [R233+0x12400], R0 ;  /* 0x01240000e9007388 */ /* 0x0007e80000000800 */
[----:B------:R4:W-:Y:S04]  /*64f0*/  STS [R235+0x10000], R7 ;  /* 0x01000007eb007388 */ /* 0x0009e80000000800 */
[----:B------:R4:W-:Y:S01]  /*6500*/  STS [R235+0x10400], R6 ;  /* 0x01040006eb007388 */ /* 0x0009e20000000800 */
[----:B-1----:R-:W-:Y:S02]  /*6510*/  F2FP.RELU.PACK_AB R5, R208, R209 ;  /* 0x000000d1d005723e */ /* 0x002fe400000008ff */
[----:B--2---:R-:W-:Y:S02]  /*6520*/  F2FP.RELU.PACK_AB R4, R191, R193 ;  /* 0x000000c1bf04723e */ /* 0x004fe400000008ff */
[----:B---3--:R-:W-:Y:S03]  /*6530*/  F2FP.RELU.PACK_AB R0, R189, R192 ;  /* 0x000000c0bd00723e */ /* 0x008fe600000008ff */
[----:B------:R1:W-:Y:S01]  /*6540*/  STS [R232+0x10000], R4 ;  /* 0x01000004e8007388 */ /* 0x0003e20000000800 */
[----:B----4-:R-:W-:Y:S03]  /*6550*/  F2FP.RELU.PACK_AB R7, R181, R187 ;  /* 0x000000bbb507723e */ /* 0x010fe600000008ff */
[----:B------:R2:W-:Y:S01]  /*6560*/  STS [R232+0x10400], R0 ;  /* 0x01040000e8007388 */ /* 0x0005e20000000800 */
[----:B------:R-:W-:Y:S03]  /*6570*/  F2FP.RELU.PACK_AB R6, R215, R217 ;  /* 0x000000d9d706723e */ /* 0x000fe600000008ff */
[----:B------:R3:W-:Y:S04]  /*6580*/  STS [R235+0x12000], R5 ;  /* 0x01200005eb007388 */ /* 0x0007e80000000800 */
[----:B------:R4:W-:Y:S01]  /*6590*/  STS [R235+0x12400], R6 ;  /* 0x01240006eb007388 */ /* 0x0009e20000000800 */
[----:B-1----:R-:W-:Y:S02]  /*65a0*/  F2FP.RELU.PACK_AB R4, R212, R210 ;  /* 0x000000d2d404723e */ /* 0x002fe400000008ff */
[----:B--2---:R-:W-:Y:S03]  /*65b0*/  F2FP.RELU.PACK_AB R0, R180, R182 ;  /* 0x000000b6b400723e */ /* 0x004fe600000008ff */
[----:B------:R1:W-:Y:S01]  /*65c0*/  STS [R232+0x12400], R4 ;  /* 0x01240004e8007388 */ /* 0x0003e20000000800 */
[----:B---3--:R-:W-:Y:S02]  /*65d0*/  F2FP.RELU.PACK_AB R5, R202, R205 ;  /* 0x000000cdca05723e */ /* 0x008fe400000008ff */
[----:B----4-:R-:W-:Y:S03]  /*65e0*/  F2FP.RELU.PACK_AB R6, R188, R190 ;  /* 0x000000bebc06723e */ /* 0x010fe600000008ff */
[----:B------:R2:W-:Y:S04]  /*65f0*/  STS [R232+0x12000], R5 ;  /* 0x01200005e8007388 */ /* 0x0005e80000000800 */
[----:B------:R3:W-:Y:S04]  /*6600*/  STS [R229+0x10000], R0 ;  /* 0x01000000e5007388 */ /* 0x0007e80000000800 */
[----:B------:R4:W-:Y:S01]  /*6610*/  STS [R229+0x10400], R7 ;  /* 0x01040007e5007388 */ /* 0x0009e20000000800 */
[----:B-1----:R-:W-:Y:S05]  /*6620*/  F2FP.RELU.PACK_AB R4, R175, R176 ;  /* 0x000000b0af04723e */ /* 0x002fea00000008ff */
[----:B------:R1:W-:Y:S01]  /*6630*/  STS [R228+0x10000], R4 ;  /* 0x01000004e4007388 */ /* 0x0003e20000000800 */
[----:B--2---:R-:W-:Y:S02]  /*6640*/  F2FP.RELU.PACK_AB R5, R195, R196 ;  /* 0x000000c4c305723e */ /* 0x004fe400000008ff */
[----:B---3--:R-:W-:Y:S02]  /*6650*/  F2FP.RELU.PACK_AB R0, R173, R174 ;  /* 0x000000aead00723e */ /* 0x008fe400000008ff */
[----:B----4-:R-:W-:Y:S03]  /*6660*/  F2FP.RELU.PACK_AB R7, R183, R184 ;  /* 0x000000b8b707723e */ /* 0x010fe600000008ff */
[----:B------:R2:W-:Y:S04]  /*6670*/  STS [R228+0x10400], R0 ;  /* 0x01040000e4007388 */ /* 0x0005e80000000800 */
[----:B------:R3:W-:Y:S04]  /*6680*/  STS [R229+0x12000], R6 ;  /* 0x01200006e5007388 */ /* 0x0007e80000000800 */
[----:B------:R4:W-:Y:S04]  /*6690*/  STS [R229+0x12400], R5 ;  /* 0x01240005e5007388 */ /* 0x0009e80000000800 */
[----:B------:R4:W-:Y:S01]  /*66a0*/  STS [R228+0x12000], R7 ;  /* 0x01200007e4007388 */ /* 0x0009e20000000800 */
[----:B-1----:R-:W-:Y:S02]  /*66b0*/  F2FP.RELU.PACK_AB R4, R169, R170 ;  /* 0x000000aaa904723e */ /* 0x002fe400000008ff */
[----:B--2---:R-:W-:Y:S02]  /*66c0*/  F2FP.RELU.PACK_AB R0, R164, R165 ;  /* 0x000000a5a400723e */ /* 0x004fe400000008ff */
[----:B---3--:R-:W-:Y:S02]  /*66d0*/  F2FP.RELU.PACK_AB R6, R186, R185 ;  /* 0x000000b9ba06723e */ /* 0x008fe400000008ff */
        /* <DEDUP_REMOVED lines=11> */
[----:B------:R-:W-:Y:S04]  /*6790*/  STS [R231+0x12000], R7 ;  /* 0x01200007e7007388 */ /* 0x000fe80000000800 */
[----:B------:R-:W-:Y:S04]  /*67a0*/  STS [R231+0x12400], R6 ;  /* 0x01240006e7007388 */ /* 0x000fe80000000800 */
[----:B------:R-:W-:Y:S04]  /*67b0*/  STS [R230+0x12400], R0 ;  /* 0x01240000e6007388 */ /* 0x000fe80000000800 */
[----:B------:R2:W-:Y:S04]  /*67c0*/  STS [R230+0x12000], R4 ;  /* 0x01200004e6007388 */ /* 0x0005e80000000800 */
[----:B------:R-:W3:Y:S01]  /*67d0*/  LDSM.16.M88.4 R64, [R150+0x4000] ;  /* 0x004000009640783b */ /* 0x000ee20000000200 */
[----:B-1----:R-:W-:Y:S07]  /*67e0*/  IMAD.U32 R5, RZ, RZ, UR16 ;  /* 0x00000010ff057e24 */ /* 0x002fee000f8e00ff */
[----:B------:R-:W1:Y:S08]  /*67f0*/  LDSM.16.M88.4 R60, [R150+0x5000] ;  /* 0x00500000963c783b */ /* 0x000e700000000200 */
[----:B------:R-:W4:Y:S01]  /*6800*/  LDSM.16.M88.4 R100, [R151+0x4000] ;  /* 0x004000009764783b */ /* 0x000f220000000200 */
[----:B--2---:R-:W-:Y:S07]  /*6810*/  IMAD.U32 R4, RZ, RZ, UR17 ;  /* 0x00000011ff047e24 */ /* 0x004fee000f8e00ff */
[----:B------:R-:W4:Y:S01]  /*6820*/  LDSM.16.M88.4 R104, [R151+0x5000] ;  /* 0x005000009768783b */ /* 0x000f220000000200 */
[C---:B------:R-:W-:Y:S04]  /*6830*/  LEA R110, P0, R243.reuse, R4, 0x2 ;  /* 0x00000004f36e7211 */ /* 0x040fe800078010ff */
[----:B------:R-:W-:Y:S02]  /*6840*/  LEA.HI.X.SX32 R111, R243, R5, 0x2, P0 ;  /* 0x00000005f36f7211 */ /* 0x000fe400000f16ff */
[----:B------:R-:W-:Y:S03]  /*6850*/  FSETP.GE.FTZ.AND P0, PT, R199, RZ, PT ;  /* 0x000000ffc700720b */ /* 0x000fe60003f16000 */
[----:B------:R-:W2:Y:S04]  /*6860*/  LDG.E R108, [R110.64] ;  /* 0x0000000c6e6c7981 */ /* 0x000ea8000c1e1900 */
[----:B------:R-:W2:Y:S01]  /*6870*/  LDG.E R0, [R110.64+0x120] ;  /* 0x0001200c6e007981 */ /* 0x000ea2000c1e1900 */
[-C--:B---3--:R-:W-:Y:S08]  /*6880*/  HMMA.16816.F32 R4, R64, R112.reuse, RZ ;  /* 0x000000704004723c */ /* 0x088ff000000018ff */
[C---:B-1----:R-:W-:Y:S08]  /*6890*/  HMMA.16816.F32 R8, R60.reuse, R112, RZ ;  /* 0x000000703c08723c */ /* 0x042ff000000018ff */
        /* <DEDUP_REMOVED lines=29> */
[----:B------:R-:W3:Y:S04]  /*6a70*/  LDG.E R105, [R110.64+0x20] ;  /* 0x0000200c6e697981 */ /* 0x000ee8000c1e1900 */
[----:B------:R-:W4:Y:S03]  /*6a80*/  LDG.E R104, [R110.64+0x100] ;  /* 0x0001000c6e687981 */ /* 0x000f26000c1e1900 */
[----:B------:R-:W-:Y:S07]  /*6a90*/  HMMA.16816.F32 R64, R100, R142, R64 ;  /* 0x0000008e6440723c */ /* 0x000fee0000001840 */
[C---:B--2---:R-:W-:Y:S02]  /*6aa0*/  FADD.FTZ R101, -R108.reuse, R4 ;  /* 0x000000046c657221 */ /* 0x044fe40000010100 */
[C---:B------:R-:W-:Y:S03]  /*6ab0*/  FADD.FTZ R100, -R108.reuse, R5 ;  /* 0x000000056c647221 */ /* 0x040fe60000010100 */
        /* <DEDUP_REMOVED lines=13> */
[C---:B------:R-:W-:Y:S01]  /*6b90*/  FADD.FTZ R5, -R108.reuse, R36 ;  /* 0x000000246c057221 */ /* 0x040fe20000010100 */
[----:B------:R-:W-:Y:S01]  /*6ba0*/  FSETP.GE.FTZ.AND P3, PT, R193, RZ, PT ;  /* 0x000000ffc100720b */ /* 0x000fe20003f76000 */
[C---:B------:R-:W-:Y:S01]  /*6bb0*/  FADD.FTZ R4, -R108.reuse, R37 ;  /* 0x000000256c047221 */ /* 0x040fe20000010100 */
        /* <DEDUP_REMOVED lines=31> */
[----:B------:R-:W-:Y:S01]  /*6db0*/  FADD.FTZ R26, -R0, R26 ;  /* 0x0000001a001a7221 */ /* 0x000fe20000010100 */
[-C--:B------:R-:W-:Y:S01]  /*6dc0*/  FSEL R20, R20, R108.reuse, P4 ;  /* 0x0000006c14147208 */ /* 0x080fe20002000000 */
[----:B------:R-:W-:Y:S01]  /*6dd0*/  FADD.FTZ R42, -R0, R42 ;  /* 0x0000002a002a7221 */ /* 0x000fe20000010100 */
[----:B------:R-:W-:Y:S01]  /*6de0*/  FSEL R17, R17, R108, P3 ;  /* 0x0000006c11117208 */ /* 0x000fe20001800000 */
[----:B------:R-:W-:Y:S01]  /*6df0*/  FMUL.FTZ R48, R176, R48 ;  /* 0x00000030b0307220 */ /* 0x000fe20000410000 */
[----:B------:R-:W-:Y:S01]  /*6e00*/  FSEL R16, R16, R108, P1 ;  /* 0x0000006c10107208 */ /* 0x000fe20000800000 */
[----:B------:R-:W-:Y:S01]  /*6e10*/  @P0 FADD.FTZ R108, -R108, R65 ;  /* 0x000000416c6c0221 */ /* 0x000fe20000010100 */
[----:B------:R-:W-:Y:S01]  /*6e20*/  FSETP.GE.FTZ.AND P1, PT, R219, RZ, PT ;  /* 0x000000ffdb00720b */ /* 0x000fe20003f36000 */
[----:B------:R-:W-:Y:S01]  /*6e30*/  FMUL.FTZ R201, R201, R20 ;  /* 0x00000014c9c97220 */ /* 0x000fe20000410000 */
[----:B------:R-:W-:Y:S01]  /*6e40*/  FSETP.GE.FTZ.AND P0, PT, R218, RZ, PT ;  /* 0x000000ffda00720b */ /* 0x000fe20003f16000 */
[----:B------:R-:W-:Y:S01]  /*6e50*/  FMUL.FTZ R175, R175, R17 ;  /* 0x00000011afaf7220 */ /* 0x000fe20000410000 */
[----:B------:R-:W-:Y:S01]  /*6e60*/  FSETP.GE.FTZ.AND P3, PT, R169, RZ, PT ;  /* 0x000000ffa900720b */ /* 0x000fe20003f76000 */
[----:B------:R-:W-:Y:S01]  /*6e70*/  FMUL.FTZ R165, R165, R16 ;  /* 0x00000010a5a57220 */ /* 0x000fe20000410000 */
[----:B------:R-:W-:Y:S01]  /*6e80*/  FSETP.GE.FTZ.AND P2, PT, R159, RZ, PT ;  /* 0x000000ff9f00720b */ /* 0x000fe20003f56000 */
[----:B------:R-:W-:Y:S01]  /*6e90*/  FMUL.FTZ R108, R164, R108 ;  /* 0x0000006ca46c7220 */ /* 0x000fe20000410000 */
[----:B------:R-:W-:Y:S01]  /*6ea0*/  FSETP.GE.FTZ.AND P4, PT, R170, RZ, PT ;  /* 0x000000ffaa00720b */ /* 0x000fe20003f96000 */
[C---:B---3--:R-:W-:Y:S02]  /*6eb0*/  FADD.FTZ R5, -R105.reuse, R6 ;  /* 0x0000000669057221 */ /* 0x048fe40000010100 */
[C---:B------:R-:W-:Y:S02]  /*6ec0*/  FADD.FTZ R4, -R105.reuse, R7 ;  /* 0x0000000769047221 */ /* 0x040fe40000010100 */
[----:B------:R-:W-:Y:S01]  /*6ed0*/  FADD.FTZ R18, -R105, R18 ;  /* 0x0000001269127221 */ /* 0x000fe20000010100 */
[-C--:B------:R-:W-:Y:S01]  /*6ee0*/  FSEL R5, R5, R105.reuse, P1 ;  /* 0x0000006905057208 */ /* 0x080fe20000800000 */
[C---:B------:R-:W-:Y:S01]  /*6ef0*/  FADD.FTZ R19, -R105.reuse, R19 ;  /* 0x0000001369137221 */ /* 0x040fe20000010100 */
[-C--:B------:R-:W-:Y:S01]  /*6f00*/  FSEL R4, R4, R105.reuse, P0 ;  /* 0x0000006904047208 */ /* 0x080fe20000000000 */
[----:B------:R-:W-:Y:S01]  /*6f10*/  FADD.FTZ R22, -R105, R22 ;  /* 0x0000001669167221 */ /* 0x000fe20000010100 */
[----:B------:R-:W-:Y:S01]  /*6f20*/  FSETP.GE.FTZ.AND P1, PT, R213, RZ, PT ;  /* 0x000000ffd500720b */ /* 0x000fe20003f36000 */
[----:B------:R-:W-:Y:S01]  /*6f30*/  FADD.FTZ R23, -R105, R23 ;  /* 0x0000001769177221 */ /* 0x000fe20000010100 */
[----:B------:R-:W-:Y:S01]  /*6f40*/  FSETP.GE.FTZ.AND P0, PT, R211, RZ, PT ;  /* 0x000000ffd300720b */ /* 0x000fe20003f16000 */
[C---:B------:R-:W-:Y:S01]  /*6f50*/  FADD.FTZ R34, -R105.reuse, R34 ;  /* 0x0000002269227221 */ /* 0x040fe20000010100 */
[-C--:B------:R-:W-:Y:S01]  /*6f60*/  FSEL R18, R18, R105.reuse, P1 ;  /* 0x0000006912127208 */ /* 0x080fe20000800000 */
[----:B------:R-:W-:Y:S01]  /*6f70*/  FADD.FTZ R35, -R105, R35 ;  /* 0x0000002369237221 */ /* 0x000fe20000010100 */
[-C--:B------:R-:W-:Y:S01]  /*6f80*/  FSEL R19, R19, R105.reuse, P0 ;  /* 0x0000006913137208 */ /* 0x080fe20000000000 */
[C---:B------:R-:W-:Y:S01]  /*6f90*/  FADD.FTZ R38, -R105.reuse, R38 ;  /* 0x0000002669267221 */ /* 0x040fe20000010100 */
        /* <DEDUP_REMOVED lines=11> */
[C---:B------:R-:W-:Y:S01]  /*7050*/  FADD.FTZ R6, -R105.reuse, R55 ;  /* 0x0000003769067221 */ /* 0x040fe20000010100 */
        /* <DEDUP_REMOVED lines=9> */
[----:B----4-:R-:W-:Y:S01]  /*70f0*/  FADD.FTZ R56, -R104, R56 ;  /* 0x0000003868387221 */ /* 0x010fe20000010100 */
[-C--:B------:R-:W-:Y:S01]  /*7100*/  FSEL R39, R39, R105.reuse, P0 ;  /* 0x0000006927277208 */ /* 0x080fe20000000000 */
        /* <DEDUP_REMOVED lines=56> */
[----:B------:R-:W-:Y:S01]  /*7490*/  FADD.FTZ R6, -R104, R57 ;  /* 0x0000003968067221 */ /* 0x000fe20000010100 */
[----:B------:R-:W-:Y:S01]  /*74a0*/  FSEL R8, R8, R104, P4 ;  /* 0x0000006808087208 */ /* 0x000fe20002000000 */
[----:B------:R-:W-:Y:S01]  /*74b0*/  FADD.FTZ R5, -R104, R60 ;  /* 0x0000003c68057221 */ /* 0x000fe20000010100 */
[----:B------:R-:W-:Y:S01]  /*74c0*/  FSETP.GE.FTZ.AND P1, PT, R167, RZ, PT ;  /* 0x000000ffa700720b */ /* 0x000fe20003f36000 */
[----:B------:R-:W-:Y:S01]  /*74d0*/  FMUL.FTZ R184, R184, R4 ;  /* 0x00000004b8b87220 */ /* 0x000fe20000410000 */
[----:B------:R-:W-:Y:S01]  /*74e0*/  FSEL R56, R56, R104, P2 ;  /* 0x0000006838387208 */ /* 0x000fe20001000000 */
[----:B------:R-:W-:Y:S01]  /*74f0*/  FADD.FTZ R4, -R0, R10 ;  /* 0x0000000a00047221 */ /* 0x000fe20000010100 */
[----:B------:R-:W-:Y:S01]  /*7500*/  FSETP.GE.FTZ.AND P2, PT, R160, RZ, PT ;  /* 0x000000ffa000720b */ /* 0x000fe20003f56000 */
[----:B------:R-:W-:Y:S01]  /*7510*/  FMUL.FTZ R20, R223, R8 ;  /* 0x00000008df147220 */ /* 0x000fe20000410000 */
[-C--:B------:R-:W-:Y:S01]  /*7520*/  FSEL R7, R7, R104.reuse, P3 ;  /* 0x0000006807077208 */ /* 0x080fe20001800000 */
[----:B------:R-:W-:Y:S01]  /*7530*/  FADD.FTZ R8, -R104, R28 ;  /* 0x0000001c68087221 */ /* 0x000fe20000010100 */
        /* <DEDUP_REMOVED lines=11> */
[C---:B------:R-:W-:Y:S01]  /*75f0*/  FADD.FTZ R6, -R0.reuse, R11 ;  /* 0x0000000b00067221 */ /* 0x040fe20000010100 */
        /* <DEDUP_REMOVED lines=71> */
[----:B------:R-:W-:Y:S02]  /*7a70*/  IMAD.MOV.U32 R6, RZ, RZ, c[0x0][0x194] ;  /* 0x00006500ff067624 */ /* 0x000fe400078e00ff */
[C---:B------:R-:W-:Y:S01]  /*7a80*/  IMAD.U32 R0, R5.reuse, -0x80, RZ ;  /* 0xffffff8005007824 */ /* 0x040fe200078e00ff */
        /* <DEDUP_REMOVED lines=16> */
.L_x_266:
        /* <DEDUP_REMOVED lines=140> */
.L_x_267:
        /* <DEDUP_REMOVED lines=307> */
.L_x_269:
        /* <DEDUP_REMOVED lines=18> */
.L_x_270:
        /* <DEDUP_REMOVED lines=10> */
[----:B------:R-:W-:-:S03]  /*9940*/  UIMAD UR8, UR4, UR15, UR8 ;  /* 0x0000000f040872a4 */ /* 0x000fc6000f8e0208 */
[----:B------:R-:W-:-:S03]  /*9950*/  ULDC.64 UR14, c[0x0][0x3b8] ;  /* 0x0000ee00000e7ab9 */ /* 0x000fc60000000a00 */
[----:B------:R-:W-:Y:S01]  /*9960*/  IMAD.U32 R3, RZ, RZ, UR8 ;  /* 0x00000008ff037e24 */ /* 0x000fe2000f8e00ff */
        /* <DEDUP_REMOVED lines=31> */
.L_x_272:
[----:B-12---:R-:W-:Y:S05]  /*9b60*/  BSYNC B0 ;  /* 0x0000000000007941 */ /* 0x006fea0003800000 */
.L_x_271:
        /* <DEDUP_REMOVED lines=14> */
.L_x_274:
[----:B------:R-:W-:Y:S05]  /*9c50*/  BSYNC B0 ;  /* 0x0000000000007941 */ /* 0x000fea0003800000 */
.L_x_273:
        /* <DEDUP_REMOVED lines=25> */
.L_x_276:
[----:B------:R-:W-:Y:S05]  /*9df0*/  BSYNC B0 ;  /* 0x0000000000007941 */ /* 0x000fea0003800000 */
.L_x_275:
        /* <DEDUP_REMOVED lines=11> */
.L_x_265:
[----:B------:R-:W-:Y:S05]  /*9eb0*/  BSYNC B1 ;  /* 0x0000000000017941 */ /* 0x000fea0003800000 */
.L_x_251:
        /* <DEDUP_REMOVED lines=11> */
.L_x_277:
[----:B------:R-:W-:Y:S05]  /*9f70*/  EXIT ;  /* 0x000000000000794d */ /* 0x000fea0003800000 */
.L_x_279:
        /* <DEDUP_REMOVED lines=16> */
.L_x_693:


//--------------------- .text._ZN5flash44flash_bwd_dq_dk_dv_loop_seqk_parallel_kernelI23Flash_bwd_kernel_traitsILi32ELi128ELi128ELi8ELi4ELi4ELi4ELb1ELb0EN7cutlass6half_tE19Flash_kernel_traitsILi32ELi128ELi128ELi8ES3_EELb0ELb1ELb0ELb0ELb0ELb1ELb1EEEvNS_16Flash_bwd_paramsE --------------------------
	.section	.text._ZN5flash44flash_bwd_dq_dk_dv_loop_seqk_parallel_kernelI23Flash_bwd_kernel_traitsILi32ELi128ELi128ELi8ELi4ELi4ELi4ELb1ELb0EN7cutlass6half_tE19Flash_kernel_traitsILi32ELi128ELi128ELi8ES3_EELb0ELb1ELb0ELb0ELb0ELb1ELb1EEEvNS_16Flash_bwd_paramsE,"ax",@progbits
	.sectioninfo	@"SHI_REGISTERS=255"
	.align	128
        .global         _ZN5flash44flash_bwd_dq_dk_dv_loop_seqk_parallel_kernelI23Flash_bwd_kernel_traitsILi32ELi128ELi128ELi8ELi4ELi4ELi4ELb1ELb0EN7cutlass6half_tE19Flash_kernel_traitsILi32ELi128ELi128ELi8ES3_EELb0ELb1ELb0ELb0ELb0ELb1ELb1EEEvNS_16Flash_bwd_paramsE
        .type           _ZN5flash44flash_bwd_dq_dk_dv_loop_seqk_parallel_kernelI23Flash_bwd_kernel_traitsILi32ELi128ELi128ELi8ELi4ELi4ELi4ELb1ELb0EN7cutlass6half_tE19Flash_kernel_traitsILi32ELi128ELi128ELi8ES3_EELb0ELb1ELb0ELb0ELb0ELb1ELb1EEEvNS_16Flash_bwd_paramsE,@function
        .size           _ZN5flash44flash_bwd_dq_dk_dv_loop_seqk_parallel_kernelI23Flash_bwd_kernel_traitsILi32ELi128ELi128ELi8ELi4ELi4ELi4ELb1ELb0EN7cutlass6half_tE19Flash_kernel_traitsILi32ELi128ELi128ELi8ES3_EELb0ELb1ELb0ELb0ELb0ELb1ELb1EEEvNS_16Flash_bwd_paramsE,(.L_x_694 - _ZN5flash44flash_bwd_dq_dk_dv_loop_seqk_parallel_kernelI23Flash_bwd_kernel_traitsILi32ELi128ELi128ELi8ELi4ELi4ELi4ELb1ELb0EN7cutlass6half_tE19Flash_kernel_traitsILi32ELi128ELi128ELi8ES3_EELb0ELb1ELb0ELb0ELb0ELb1ELb1EEEvNS_16Flash_bwd_paramsE)
        .other          _ZN5flash44flash_bwd_dq_dk_dv_loop_seqk_parallel_kernelI23Flash_bwd_kernel_traitsILi32ELi128ELi128ELi8ELi4ELi4ELi4ELb1ELb0EN7cutlass6half_tE19Flash_kernel_traitsILi32ELi128ELi128ELi8ES3_EELb0ELb1ELb0ELb0ELb0ELb1ELb1EEEvNS_16Flash_bwd_paramsE,@"STO_CUDA_ENTRY STV_DEFAULT"
_ZN5flash44flash_bwd_dq_dk_dv_loop_seqk_parallel_kernelI23Flash_bwd_kernel_traitsILi32ELi128ELi128ELi8ELi4ELi4ELi4ELb1ELb0EN7cutlass6half_tE19Flash_kernel_traitsILi32ELi128ELi128ELi8ES3_EELb0ELb1ELb0ELb0ELb0ELb1ELb1EEEvNS_16Flash_bwd_paramsE:
.text._ZN5flash44flash_bwd_dq_dk_dv_loop_seqk_parallel_kernelI23Flash_bwd_kernel_traitsILi32ELi128ELi128ELi8ELi4ELi4ELi4ELb1ELb0EN7cutlass6half_tE19Flash_kernel_traitsILi32ELi128ELi128ELi8ES3_EELb0ELb1ELb0ELb0ELb0ELb1ELb1EEEvNS_16Flash_bwd_paramsE:
        /* <DEDUP_REMOVED lines=29> */
[----:B--2---:R-:W-:-:S02]  /*01d0*/  UIMAD UR19, UR54, UR5, URZ ;  /* 0x00000005361372a4 */ /* 0x004fc4000f8e023f */
        /* <DEDUP_REMOVED lines=62> */
[----:B------:R-:W-:Y:S01]  /*05c0*/  IMAD.SHL.U32 R9, R12, 0x2, RZ ;  /* 0x000000020c097824 */ /* 0x000fe200078e00ff */
[----:B------:R1:W-:Y:S01]  /*05d0*/  STL [R1+0x20], R2 ;  /* 0x0000200201007387 */ /* 0x0003e20000100800 */
[----:B------:R-:W-:Y:S01]  /*05e0*/  IMAD.IADD R5, R20, 0x1, -R0 ;  /* 0x0000000114057824 */ /* 0x000fe200078e0a00 */
[----:B------:R-:W-:Y:S01]  /*05f0*/  LOP3.LUT R0, R10, 0xfffffff0, RZ, 0xc0, !PT ;  /* 0xfffffff00a007812 */ /* 0x000fe200078ec0ff */
[----:B------:R-:W-:Y:S01]  /*0600*/  UIMAD UR4, UR4, UR18, URZ ;  /* 0x00000012040472a4 */ /* 0x000fe2000f8e023f */
[----:B------:R-:W-:Y:S01]  /*0610*/  SHF.R.S32.HI R10, RZ, 0x7, R3 ;  /* 0x00000007ff0a7819 */ /* 0x000fe20000011403 */
[----:B------:R2:W-:Y:S01]  /*0620*/  STL [R1+0x64], R6 ;  /* 0x0000640601007387 */ /* 0x0005e20000100800 */
[----:B------:R-:W-:Y:S01]  /*0630*/  LEA.HI R8, R5, R5, RZ, 0x1 ;  /* 0x0000000505087211 */ /* 0x000fe200078f08ff */
[----:B------:R-:W-:Y:S01]  /*0640*/  IMAD.IADD R0, R20, 0x1, -R0 ;  /* 0x0000000114007824 */ /* 0x000fe200078e0a00 */
[----:B------:R-:W-:Y:S01]  /*0650*/  LEA.HI R12, R7, R7, RZ, 0x1 ;  /* 0x00000007070c7211 */ /* 0x000fe200078f08ff */
[C---:B------:R-:W-:Y:S01]  /*0660*/  IMAD R3, R10.reuse, 0x8, R14 ;  /* 0x000000080a037824 */ /* 0x040fe200078e020e */
[----:B------:R-:W-:Y:S01]  /*0670*/  UIMAD.WIDE.U32 UR10, UR47, UR20, URZ ;  /* 0x000000142f0a72a5 */ /* 0x000fe2000f8e003f */
[----:B------:R-:W-:Y:S01]  /*0680*/  IMAD R18, R10, 0x2000, R9 ;  /* 0x000020000a127824 */ /* 0x000fe200078e0209 */
[----:B------:R-:W-:Y:S01]  /*0690*/  SHF.R.S32.HI R11, RZ, 0x1f, R0 ;  /* 0x0000001fff0b7819 */ /* 0x000fe20000011400 */
[----:B------:R-:W-:Y:S01]  /*06a0*/  UIMAD UR23, UR14, 0x48, URZ ;  /* 0x000000480e1778a4 */ /* 0x000fe2000f8e023f */
[----:B------:R-:W-:Y:S01]  /*06b0*/  SEL R176, R157, 0xffffffe0, !P5 ;  /* 0xffffffe09db07807 */ /* 0x000fe20006800000 */
[----:B------:R-:W-:Y:S01]  /*06c0*/  UIMAD.WIDE.U32 UR60, UR52, UR10, URZ ;  /* 0x0000000a343c72a5 */ /* 0x000fe2000f8e003f */
[----:B------:R-:W-:Y:S01]  /*06d0*/  LEA.HI R11, R11, R0, RZ, 0x3 ;  /* 0x000000000b0b7211 */ /* 0x000fe200078f18ff */
[----:B------:R-:W-:-:S02]  /*06e0*/  UIMAD UR22, UR14, 0x50, URZ ;  /* 0x000000500e1678a4 */ /* 0x000fc4000f8e023f */
[----:B------:R-:W-:Y:S02]  /*06f0*/  UIMAD UR21, UR14, 0x58, URZ ;  /* 0x000000580e1578a4 */ /* 0x000fe4000f8e023f */
[----:B------:R-:W-:Y:S02]  /*0700*/  UIMAD UR18, UR14, 0x70, URZ ;  /* 0x000000700e1278a4 */ /* 0x000fe4000f8e023f */
[----:B------:R-:W-:Y:S01]  /*0710*/  UMOV UR59, 0xffffe000 ;  /* 0xffffe000003b7882 */ /* 0x000fe20000000000 */
[----:B-1----:R-:W-:-:S05]  /*0720*/  LOP3.LUT R2, R8, 0x3fffffe, RZ, 0xc0, !PT ;  /* 0x03fffffe08027812 */ /* 0x002fca00078ec0ff */
[----:B------:R-:W-:Y:S01]  /*0730*/  IMAD.IADD R4, R5, 0x1, -R2 ;  /* 0x0000000105047824 */ /* 0x000fe200078e0a02 */
[----:B------:R-:W-:-:S03]  /*0740*/  LEA.HI R2, R0, R0, RZ, 0x1 ;  /* 0x0000000000027211 */ /* 0x000fc600078f08ff */
[----:B------:R-:W-:Y:S01]  /*0750*/  IMAD R150, R3, 0x8, R4 ;  /* 0x0000000803967824 */ /* 0x000fe200078e0204 */
[----:B--2---:R-:W-:Y:S02]  /*0760*/  LOP3.LUT R6, R2, 0x7fffffe, RZ, 0xc0, !PT ;  /* 0x07fffffe02067812 */ /* 0x004fe400078ec0ff */
[----:B------:R-:W-:Y:S02]  /*0770*/  LOP3.LUT R3, R11, 0xfffffff8, RZ, 0xc0, !PT ;  /* 0xfffffff80b037812 */ /* 0x000fe400078ec0ff */
[----:B------:R-:W-:Y:S01]  /*0780*/  SHF.R.S32.HI R4, RZ, 0x1, R2 ;  /* 0x00000001ff047819 */ /* 0x000fe20000011402 */
[C---:B------:R-:W-:Y:S01]  /*0790*/  IMAD.IADD R15, R0.reuse, 0x1, -R6 ;  /* 0x00000001000f7824 */ /* 0x040fe200078e0a06 */
[----:B------:R-:W-:Y:S01]  /*07a0*/  SHF.R.S32.HI R2, RZ, 0x1f, R2 ;  /* 0x0000001fff027819 */ /* 0x000fe20000011402 */
[----:B------:R-:W-:Y:S02]  /*07b0*/  IMAD.IADD R17, R0, 0x1, -R3 ;  /* 0x0000000100117824 */ /* 0x000fe400078e0a03 */
[----:B------:R-:W-:Y:S01]  /*07c0*/  IMAD.U32 R3, RZ, RZ, UR14 ;  /* 0x0000000eff037e24 */ /* 0x000fe2000f8e00ff */
[----:B------:R-:W-:-:S02]  /*07d0*/  LEA.HI R0, R2, R4, RZ, 0x2 ;  /* 0x0000000402007211 */ /* 0x000fc400078f10ff */
[----:B------:R-:W-:Y:S02]  /*07e0*/  LOP3.LUT R2, R7, 0x1, RZ, 0xc0, !PT ;  /* 0x0000000107027812 */ /* 0x000fe400078ec0ff */
[----:B------:R-:W-:Y:S02]  /*07f0*/  LOP3.LUT R0, R0, 0xfffffffc, RZ, 0xc0, !PT ;  /* 0xfffffffc00007812 */ /* 0x000fe400078ec0ff */
[----:B------:R-:W-:Y:S01]  /*0800*/  ISETP.NE.U32.AND P6, PT, R2, 0x1, PT ;  /* 0x000000010200780c */ /* 0x000fe20003fc5070 */
[----:B------:R-:W-:Y:S02]  /*0810*/  IMAD.U32 R2, RZ, RZ, UR19 ;  /* 0x00000013ff027e24 */ /* 0x000fe4000f8e00ff */
[----:B------:R-:W-:Y:S01]  /*0820*/  IMAD.IADD R16, R4, 0x1, -R0 ;  /* 0x0000000104107824 */ /* 0x000fe200078e0a00 */
[----:B------:R-:W-:Y:S01]  /*0830*/  SHF.R.S32.HI R4, RZ, 0x3, R11 ;  /* 0x00000003ff047819 */ /* 0x000fe2000001140b */
[----:B------:R-:W-:Y:S01]  /*0840*/  IMAD.SHL.U32 R0, R5, 0x40, RZ ;  /* 0x0000004005007824 */ /* 0x000fe200078e00ff */
[----:B------:R1:W-:Y:S01]  /*0850*/  STL [R1+0x60], R2 ;  /* 0x0000600201007387 */ /* 0x0003e20000100800 */
[----:B------:R-:W-:-:S02]  /*0860*/  SEL R175, R175, 0x10, !P6 ;  /* 0x00000010afaf7807 */ /* 0x000fc40007000000 */
[----:B------:R-:W-:Y:S01]  /*0870*/  IMAD R15, R4, 0x8, R15 ;  /* 0x00000008040f7824 */ /* 0x000fe200078e020f */
[----:B------:R2:W-:Y:S01]  /*0880*/  STL [R1+0x58], R3 ;  /* 0x0000580301007387 */ /* 0x0005e20000100800 */
[----:B-1----:R-:W-:Y:S01]  /*0890*/  IMAD.U32 R2, RZ, RZ, UR5 ;  /* 0x00000005ff027e24 */ /* 0x002fe2000f8e00ff */
[----:B------:R-:W-:Y:S02]  /*08a0*/  USHF.R.S32.HI UR5, URZ, 0x1f, UR20 ;  /* 0x0000001f3f057899 */ /* 0x000fe40008011414 */
[----:B------:R-:W-:Y:S01]  /*08b0*/  UIMAD UR20, UR14, 0x60, URZ ;  /* 0x000000600e1478a4 */ /* 0x000fe2000f8e023f */
[----:B--2---:R-:W-:Y:S01]  /*08c0*/  IMAD.SHL.U32 R3, R7, 0x40, RZ ;  /* 0x0000004007037824 */ /* 0x004fe200078e00ff */
[----:B------:R1:W-:Y:S01]  /*08d0*/  STL [R1+0x5c], R2 ;  /* 0x00005c0201007387 */ /* 0x0003e20000100800 */
[----:B------:R-:W-:Y:S01]  /*08e0*/  UIMAD UR5, UR5, UR47, URZ ;  /* 0x0000002f050572a4 */ /* 0x000fe2000f8e023f */
[----:B-1----:R-:W-:Y:S02]  /*08f0*/  SHF.R.S32.HI R2, RZ, 0x1, R8 ;  /* 0x00000001ff027819 */ /* 0x002fe40000011408 */
[----:B------:R-:W-:-:S02]  /*0900*/  LOP3.LUT R8, R0, 0x1c0, RZ, 0xc0, !PT ;  /* 0x000001c000087812 */ /* 0x000fc400078ec0ff */
[----:B------:R-:W-:Y:S01]  /*0910*/  LOP3.LUT R0, R12, 0x3fffffe, RZ, 0xc0, !PT ;  /* 0x03fffffe0c007812 */ /* 0x000fe200078ec0ff */
[C---:B------:R-:W-:Y:S01]  /*0920*/  IMAD.SHL.U32 R6, R2.reuse, 0x40, RZ ;  /* 0x0000004002067824 */ /* 0x040fe200078e00ff */
[----:B------:R-:W-:Y:S02]  /*0930*/  LOP3.LUT P0, RZ, R2, 0x2, RZ, 0xc0, !PT ;  /* 0x0000000202ff7812 */ /* 0x000fe4000780c0ff */
        /* <DEDUP_REMOVED lines=33> */
[C---:B------:R-:W-:Y:S01]  /*0b50*/  IADD3 R174, R181.reuse, 0x40, RZ ;  /* 0x00000040b5ae7810 */ /* 0x040fe20007ffe0ff */
[C---:B------:R-:W-:Y:S01]  /*0b60*/  IMAD.IADD R179, R181.reuse, 0x1, R175 ;  /* 0x00000001b5b37824 */ /* 0x040fe200078e02af */
[----:B------:R-:W-:Y:S01]  /*0b70*/  @P4 IADD3 R174, R181, -0x40, RZ ;  /* 0xffffffc0b5ae4810 */ /* 0x000fe20007ffe0ff */
[----:B------:R-:W-:Y:S01]  /*0b80*/  IMAD.U32 R3, RZ, RZ, UR12 ;  /* 0x0000000cff037e24 */ /* 0x000fe2000f8e00ff */
[----:B------:R-:W-:Y:S01]  /*0b90*/  UIMAD UR17, UR14, 0x78, URZ ;  /* 0x000000780e1178a4 */ /* 0x000fe2000f8e023f */
[----:B------:R-:W-:Y:S01]  /*0ba0*/  IMAD R13, R13, 0x20, R0 ;  /* 0x000000200d0d7824 */ /* 0x000fe200078e0200 */
[----:B------:R-:W-:Y:S01]  /*0bb0*/  SHF.R.S32.HI R0, RZ, 0x1f, R2 ;  /* 0x0000001fff007819 */ /* 0x000fe20000011402 */
[----:B------:R-:W-:Y:S01]  /*0bc0*/  IMAD.IADD R175, R175, 0x1, R174 ;  /* 0x00000001afaf7824 */ /* 0x000fe200078e02ae */
[----:B------:R1:W-:Y:S01]  /*0bd0*/  STL [R1+0x54], R3 ;  /* 0x0000540301007387 */ /* 0x0003e20000100800 */
[----:B------:R-:W-:Y:S01]  /*0be0*/  IMAD R149, R150, 0x2, R149 ;  /* 0x0000000296957824 */ /* 0x000fe200078e0295 */
[----:B------:R-:W-:Y:S01]  /*0bf0*/  SHF.L.U64.HI R2, R2, 0x2, R0 ;  /* 0x0000000202027819 */ /* 0x000fe20000010200 */
[----:B------:R-:W-:Y:S01]  /*0c00*/  IMAD.U32 R0, RZ, RZ, UR5 ;  /* 0x00000005ff007e24 */ /* 0x000fe2000f8e00ff */
[----:B------:R-:W-:Y:S01]  /*0c10*/  UIMAD UR5, UR53, UR10, URZ ;  /* 0x0000000a350572a4 */ /* 0x000fe2000f8e023f */
[----:B------:R-:W-:-:S02]  /*0c20*/  IMAD.IADD R180, R181, 0x1, R176 ;  /* 0x00000001b5b47824 */ /* 0x000fc400078e02b0 */
[----:B------:R-:W-:Y:S02]  /*0c30*/  IMAD.IADD R178, R179, 0x1, R176 ;  /* 0x00000001b3b27824 */ /* 0x000fe400078e02b0 */
[----:B------:R-:W-:Y:S02]  /*0c40*/  IMAD.IADD R177, R176, 0x1, R174 ;  /* 0x00000001b0b17824 */ /* 0x000fe400078e02ae */
[----:B------:R-:W-:Y:S02]  /*0c50*/  IMAD.SHL.U32 R150, R150, 0x2, RZ ;  /* 0x0000000296967824 */ /* 0x000fe400078e00ff */
[----:B------:R-:W-:Y:S02]  /*0c60*/  IMAD.IADD R176, R176, 0x1, R175 ;  /* 0x00000001b0b07824 */ /* 0x000fe400078e02af */
[----:B-1----:R-:W-:Y:S01]  /*0c70*/  IMAD.U32 R3, RZ, RZ, UR4 ;  /* 0x00000004ff037e24 */ /* 0x002fe2000f8e00ff */
[----:B------:R-:W-:Y:S02]  /*0c80*/  USHF.R.S32.HI UR4, URZ, 0x1f, UR19 ;  /* 0x0000001f3f047899 */ /* 0x000fe40008011413 */
[----:B------:R-:W-:-:S02]  /*0c90*/  UIMAD UR19, UR14, 0x68, URZ ;  /* 0x000000680e1378a4 */ /* 0x000fc4000f8e023f */
        /* <DEDUP_REMOVED lines=66> */
.L_x_308:
        /* <DEDUP_REMOVED lines=54> */
.L_x_280:
        /* <DEDUP_REMOVED lines=59> */
.L_x_282:
        /* <DEDUP_REMOVED lines=18> */
.L_x_283:
        /* <DEDUP_REMOVED lines=84> */
.L_x_284:
[----:B------:R-:W2:Y:S02]  /*1e30*/  LDL R0, [R1+0x50] ;  /* 0x0000500001007983 */ /* 0x000ea40000100800 */
[----:B--2---:R1:W2:Y:S01]  /*1e40*/  R2UR UR33, R0 ;  /* 0x00000000002173c2 */ /* 0x0042a200000e0000 */
[----:B------:R-:W-:-:S07]  /*1e50*/  DEPBAR.LE SB1, 0x0, {2} ;  /* 0x000090040000791a */ /* 0x000fce0000000000 */
.L_x_285:
        /* <DEDUP_REMOVED lines=111> */
.L_x_287:
        /* <DEDUP_REMOVED lines=16> */
.L_x_288:
        /* <DEDUP_REMOVED lines=28> */
.L_x_290:
[----:B------:R-:W-:Y:S05]  /*2810*/  BSYNC B0 ;  /* 0x0000000000007941 */ /* 0x000fea0003800000 */
.L_x_289:
        /* <DEDUP_REMOVED lines=14> */
.L_x_292:
[----:B------:R-:W-:Y:S05]  /*2900*/  BSYNC B0 ;  /* 0x0000000000007941 */ /* 0x000fea0003800000 */
.L_x_291:
        /* <DEDUP_REMOVED lines=25> */
.L_x_294:
[----:B------:R-:W-:Y:S05]  /*2aa0*/  BSYNC B0 ;  /* 0x0000000000007941 */ /* 0x000fea0003800000 */
.L_x_293:
        /* <DEDUP_REMOVED lines=12> */
.L_x_286:
[----:B------:R-:W2:Y:S01]  /*2b70*/  LDL R23, [R1+0x2c] ;  /* 0x00002c0001177983 */ /* 0x000ea20000100800 */
[----:B------:R-:W-:-:S03]  /*2b80*/  ULDC.64 UR38, c[0x0][0x198] ;  /* 0x0000660000267ab9 */ /* 0x000fc60000000a00 */
[----:B------:R-:W3:Y:S01]  /*2b90*/  LDL R24, [R1+0x20] ;  /* 0x0000200001187983 */ /* 0x000ee20000100800 */
[----:B------:R-:W-:Y:S01]  /*2ba0*/  UIMAD UR14, UR42, UR38, URZ ;  /* 0x000000262a0e72a4 */ /* 0x000fe2000f8e023f */
[----:B------:R-:W-:Y:S01]  /*2bb0*/  IMAD.U32 R3, RZ, RZ, UR8 ;  /* 0x00000008ff037e24 */ /* 0x000fe2000f8e00ff */
[----:B------:R-:W-:Y:S02]  /*2bc0*/  ULDC.64 UR40, c[0x0][0x1a0] ;  /* 0x0000680000287ab9 */ /* 0x000fe40000000a00 */
[----:B------:R-:W-:Y:S01]  /*2bd0*/  UIMAD UR14, UR8, UR39, UR14 ;  /* 0x00000027080e72a4 */ /* 0x000fe2000f8e020e */
[----:B------:R-:W-:-:S04]  /*2be0*/  IMAD.WIDE.U32 R8, R3, c[0x0][0x1a0], R4 ;  /* 0x0000680003087a25 */ /* 0x000fc800078e0004 */
[----:B------:R-:W-:-:S04]  /*2bf0*/  IMAD.WIDE.U32 R4, R3, c[0x0][0x198], R4 ;  /* 0x0000660003047a25 */ /* 0x000fc800078e0004 */
[----:B------:R-:W-:Y:S01]  /*2c00*/  IMAD.U32 R3, RZ, RZ, UR14 ;  /* 0x0000000eff037e24 */ /* 0x000fe2000f8e00ff */
[----:B------:R-:W-:-:S04]  /*2c10*/  ULEA.HI UR14, UR4, UR4, URZ, 0x1 ;  /* 0x00000004040e7291 */ /* 0x000fc8000f8f083f */
[----:B------:R-:W-:Y:S02]  /*2c20*/  ULOP3.LUT UR14, UR14, 0xfffffffe, URZ, 0xc0, !UPT ;  /* 0xfffffffe0e0e7892 */ /* 0x000fe4000f8ec03f */
[----:B------:R-:W-:Y:S01]  /*2c30*/  UIMAD UR40, UR42, UR40, URZ ;  /* 0x000000282a2872a4 */ /* 0x000fe2000f8e023f */
[----:B------:R-:W-:Y:S01]  /*2c40*/  IADD3 R14, P0, R4, UR51, RZ ;  /* 0x00000033040e7c10 */ /* 0x000fe2000ff1e0ff */
[----:B------:R-:W-:Y:S02]  /*2c50*/  UIADD3 UR14, UR4, -UR14, URZ ;  /* 0x8000000e040e7290 */ /* 0x000fe4000fffe03f */
[----:B------:R-:W-:Y:S02]  /*2c60*/  UIMAD UR41, UR8, UR41, UR40 ;  /* 0x00000029082972a4 */ /* 0x000fe4000f8e0228 */
[----:B------:R-:W-:Y:S01]  /*2c70*/  UIADD3 UR33, UR43, 0x80, UR8 ;  /* 0x000000802b217890 */ /* 0x000fe2000fffe008 */
[----:B------:R-:W-:Y:S01]  /*2c80*/  IADD3.X R15, R5, UR55, R3, P0, !PT ;  /* 0x00000037050f7c10 */ /* 0x000fe200087fe403 */
[----:B------:R-:W-:-:S02]  /*2c90*/  UISETP.NE.AND UP0, UPT, UR14, 0x1, UPT ;  /* 0x000000010e00788c */ /* 0x000fc4000bf05270 */
[----:B------:R-:W-:Y:S01]  /*2ca0*/  UIMAD UR8, UR4, -0x80, UR43 ;  /* 0xffffff80040878a4 */ /* 0x000fe2000f8e022b */
[----:B------:R-:W-:Y:S01]  /*2cb0*/  IADD3 R3, R0, 0x40, RZ ;  /* 0x0000004000037810 */ /* 0x000fe20007ffe0ff */
[----:B------:R-:W-:Y:S01]  /*2cc0*/  UIMAD UR14, UR9, -0x80, UR5 ;  /* 0xffffff80090e78a4 */ /* 0x000fe2000f8e0205 */
[----:B------:R-:W-:-:S03]  /*2cd0*/  IMAD.MOV.U32 R18, RZ, RZ, 0x80 ;  /* 0x00000080ff127424 */ /* 0x000fc600078e00ff */
[C---:B------:R-:W-:Y:S02]  /*2ce0*/  ISETP.GE.AND P2, PT, R3.reuse, UR8, PT ;  /* 0x0000000803007c0c */ /* 0x040fe4000bf46270 */
[----:B------:R-:W-:Y:S02]  /*2cf0*/  ISETP.GE.AND P4, PT, R0, UR14, PT ;  /* 0x0000000e00007c0c */ /* 0x000fe4000bf86270 */
[----:B------:R-:W-:Y:S01]  /*2d00*/  ISETP.GE.AND P3, PT, R3, UR14, PT ;  /* 0x0000000e03007c0c */ /* 0x000fe2000bf66270 */
[----:B------:R-:W-:Y:S01]  /*2d10*/  IMAD.U32 R7, RZ, RZ, UR41 ;  /* 0x00000029ff077e24 */ /* 0x000fe2000f8e00ff */
[----:B------:R-:W-:Y:S01]  /*2d20*/  IADD3 R8, P1, R8, UR48, RZ ;  /* 0x0000003008087c10 */ /* 0x000fe2000ff3e0ff */
[C---:B------:R-:W-:Y:S02]  /*2d30*/  IMAD R17, R18.reuse, c[0x0][0x374], RZ ;  /* 0x0000dd0012117a24 */ /* 0x040fe400078e02ff */
[C---:B------:R-:W-:Y:S02]  /*2d40*/  IMAD R11, R18.reuse, c[0x0][0x194], RZ ;  /* 0x00006500120b7a24 */ /* 0x040fe400078e02ff */
[----:B------:R-:W-:-:S04]  /*2d50*/  IMAD.WIDE.U32 R12, R18, c[0x0][0x370], RZ ;  /* 0x0000dc00120c7a25 */ /* 0x000fc800078e00ff */
[----:B------:R-:W-:Y:S01]  /*2d60*/  IMAD.WIDE.U32 R18, R18, c[0x0][0x190], RZ ;  /* 0x0000640012127a25 */ /* 0x000fe200078e00ff */
[----:B------:R-:W-:-:S03]  /*2d70*/  IADD3.X R9, R9, UR49, R7, P1, !PT ;  /* 0x0000003109097c10 */ /* 0x000fc60008ffe407 */
[----:B------:R-:W-:Y:S01]  /*2d80*/  IMAD R3, R20, c[0x0][0x1b8], RZ ;  /* 0x00006e0014037a24 */ /* 0x000fe200078e02ff */
[----:B------:R-:W-:Y:S01]  /*2d90*/  @!P2 IADD3 R18, P1, R184, R18, RZ ;  /* 0x00000012b812a210 */ /* 0x000fe20007f3e0ff */
[----:B------:R-:W-:Y:S02]  /*2da0*/  @!P4 IMAD R7, R22, c[0x0][0x1a0], RZ ;  /* 0x000068001607ca24 */ /* 0x000fe400078e02ff */
[----:B------:R-:W-:Y:S01]  /*2db0*/  IMAD R10, R6, c[0x0][0x1bc], R3 ;  /* 0x00006f00060a7a24 */ /* 0x000fe200078e0203 */
[C---:B------:R-:W-:Y:S02]  /*2dc0*/  @!P3 IADD3 R3, P0, R0.reuse, 0x40, RZ ;  /* 0x000000400003b810 */ /* 0x040fe40007f1e0ff */
[----:B------:R-:W-:Y:S01]  /*2dd0*/  @!P2 IADD3.X R19, R185, R19, R11, P1, !PT ;  /* 0x00000013b913a210 */ /* 0x000fe20000ffe40b */
[----:B------:R-:W-:Y:S02]  /*2de0*/  @!P4 IMAD R11, R0, c[0x0][0x1a4], R7 ;  /* 0x00006900000bca24 */ /* 0x000fe400078e0207 */
[----:B------:R-:W-:Y:S01]  /*2df0*/  @!P3 IMAD.X R7, RZ, RZ, R22, P0 ;  /* 0x000000ffff07b224 */ /* 0x000fe200000e0616 */
[----:B------:R-:W-:Y:S01]  /*2e00*/  PLOP3.LUT P0, PT, PT, PT, UP6, 0x80, 0x0 ;  /* 0x000000000000781c */ /* 0x000fe20003f0f068 */
[----:B------:R-:W-:-:S04]  /*2e10*/  IMAD.WIDE.U32 R4, R6, c[0x0][0x1b8], R8 ;  /* 0x00006e0006047a25 */ /* 0x000fc800078e0008 */
[----:B------:R-:W-:Y:S02]  /*2e20*/  IMAD.IADD R5, R5, 0x1, R10 ;  /* 0x0000000105057824 */ /* 0x000fe400078e020a */
[----:B------:R-:W-:Y:S02]  /*2e30*/  @!P3 IMAD R7, R7, c[0x0][0x1a0], RZ ;  /* 0x000068000707ba24 */ /* 0x000fe400078e02ff */
[----:B------:R-:W-:-:S04]  /*2e40*/  @!P4 IMAD.WIDE.U32 R8, R0, c[0x0][0x1a0], R4 ;  /* 0x000068000008ca25 */ /* 0x000fc800078e0004 */
[----:B------:R-:W-:Y:S01]  /*2e50*/  @P0 BAR.SYNC.DEFER_BLOCKING 0x0 ;  /* 0x0000000000000b1d */ /* 0x000fe20000010000 */
[----:B------:R-:W-:Y:S01]  /*2e60*/  @!P2 IADD3 R16, P5, R182, R12, RZ ;  /* 0x0000000cb610a210 */ /* 0x000fe20007fbe0ff */
[----:B------:R-:W-:Y:S01]  /*2e70*/  @!P4 IMAD.IADD R9, R9, 0x1, R11 ;  /* 0x000000010909c824 */ /* 0x000fe200078e020b */
[C---:B------:R-:W-:Y:S01]  /*2e80*/  @!P4 LEA R12, P1, R8.reuse, c[0x0][0x170], 0x1 ;  /* 0x00005c00080cca11 */ /* 0x040fe200078208ff */
[C---:B------:R-:W-:Y:S02]  /*2e90*/  @!P3 IMAD R11, R3.reuse, c[0x0][0x1a4], R7 ;  /* 0x00006900030bba24 */ /* 0x040fe400078e0207 */
[----:B------:R-:W-:Y:S01]  /*2ea0*/  @!P3 IMAD.WIDE.U32 R4, R3, c[0x0][0x1a0], R4 ;  /* 0x000068000304ba25 */ /* 0x000fe200078e0004 */
[----:B------:R-:W-:Y:S02]  /*2eb0*/  @!P2 IADD3.X R17, R183, R13, R17, P5, !PT ;  /* 0x0000000db711a210 */ /* 0x000fe40002ffe411 */
[----:B------:R-:W-:Y:S02]  /*2ec0*/  @!P4 LEA.HI.X R13, R8, c[0x0][0x174], R9, 0x1, P1 ;  /* 0x00005d00080dca11 */ /* 0x000fe400008f0c09 */
[----:B------:R-:W-:-:S02]  /*2ed0*/  @!P3 IADD3 R5, R5, R11, RZ ;  /* 0x0000000b0505b210 */ /* 0x000fc40007ffe0ff */
[----:B------:R-:W-:Y:S01]  /*2ee0*/  PLOP3.LUT P0, PT, PT, PT, UP0, 0x80, 0x0 ;  /* 0x000000000000781c */ /* 0x000fe20003f0f008 */
[----:B------:R-:W-:Y:S02]  /*2ef0*/  IMAD R7, R20, c[0x0][0x1b0], RZ ;  /* 0x00006c0014077a24 */ /* 0x000fe400078e02ff */
[----:B------:R-:W-:-:S04]  /*2f00*/  IMAD.WIDE.U32 R8, R6, c[0x0][0x1b0], R14 ;  /* 0x00006c0006087a25 */ /* 0x000fc800078e000e */
[----:B------:R-:W-:Y:S02]  /*2f10*/  IMAD R7, R6, c[0x0][0x1b4], R7 ;  /* 0x00006d0006077a24 */ /* 0x000fe400078e0207 */
[----:B------:R-:W-:Y:S02]  /*2f20*/  @!P4 IMAD R6, R22, c[0x0][0x198], RZ ;  /* 0x000066001606ca24 */ /* 0x000fe400078e02ff */
[----:B------:R-:W-:Y:S02]  /*2f30*/  IMAD.MOV.U32 R20, RZ, RZ, 0x7f800000 ;  /* 0x7f800000ff147424 */ /* 0x000fe400078e00ff */
[----:B------:R-:W-:Y:S02]  /*2f40*/  IMAD.MOV.U32 R15, RZ, RZ, 0x7f800000 ;  /* 0x7f800000ff0f7424 */ /* 0x000fe400078e00ff */
[----:B------:R-:W-:Y:S01]  /*2f50*/  IMAD.MOV.U32 R14, RZ, RZ, 0x7f800000 ;  /* 0x7f800000ff0e7424 */ /* 0x000fe200078e00ff */
[----:B--2---:R-:W-:-:S04]  /*2f60*/  IADD3 R10, R23, 0x8, RZ ;  /* 0x00000008170a7810 */ /* 0x004fc80007ffe0ff */
[----:B------:R-:W-:Y:S02]  /*2f70*/  ISETP.GE.AND P6, PT, R10, UR8, PT ;  /* 0x000000080a007c0c */ /* 0x000fe4000bfc6270 */
[----:B------:R-:W-:-:S04]  /*2f80*/  @!P3 LEA R10, P1, R4, c[0x0][0x170], 0x1 ;  /* 0x00005c00040aba11 */ /* 0x000fc800078208ff */
[----:B------:R-:W-:Y:S02]  /*2f90*/  @!P3 LEA.HI.X R11, R4, c[0x0][0x174], R5, 0x1, P1 ;  /* 0x00005d00040bba11 */ /* 0x000fe400008f0c05 */
[----:B---3--:R-:W-:Y:S02]  /*2fa0*/  IADD3 R4, R24, 0x1000, RZ ;  /* 0x0000100018047810 */ /* 0x008fe40007ffe0ff */
[----:B------:R-:W-:Y:S01]  /*2fb0*/  ISETP.GE.AND P1, PT, R0, UR8, PT ;  /* 0x0000000800007c0c */ /* 0x000fe2000bf26270 */
[----:B------:R-:W-:Y:S01]  /*2fc0*/  IMAD.SHL.U32 R3, R24, 0x2, RZ ;  /* 0x0000000218037824 */ /* 0x000fe200078e00ff */
[----:B------:R-:W-:Y:S01]  /*2fd0*/  SEL R4, R4, R24, !P0 ;  /* 0x0000001804047207 */ /* 0x000fe20004000000 */
[----:B------:R-:W-:-:S03]  /*2fe0*/  IMAD.IADD R5, R9, 0x1, R7 ;  /* 0x0000000109057824 */ /* 0x000fc600078e0207 */
[----:B------:R-:W-:Y:S01]  /*2ff0*/  @P4 STS [R3+0x8000], RZ ;  /* 0x008000ff03004388 */ /* 0x000fe20000000800 */
[----:B------:R-:W-:-:S03]  /*3000*/  IMAD.SHL.U32 R210, R4, 0x2, RZ ;  /* 0x0000000204d27824 */ /* 0x000fc600078e00ff */
[----:B------:R-:W-:Y:S01]  /*3010*/  @P4 STS [R3+0x8004], RZ ;  /* 0x008004ff03004388 */ /* 0x000fe20000000800 */
[----:B------:R-:W-:-:S03]  /*3020*/  @!P4 IMAD.MOV.U32 R4, RZ, RZ, R8 ;  /* 0x000000ffff04c224 */ /* 0x000fc600078e0008 */
[----:B------:R-:W-:Y:S04]  /*3030*/  @P4 STS.64 [R3+0x8008], RZ ;  /* 0x008008ff03004388 */ /* 0x000fe80000000a00 */
[----:B------:R-:W-:Y:S01]  /*3040*/  @!PT LDS RZ, [RZ] ;  /* 0x00000000fffff984 */ /* 0x000fe20000000800 */
[----:B------:R-:W-:Y:S01]  /*3050*/  @!PT LDS RZ, [RZ] ;  /* 0x00000000fffff984 */ /* 0x000fe20000000800 */
[----:B------:R-:W-:Y:S01]  /*3060*/  @!PT LDS RZ, [RZ] ;  /* 0x00000000fffff984 */ /* 0x000fe20000000800 */
[----:B------:R1:W-:Y:S01]  /*3070*/  @!P4 LDGSTS.E.BYPASS.LTC128B.128 [R3+0x8000], [R12.64] ;  /* 0x080000000c03cfae */ /* 0x0003e2000b901d62 */
[----:B------:R-:W-:-:S03]  /*3080*/  @!P4 IMAD R9, R0, c[0x0][0x19c], R6 ;  /* 0x000067000009ca24 */ /* 0x000fc600078e0206 */
[----:B------:R-:W-:Y:S01]  /*3090*/  @P3 STS.128 [R3+0x9000], RZ ;  /* 0x009000ff03003388 */ /* 0x000fe20000000c00 */
[----:B------:R-:W-:-:S03]  /*30a0*/  @!P4 IMAD.WIDE.U32 R6, R0, c[0x0][0x198], R4 ;  /* 0x000066000006ca25 */ /* 0x000fc600078e0004 */
[----:B------:R-:W-:Y:S01]  /*30b0*/  @!PT LDS RZ, [RZ] ;  /* 0x00000000fffff984 */ /* 0x000fe20000000800 */
[----:B------:R-:W-:Y:S01]  /*30c0*/  @!PT LDS RZ, [RZ] ;  /* 0x00000000fffff984 */ /* 0x000fe20000000800 */
[----:B------:R-:W-:Y:S01]  /*30d0*/  @!PT LDS RZ, [RZ] ;  /* 0x00000000fffff984 */ /* 0x000fe20000000800 */
[----:B------:R2:W-:Y:S04]  /*30e0*/  @!P3 LDGSTS.E.BYPASS.LTC128B.128 [R3+0x9000], [R10.64] ;  /* 0x090000000a03bfae */ /* 0x0005e8000b901d62 */
[----:B------:R-:W0:Y:S04]  /*30f0*/  LDGDEPBAR ;  /* 0x00000000000079af */ /* 0x000e280000000000 */
[----:B------:R-:W-:Y:S04]  /*3100*/  @P1 STS [R3+0x4000], RZ ;  /* 0x004000ff03001388 */ /* 0x000fe80000000800 */
[----:B------:R-:W-:Y:S04]  /*3110*/  @P1 STS [R3+0x4004], RZ ;  /* 0x004004ff03001388 */ /* 0x000fe80000000800 */
[----:B------:R-:W-:Y:S04]  /*3120*/  @P1 STS.64 [R3+0x4008], RZ ;  /* 0x004008ff03001388 */ /* 0x000fe80000000a00 */
[----:B------:R-:W-:Y:S01]  /*3130*/  @!PT LDS RZ, [RZ] ;  /* 0x00000000fffff984 */ /* 0x000fe20000000800 */
[----:B------:R-:W-:Y:S01]  /*3140*/  @!PT LDS RZ, [RZ] ;  /* 0x00000000fffff984 */ /* 0x000fe20000000800 */
[----:B------:R-:W-:Y:S01]  /*3150*/  @!PT LDS RZ, [RZ] ;  /* 0x00000000fffff984 */ /* 0x000fe20000000800 */
[----:B------:R3:W-:Y:S01]  /*3160*/  @!P1 LDGSTS.E.BYPASS.LTC128B.128 [R3+0x4000], [R182.64] ;  /* 0x04000000b6039fae */ /* 0x0007e2000b901d62 */
[----:B------:R-:W-:-:S03]  /*3170*/  @!P4 IMAD.IADD R9, R7, 0x1, R9 ;  /* 0x000000010709c824 */ /* 0x000fc600078e0209 */
[----:B------:R-:W-:Y:S04]  /*3180*/  @P2 STS.128 [R3+0x5000], RZ ;  /* 0x005000ff03002388 */ /* 0x000fe80000000c00 */
[----:B------:R-:W-:Y:S01]  /*3190*/  @!PT LDS RZ, [RZ] ;  /* 0x00000000fffff984 */ /* 0x000fe20000000800 */
[----:B------:R-:W-:Y:S01]  /*31a0*/  @!PT LDS RZ, [RZ] ;  /* 0x00000000fffff984 */ /* 0x000fe20000000800 */
[----:B------:R-:W-:Y:S01]  /*31b0*/  @!PT LDS RZ, [RZ] ;  /* 0x00000000fffff984 */ /* 0x000fe20000000800 */
[----:B------:R3:W-:Y:S01]  /*31c0*/  @!P2 LDGSTS.E.BYPASS.LTC128B.128 [R3+0x5000], [R16.64] ;  /* 0x050000001003afae */ /* 0x0007e2000b901d62 */
[----:B--2---:R-:W-:-:S03]  /*31d0*/  @!P4 LEA R10, P5, R6, c[0x0][0x168], 0x1 ;  /* 0x00005a00060aca11 */ /* 0x004fc600078a08ff */
        /* <DEDUP_REMOVED lines=9> */
[----:B------:R-:W-:-:S03]  /*3270*/  @!P4 LEA.HI.X R11, R6, c[0x0][0x16c], R9, 0x1, P5 ;  /* 0x00005b00060bca11 */ /* 0x000fc600028f0c09 */
[----:B------:R-:W-:Y:S02]  /*3280*/  @!P3 IMAD.X R6, RZ, RZ, R22, P1 ;  /* 0x000000ffff06b224 */ /* 0x000fe400008e0616 */
[----:B------:R-:W-:Y:S02]  /*3290*/  @!P3 IMAD.MOV.U32 R9, RZ, RZ, R5 ;  /* 0x000000ffff09b224 */ /* 0x000fe400078e0005 */
[----:B------:R-:W-:Y:S01]  /*32a0*/  @!P3 IMAD R6, R6, c[0x0][0x198], RZ ;  /* 0x000066000606ba24 */ /* 0x000fe200078e02ff */
[----:B------:R-:W-:-:S03]  /*32b0*/  IADD3 R0, R23, 0x48, RZ ;  /* 0x0000004817007810 */ /* 0x000fc60007ffe0ff */
[C---:B------:R-:W-:Y:S02]  /*32c0*/  @!P3 IMAD R6, R4.reuse, c[0x0][0x19c], R6 ;  /* 0x000067000406ba24 */ /* 0x040fe400078e0206 */
[----:B------:R-:W-:Y:S01]  /*32d0*/  @!P3 IMAD.WIDE.U32 R4, R4, c[0x0][0x198], R8 ;  /* 0x000066000404ba25 */ /* 0x000fe200078e0008 */
[----:B------:R-:W-:Y:S04]  /*32e0*/  @P2 STS [R210+0x1000], RZ ;  /* 0x001000ffd2002388 */ /* 0x000fe80000000800 */
[----:B------:R-:W-:Y:S01]  /*32f0*/  @P2 STS [R210+0x1004], RZ ;  /* 0x001004ffd2002388 */ /* 0x000fe20000000800 */
[----:B------:R-:W-:-:S03]  /*3300*/  @!P3 IADD3 R5, R5, R6, RZ ;  /* 0x000000060505b210 */ /* 0x000fc60007ffe0ff */
[----:B------:R-:W-:Y:S04]  /*3310*/  @P2 STS [R210+0x1008], RZ ;  /* 0x001008ffd2002388 */ /* 0x000fe80000000800 */
[----:B------:R-:W-:Y:S01]  /*3320*/  @P2 STS [R210+0x100c], RZ ;  /* 0x00100cffd2002388 */ /* 0x000fe20000000800 */
[----:B------:R-:W-:-:S03]  /*3330*/  ISETP.GE.AND P1, PT, R0, UR8, PT ;  /* 0x0000000800007c0c */ /* 0x000fc6000bf26270 */
        /* <DEDUP_REMOVED lines=11> */
[----:B------:R-:W-:-:S02]  /*33f0*/  @!P3 LEA R6, P4, R4, c[0x0][0x168], 0x1 ;  /* 0x00005a000406ba11 */ /* 0x000fc400078808ff */
[C---:B-1----:R-:W-:Y:S02]  /*3400*/  IADD3 R12, R23.reuse, 0x40, RZ ;  /* 0x00000040170c7810 */ /* 0x042fe40007ffe0ff */
[----:B------:R-:W-:Y:S01]  /*3410*/  @!P3 LEA.HI.X R7, R4, c[0x0][0x16c], R5, 0x1, P4 ;  /* 0x00005b000407ba11 */ /* 0x000fe200020f0c05 */
[C---:B------:R-:W-:Y:S01]  /*3420*/  IMAD.SHL.U32 R4, R23.reuse, 0x4, RZ ;  /* 0x0000000417047824 */ /* 0x040fe200078e00ff */
[----:B------:R-:W-:Y:S02]  /*3430*/  ISETP.GE.AND P2, PT, R23, UR8, PT ;  /* 0x0000000817007c0c */ /* 0x000fe4000bf46270 */
[----:B------:R-:W-:Y:S02]  /*3440*/  SHF.R.S32.HI R8, RZ, 0x1f, R23 ;  /* 0x0000001fff087819 */ /* 0x000fe40000011417 */
[----:B------:R-:W-:Y:S01]  /*3450*/  ISETP.GE.AND P5, PT, R12, UR8, PT ;  /* 0x000000080c007c0c */ /* 0x000fe2000bfa6270 */
[----:B------:R3:W-:Y:S01]  /*3460*/  @P3 STS.128 [R3+0x7000], RZ ;  /* 0x007000ff03003388 */ /* 0x0007e20000000c00 */
[----:B------:R-:W-:-:S02]  /*3470*/  IADD3 R4, P4, R4, UR11, RZ ;  /* 0x0000000b04047c10 */ /* 0x000fc4000ff9e0ff */
[----:B------:R-:W-:Y:S01]  /*3480*/  SHF.L.U64.HI R5, R23, 0x2, R8 ;  /* 0x0000000217057819 */ /* 0x000fe20000010208 */
[----:B------:R-:W-:Y:S01]  /*3490*/  @!PT LDS RZ, [RZ] ;  /* 0x00000000fffff984 */ /* 0x000fe20000000800 */
[----:B------:R-:W-:Y:S01]  /*34a0*/  @!PT LDS RZ, [RZ] ;  /* 0x00000000fffff984 */ /* 0x000fe20000000800 */
[----:B------:R-:W-:Y:S01]  /*34b0*/  @!PT LDS RZ, [RZ] ;  /* 0x00000000fffff984 */ /* 0x000fe20000000800 */
[----:B------:R3:W-:Y:S01]  /*34c0*/  @!P3 LDGSTS.E.BYPASS.LTC128B.128 [R3+0x7000], [R6.64] ;  /* 0x070000000603bfae */ /* 0x0007e2000b901d62 */
[----:B------:R-:W-:Y:S02]  /*34d0*/  IMAD.MOV.U32 R13, RZ, RZ, 0x7f800000 ;  /* 0x7f800000ff0d7424 */ /* 0x000fe400078e00ff */
[----:B------:R-:W-:Y:S01]  /*34e0*/  IADD3.X R5, R5, UR10, RZ, P4, !PT ;  /* 0x0000000a05057c10 */ /* 0x000fe2000a7fe4ff */
[----:B------:R-:W0:Y:S04]  /*34f0*/  LDGDEPBAR ;  /* 0x00000000000079af */ /* 0x000e280000000000 */
[----:B------:R1:W4:Y:S04]  /*3500*/  @!P2 LDG.E R20, [R4.64] ;  /* 0x000000220414a981 */ /* 0x000328000c1e1900 */
[----:B------:R1:W5:Y:S04]  /*3510*/  @!P6 LDG.E R15, [R4.64+0x20] ;  /* 0x00002022040fe981 */ /* 0x000368000c1e1900 */
[----:B------:R1:W2:Y:S01]  /*3520*/  @!P5 LDG.E R14, [R4.64+0x100] ;  /* 0x00010022040ed981 */ /* 0x0002a2000c1e1900 */
[----:B---3--:R-:W-:Y:S01]  /*3530*/  SHF.R.S32.HI R3, RZ, 0x1f, R0 ;  /* 0x0000001fff037819 */ /* 0x008fe20000011400 */
[----:B------:R-:W-:-:S04]  /*3540*/  DEPBAR.LE SB0, 0x1 ;  /* 0x000080400000791a */ /* 0x000fc80000000000 */
[----:B------:R-:W-:-:S04]  /*3550*/  @!P1 LEA R6, P3, R0, UR11, 0x2 ;  /* 0x0000000b00069c11 */ /* 0x000fc8000f8610ff */
[----:B------:R-:W-:-:S05]  /*3560*/  @!P1 LEA.HI.X R7, R0, UR10, R3, 0x2, P3 ;  /* 0x0000000a00079c11 */ /* 0x000fca00098f1403 */
[----:B------:R-:W3:Y:S04]  /*3570*/  @!P1 LDG.E R13, [R6.64] ;  /* 0x00000022060d9981 */ /* 0x000ee8000c1e1900 */
[----:B------:R-:W-:Y:S01]  /*3580*/  BAR.SYNC.DEFER_BLOCKING 0x0 ;  /* 0x0000000000007b1d */ /* 0x000fe20000010000 */
[----:B------:R-:W-:Y:S01]  /*3590*/  IMAD.U32 R21, RZ, RZ, UR43 ;  /* 0x0000002bff157e24 */ /* 0x000fe2000f8e00ff */
[----:B------:R-:W-:Y:S02]  /*35a0*/  IADD3 R0, R23, 0x1, RZ ;  /* 0x0000000117007810 */ /* 0x000fe40007ffe0ff */
[----:B------:R-:W-:Y:S02]  /*35b0*/  IADD3 R3, R162, 0x1000, RZ ;  /* 0x00001000a2037810 */ /* 0x000fe40007ffe0ff */
[----:B-1----:R-:W-:-:S02]  /*35c0*/  IADD3 R4, R0, UR5, -R21 ;  /* 0x0000000500047c10 */ /* 0x002fc4000fffe815 */
[----:B------:R-:W-:Y:S02]  /*35d0*/  IADD3 R0, R156, 0x1000, RZ ;  /* 0x000010009c007810 */ /* 0x000fe40007ffe0ff */
[----:B------:R-:W-:Y:S02]  /*35e0*/  SEL R3, R3, R162, !P0 ;  /* 0x000000a203037207 */ /* 0x000fe40004000000 */
[----:B------:R-:W-:-:S03]  /*35f0*/  SEL R0, R0, R156, !P0 ;  /* 0x0000009c00007207 */ /* 0x000fc60004000000 */
[----:B------:R-:W-:Y:S01]  /*3600*/  IMAD.SHL.U32 R148, R3, 0x2, RZ ;  /* 0x0000000203947824 */ /* 0x000fe200078e00ff */
[----:B------:R-:W-:Y:S02]  /*3610*/  SHF.L.U32 R3, R0, 0x1, RZ ;  /* 0x0000000100037819 */ /* 0x000fe400000006ff */
[C---:B------:R-:W-:Y:S01]  /*3620*/  IADD3 R0, R23.reuse, -0x80, RZ ;  /* 0xffffff8017007810 */ /* 0x040fe20007ffe0ff */
[----:B------:R-:W1:Y:S04]  /*3630*/  LDSM.16.M88.4 R116, [R150+0x8000] ;  /* 0x008000009674783b */ /* 0x000e680000000200 */
[----:B------:R-:W1:Y:S04]  /*3640*/  LDSM.16.M88.4 R120, [R150+0x8400] ;  /* 0x008400009678783b */ /* 0x000e680000000200 */
[----:B------:R-:W1:Y:S04]  /*3650*/  LDSM.16.M88.4 R124, [R150+0x8800] ;  /* 0x00880000967c783b */ /* 0x000e680000000200 */
[----:B------:R-:W1:Y:S04]  /*3660*/  LDSM.16.M88.4 R128, [R150+0x8c00] ;  /* 0x008c00009680783b */ /* 0x000e680000000200 */
[----:B------:R-:W1:Y:S04]  /*3670*/  LDSM.16.M88.4 R132, [R149+0x8000] ;  /* 0x008000009584783b */ /* 0x000e680000000200 */
[----:B------:R-:W1:Y:S04]  /*3680*/  LDSM.16.M88.4 R136, [R149+0x8400] ;  /* 0x008400009588783b */ /* 0x000e680000000200 */
[----:B------:R-:W1:Y:S04]  /*3690*/  LDSM.16.M88.4 R140, [R149+0x8800] ;  /* 0x00880000958c783b */ /* 0x000e680000000200 */
[----:B------:R-:W1:Y:S01]  /*36a0*/  LDSM.16.M88.4 R144, [R149+0x8c00] ;  /* 0x008c00009590783b */ /* 0x000e620000000200 */
[----:B------:R-:W-:Y:S01]  /*36b0*/  SHF.L.U64.HI R5, R23, 0x2, R8 ;  /* 0x0000000217057819 */ /* 0x000fe20000010208 */
[----:B------:R-:W-:-:S02]  /*36c0*/  IMAD.SHL.U32 R0, R0, 0x4, RZ ;  /* 0x0000000400007824 */ /* 0x000fc400078e00ff */
[----:B------:R1:W-:Y:S01]  /*36d0*/  STL [R1+0x1c], R4 ;  /* 0x00001c0401007387 */ /* 0x0003e20000100800 */
[----:B------:R-:W-:Y:S02]  /*36e0*/  IMAD.SHL.U32 R154, R162, 0x2, RZ ;  /* 0x00000002a29a7824 */ /* 0x000fe400078e00ff */
[----:B-1----:R-:W-:Y:S01]  /*36f0*/  IMAD.SHL.U32 R4, R23, 0x4, RZ ;  /* 0x0000000417047824 */ /* 0x002fe200078e00ff */
        /* <DEDUP_REMOVED lines=18> */
[----:B----4-:R1:W-:Y:S04]  /*3820*/  STL [R1+0x8], R20 ;  /* 0x0000081401007387 */ /* 0x0103e80000100800 */
[----:B-----5:R1:W-:Y:S04]  /*3830*/  STL [R1+0xc], R15 ;  /* 0x00000c0f01007387 */ /* 0x0203e80000100800 */
[----:B--2---:R1:W-:Y:S04]  /*3840*/  STL [R1], R14 ;  /* 0x0000000e01007387 */ /* 0x0043e80000100800 */
[----:B---3--:R1:W-:Y:S04]  /*3850*/  STL [R1+0x4], R13 ;  /* 0x0000040d01007387 */ /* 0x0083e80000100800 */
[----:B------:R1:W-:Y:S04]  /*3860*/  STL [R1+0x18], R5 ;  /* 0x0000180501007387 */ /* 0x0003e80000100800 */
[----:B------:R1:W-:Y:S04]  /*3870*/  STL [R1+0x14], R4 ;  /* 0x0000140401007387 */ /* 0x0003e80000100800 */
[----:B------:R1:W-:Y:S02]  /*3880*/  STL [R1+0x10], R0 ;  /* 0x0000100001007387 */ /* 0x0003e40000100800 */
.L_x_298:
[----:B-1----:R-:W4:Y:S01]  /*3890*/  LDL R0, [R1+0x1c] ;  /* 0x00001c0001007983 */ /* 0x002f220000100800 */
        /* <DEDUP_REMOVED lines=57> */
[----:B-1----:R-:W2:Y:S04]  /*3c30*/  LDL R68, [R1+0x24] ;  /* 0x0000240001447983 */ /* 0x002ea80000100800 */
[----:B---3--:R-:W3:Y:S04]  /*3c40*/  LDL R3, [R1+0x8] ;  /* 0x0000080001037983 */ /* 0x008ee80000100800 */
[----:B----4-:R-:W4:Y:S01]  /*3c50*/  LDL R2, [R1+0xc] ;  /* 0x00000c0001027983 */ /* 0x010f220000100800 */
        /* <DEDUP_REMOVED lines=9> */
[----:B------:R-:W-:Y:S01]  /*3cf0*/  LDSM.16.M88.4 R104, [R112] ;  /* 0x000000007068783b */ /* 0x000fe20000000200 */
[----:B------:R-:W-:Y:S02]  /*3d00*/  @!P0 IADD3 R163, R0, UR8, RZ ;  /* 0x0000000800a38c10 */ /* 0x000fe4000fffe0ff */
[----:B------:R-:W-:Y:S01]  /*3d10*/  MOV R0, UR9 ;  /* 0x0000000900007c02 */ /* 0x000fe20008000f00 */
[C---:B------:R-:W-:Y:S04]  /*3d20*/  HMMA.16816.F32 R8, R60.reuse, R16, RZ ;  /* 0x000000103c08723c */ /* 0x040fe800000018ff */
[----:B------:R-:W1:Y:S04]  /*3d30*/  LDSM.16.M88.4 R108, [R149+0x6000] ;  /* 0x00600000956c783b */ /* 0x000e680000000200 */
[-C--:B------:R-:W-:Y:S04]  /*3d40*/  HMMA.16816.F32 R12, R60, R18.reuse, RZ ;  /* 0x000000123c0c723c */ /* 0x080fe800000018ff */
[----:B------:R-:W1:Y:S04]  /*3d50*/  LDSM.16.M88.4 R112, [R112+0x1000] ;  /* 0x001000007070783b */ /* 0x000e680000000200 */
        /* <DEDUP_REMOVED lines=14> */
[C---:B------:R-:W-:Y:S08]  /*3e40*/  HMMA.16816.F32 R8, R112.reuse, R108, R8 ;  /* 0x0000006c7008723c */ /* 0x040ff00000001808 */
        /* <DEDUP_REMOVED lines=25> */
[----:B--2---:R-:W-:Y:S09]  /*3fe0*/  @!P0 LEA R0, R0, R68, 0x7 ;  /* 0x0000004400008211 */ /* 0x004ff200078e38ff */
        /* <DEDUP_REMOVED lines=9> */
[----:B----4-:R-:W-:Y:S04]  /*4080*/  FMUL.FTZ R12, R2, 1.4426950216293334961 ;  /* 0x3fb8aa3b020c7820 */ /* 0x010fe80000410000 */
[--C-:B------:R-:W-:Y:S02]  /*4090*/  FFMA.FTZ R9, R8, c[0x0][0x23c], -R13.reuse ;  /* 0x00008f0008097a23 */ /* 0x100fe4000001080d */
[----:B------:R-:W4:Y:S01]  /*40a0*/  MUFU.TANH R245, R6 ;  /* 0x0000000600f57308 */ /* 0x000f220000002400 */
[----:B--2---:R-:W-:Y:S04]  /*40b0*/  @!P0 IADD3 R16, R0, 0x1, RZ ;  /* 0x0000000100108810 */ /* 0x004fe80007ffe0ff */
        /* <DEDUP_REMOVED lines=9> */
[----:B--2---:R-:W2:Y:S09]  /*4150*/  LDSM.16.M88.4 R4, [R149+0x6400] ;  /* 0x006400009504783b */ /* 0x004eb20000000200 */
[----:B------:R-:W-:Y:S01]  /*4160*/  MUFU.EX2 R210, R9 ;  /* 0x0000000900d27308 */ /* 0x000fe20000000800 */
[C---:B-1----:R-:W-:Y:S04]  /*4170*/  @!P0 IADD3 R14, R163.reuse, 0x8, RZ ;  /* 0x00000008a30e8810 */ /* 0x042fe80007ffe0ff */
[----:B------:R-:W-:Y:S05]  /*4180*/  @!P0 IMNMX R14, R14, UR5, PT ;  /* 0x000000050e0e8c17 */ /* 0x000fea000b800200 */
[----:B------:R1:W1:Y:S01]  /*4190*/  MUFU.TANH R86, R10 ;  /* 0x0000000a00567308 */ /* 0x0002620000002400 */
[-C--:B------:R-:W-:Y:S02]  /*41a0*/  @!P0 ISETP.GE.AND P2, PT, R0, R14.reuse, PT ;  /* 0x0000000e0000820c */ /* 0x080fe40003f46270 */
[----:B------:R-:W-:Y:S02]  /*41b0*/  @!P0 ISETP.GE.AND P1, PT, R16, R14, PT ;  /* 0x0000000e1000820c */ /* 0x000fe40003f26270 */
[----:B----4-:R-:W-:Y:S05]  /*41c0*/  @!P0 IADD3 R11, R163, 0x40, RZ ;  /* 0x00000040a30b8810 */ /* 0x010fea0007ffe0ff */
[----:B------:R4:W3:Y:S01]  /*41d0*/  MUFU.TANH R170, R17 ;  /* 0x0000001100aa7308 */ /* 0x0008e20000002400 */
[----:B------:R-:W-:Y:S09]  /*41e0*/  @!P0 IMNMX R11, R11, UR5, PT ;  /* 0x000000050b0b8c17 */ /* 0x000ff2000b800200 */
[----:B------:R4:W3:Y:S01]  /*41f0*/  MUFU.TANH R242, R18 ;  /* 0x0000001200f27308 */ /* 0x0008e20000002400 */
[-C--:B--2---:R-:W-:Y:S01]  /*4200*/  HMMA.16816.F32 R20, R104, R4.reuse, R20 ;  /* 0x000000046814723c */ /* 0x084fe20000001814 */
[----:B-1----:R-:W-:Y:S04]  /*4210*/  @!P0 IADD3 R10, R163, 0x48, RZ ;  /* 0x00000048a30a8810 */ /* 0x002fe80007ffe0ff */
[----:B------:R-:W-:Y:S04]  /*4220*/  @!P0 IMNMX R10, R10, UR5, PT ;  /* 0x000000050a0a8c17 */ /* 0x000fe8000b800200 */
[----:B------:R-:W1:Y:S01]  /*4230*/  MUFU.TANH R240, R19 ;  /* 0x0000001300f07308 */ /* 0x000e620000002400 */
[C---:B------:R-:W-:Y:S02]  /*4240*/  HMMA.16816.F32 R24, R112.reuse, R4, R24 ;  /* 0x000000047018723c */ /* 0x040fe40000001818 */
[----:B----4-:R-:W-:Y:S05]  /*4250*/  @!P0 IADD3 R17, R0, 0x9, RZ ;  /* 0x0000000900118810 */ /* 0x010fea0007ffe0ff */
        /* <DEDUP_REMOVED lines=95> */
[CC--:B------:R-:W-:Y:S03]  /*4850*/  @!P0 ISETP.GE.AND P1, PT, R17.reuse, R15.reuse, PT ;  /* 0x0000000f1100820c */ /* 0x0c0fe60003f26270 */
        /* <DEDUP_REMOVED lines=20> */
[----:B------:R-:W-:Y:S01]  /*49a0*/  @!P0 ISETP.GE.AND P1, PT, R16, R15, PT ;  /* 0x0000000f1000820c */ /* 0x000fe20003f26270 */
        /* <DEDUP_REMOVED lines=10> */
[-C--:B------:R-:W-:Y:S03]  /*4a50*/  @!P0 ISETP.GE.AND P1, PT, R16, R14.reuse, PT ;  /* 0x0000000e1000820c */ /* 0x080fe60003f26270 */
        /* <DEDUP_REMOVED lines=49> */
[----:B------:R-:W-:Y:S02]  /*4d70*/  @!P0 ISETP.GE.AND P1, PT, R17, R10, PT ;  /* 0x0000000a1100820c */ /* 0x000fe40003f26270 */
[----:B------:R-:W-:Y:S01]  /*4d80*/  @!P0 IADD3 R17, R0, 0x19, RZ ;  /* 0x0000001900118810 */ /* 0x000fe20007ffe0ff */
[--C-:B------:R-:W-:Y:S02]  /*4d90*/  FFMA.FTZ R5, R5, c[0x0][0x23c], -R8.reuse ;  /* 0x00008f0005057a23 */ /* 0x100fe40000010808 */
[----:B------:R-:W-:Y:S01]  /*4da0*/  MUFU.TANH R234, R40 ;  /* 0x0000002800ea7308 */ /* 0x000fe20000002400 */
[----:B--2---:R-:W-:Y:S02]  /*4db0*/  MOV R4, R77 ;  /* 0x0000004d00047202 */ /* 0x004fe40000000f00 */
[----:B------:R-:W-:Y:S02]  /*4dc0*/  @!P0 FSEL R4, R77, -INF , !P1 ;  /* 0xff8000004d048808 */ /* 0x000fe40004800000 */
[-C--:B------:R-:W-:Y:S03]  /*4dd0*/  @!P0 ISETP.GE.AND P1, PT, R16, R11.reuse, PT ;  /* 0x0000000b1000820c */ /* 0x080fe60003f26270 */
[--C-:B------:R-:W-:Y:S02]  /*4de0*/  FFMA.FTZ R4, R4, c[0x0][0x23c], -R8.reuse ;  /* 0x00008f0004047a23 */ /* 0x100fe40000010808 */
[----:B------:R-:W-:Y:S10]  /*4df0*/  MUFU.EX2 R82, R5 ;  /* 0x0000000500527308 */ /* 0x000ff40000000800 */
        /* <DEDUP_REMOVED lines=20> */
[----:B------:R-:W-:Y:S01]  /*4f40*/  MUFU.TANH R203, R50 ;  /* 0x0000003200cb7308 */ /* 0x000fe20000002400 */
        /* <DEDUP_REMOVED lines=34> */
[C---:B------:R-:W-:Y:S03]  /*5170*/  @!P0 ISETP.GE.AND P1, PT, R17.reuse, R15, PT ;  /* 0x0000000f1100820c */ /* 0x040fe60003f26270 */
        /* <DEDUP_REMOVED lines=108> */
[----:B------:R-:W-:Y:S02]  /*5840*/  MOV R6, R203 ;  /* 0x000000cb00067202 */ /* 0x000fe40000000f00 */
        /* <DEDUP_REMOVED lines=8> */
[----:B------:R-:W-:Y:S03]  /*58d0*/  @!P0 ISETP.GE.AND P1, PT, R6, R15, PT ;  /* 0x0000000f0600820c */ /* 0x000fe60003f26270 */
[--C-:B------:R-:W-:Y:S01]  /*58e0*/  FFMA.FTZ R17, R7, c[0x0][0x23c], -R12.reuse ;  /* 0x00008f0007117a23 */ /* 0x100fe2000001080c */
[----:B------:R-:W-:Y:S02]  /*58f0*/  @!P0 IADD3 R7, R0, 0x31, RZ ;  /* 0x0000003100078810 */ /* 0x000fe40007ffe0ff */
[----:B-1----:R-:W-:Y:S01]  /*5900*/  MOV R16, R187 ;  /* 0x000000bb00107202 */ /* 0x002fe20000000f00 */
[----:B------:R1:W4:Y:S01]  /*5910*/  MUFU.EX2 R207, R17 ;  /* 0x0000001100cf7308 */ /* 0x0003220000000800 */
        /* <DEDUP_REMOVED lines=15> */
[----:B------:R1:W-:Y:S01]  /*5a10*/  MUFU.EX2 R206, R17 ;  /* 0x0000001100ce7308 */ /* 0x0003e20000000800 */
[----:B------:R-:W-:Y:S01]  /*5a20*/  @!P0 ISETP.GE.AND P1, PT, R6, R11, PT ;  /* 0x0000000b0600820c */ /* 0x000fe20003f26270 */
[----:B-1----:R-:W-:Y:S01]  /*5a30*/  FFMA.FTZ R17, R16, c[0x0][0x23c], -R12 ;  /* 0x00008f0010117a23 */ /* 0x002fe2000001080c */
[----:B---3--:R-:W-:Y:S02]  /*5a40*/  MOV R16, R215 ;  /* 0x000000d700107202 */ /* 0x008fe40000000f00 */
[----:B------:R-:W-:Y:S05]  /*5a50*/  @!P0 FSEL R16, R215, -INF , !P1 ;  /* 0xff800000d7108808 */ /* 0x000fea0004800000 */
[----:B------:R1:W3:Y:S01]  /*5a60*/  MUFU.EX2 R205, R17 ;  /* 0x0000001100cd7308 */ /* 0x0002e20000000800 */
[----:B------:R-:W-:Y:S01]  /*5a70*/  @!P0 ISETP.GE.AND P1, PT, R7, R11, PT ;  /* 0x0000000b0700820c */ /* 0x000fe20003f26270 */
        /* <DEDUP_REMOVED lines=19> */
[C---:B------:R-:W-:Y:S02]  /*5bb0*/  @!P0 ISETP.GE.AND P5, PT, R6.reuse, R15, PT ;  /* 0x0000000f0600820c */ /* 0x040fe40003fa6270 */
[-C--:B------:R-:W-:Y:S02]  /*5bc0*/  @!P0 ISETP.GE.AND P3, PT, R6, R14.reuse, PT ;  /* 0x0000000e0600820c */ /* 0x080fe40003f66270 */
[----:B---3--:R-:W-:Y:S02]  /*5bd0*/  MOV R7, R211 ;  /* 0x000000d300077202 */ /* 0x008fe40000000f00 */
[C---:B------:R-:W-:Y:S02]  /*5be0*/  @!P0 ISETP.GE.AND P4, PT, R0.reuse, R15, PT ;  /* 0x0000000f0000820c */ /* 0x040fe40003f86270 */
[----:B------:R-:W-:Y:S02]  /*5bf0*/  @!P0 ISETP.GE.AND P2, PT, R0, R14, PT ;  /* 0x0000000e0000820c */ /* 0x000fe40003f46270 */
        /* <DEDUP_REMOVED lines=365> */
[C---:B------:R-:W-:Y:S02]  /*72d0*/  FADD.FTZ R8, -R108.reuse, R61 ;  /* 0x0000003d6c087221 */ /* 0x040fe40000010100 */
        /* <DEDUP_REMOVED lines=144> */
[C---:B------:R-:W-:Y:S01]  /*7be0*/  IMAD.U32 R0, R5.reuse, -0x80, RZ ;  /* 0xffffff8005007824 */ /* 0x040fe200078e00ff */
        /* <DEDUP_REMOVED lines=16> */
.L_x_296:
        /* <DEDUP_REMOVED lines=141> */
.L_x_297:
        /* <DEDUP_REMOVED lines=297> */
.L_x_299:
        /* <DEDUP_REMOVED lines=17> */
.L_x_300:
        /* <DEDUP_REMOVED lines=44> */
.L_x_302:
[----:B-12---:R-:W-:Y:S05]  /*9c20*/  BSYNC B0 ;  /* 0x0000000000007941 */ /* 0x006fea0003800000 */
.L_x_301:
        /* <DEDUP_REMOVED lines=14> */
.L_x_304:
[----:B------:R-:W-:Y:S05]  /*9d10*/  BSYNC B0 ;  /* 0x0000000000007941 */ /* 0x000fea0003800000 */
.L_x_303:
        /* <DEDUP_REMOVED lines=25> */
.L_x_306:
[----:B------:R-:W-:Y:S05]  /*9eb0*/  BSYNC B0 ;  /* 0x0000000000007941 */ /* 0x000fea0003800000 */
.L_x_305:
        /* <DEDUP_REMOVED lines=11> */
.L_x_295:
[----:B------:R-:W-:Y:S05]  /*9f70*/  BSYNC B1 ;  /* 0x0000000000017941 */ /* 0x000fea0003800000 */
.L_x_281:
        /* <DEDUP_REMOVED lines=11> */
.L_x_307:
[----:B------:R-:W-:Y:S05]  /*a030*/  EXIT ;  /* 0x000000000000794d */ /* 0x000fea0003800000 */
.L_x_309:
        /* <DEDUP_REMOVED lines=12> */
.L_x_694:


//--------------------- .text._ZN5flash44flash_bwd_dq_dk_dv_loop_seqk_parallel_kernelI23Flash_bwd_kernel_traitsILi32ELi128ELi128ELi8ELi4ELi4ELi4ELb1ELb0EN7cutlass6half_tE19Flash_kernel_traitsILi32ELi128ELi128ELi8ES3_EELb1ELb1ELb0ELb1ELb0ELb0ELb0EEEvNS_16Flash_bwd_paramsE --------------------------
	.section	.text._ZN5flash44flash_bwd_dq_dk_dv_loop_seqk_parallel_kernelI23Flash_bwd_kernel_traitsILi32ELi128ELi128ELi8ELi4ELi4ELi4ELb1ELb0EN7cutlass6half_tE19Flash_kernel_traitsILi32ELi128ELi128ELi8ES3_EELb1ELb1ELb0ELb1ELb0ELb0ELb0EEEvNS_16Flash_bwd_paramsE,"ax",@progbits
	.sectioninfo	@"SHI_REGISTERS=255"
	.align	128
        .global         _ZN5flash44flash_bwd_dq_dk_dv_loop_seqk_parallel_kernelI23Flash_bwd_kernel_traitsILi32ELi128ELi128ELi8ELi4ELi4ELi4ELb1ELb0EN7cutlass6half_tE19Flash_kernel_traitsILi32ELi128ELi128ELi8ES3_EELb1ELb1ELb0ELb1ELb0ELb0ELb0EEEvNS_16Flash_bwd_paramsE
        .type           _ZN5flash44flash_bwd_dq_dk_dv_loop_seqk_parallel_kernelI23Flash_bwd_kernel_traitsILi32ELi128ELi128ELi8ELi4ELi4ELi4ELb1ELb0EN7cutlass6half_tE19Flash_kernel_traitsILi32ELi128ELi128ELi8ES3_EELb1ELb1ELb0ELb1ELb0ELb0ELb0EEEvNS_16Flash_bwd_paramsE,@function
        .size           _ZN5flash44flash_bwd_dq_dk_dv_loop_seqk_parallel_kernelI23Flash_bwd_kernel_traitsILi32ELi128ELi128ELi8ELi4ELi4ELi4ELb1ELb0EN7cutlass6half_tE19Flash_kernel_traitsILi32ELi128ELi128ELi8ES3_EELb1ELb1ELb0ELb1ELb0ELb0ELb0EEEvNS_16Flash_bwd_paramsE,(.L_x_695 - _ZN5flash44flash_bwd_dq_dk_dv_loop_seqk_parallel_kernelI23Flash_bwd_kernel_traitsILi32ELi128ELi128ELi8ELi4ELi4ELi4ELb1ELb0EN7cutlass6half_tE19Flash_kernel_traitsILi32ELi128ELi128ELi8ES3_EELb1ELb1ELb0ELb1ELb0ELb0ELb0EEEvNS_16Flash_bwd_paramsE)
        .other          _ZN5flash44flash_bwd_dq_dk_dv_loop_seqk_parallel_kernelI23Flash_bwd_kernel_traitsILi32ELi128ELi128ELi8ELi4ELi4ELi4ELb1ELb0EN7cutlass6half_tE19Flash_kernel_traitsILi32ELi128ELi128ELi8ES3_EELb1ELb1ELb0ELb1ELb0ELb0ELb0EEEvNS_16Flash_bwd_paramsE,@"STO_CUDA_ENTRY STV_DEFAULT"
_ZN5flash44flash_bwd_dq_dk_dv_loop_seqk_parallel_kernelI23Flash_bwd_kernel_traitsILi32ELi128ELi128ELi8ELi4ELi4ELi4ELb1ELb0EN7cutlass6half_tE19Flash_kernel_traitsILi32ELi128ELi128ELi8ES3_EELb1ELb1ELb0ELb1ELb0ELb0ELb0EEEvNS_16Flash_bwd_paramsE:
.text._ZN5flash44flash_bwd_dq_dk_dv_loop_seqk_parallel_kernelI23Flash_bwd_kernel_traitsILi32ELi128ELi128ELi8ELi4ELi4ELi4ELb1ELb0EN7cutlass6half_tE19Flash_kernel_traitsILi32ELi128ELi128ELi8ES3_EELb1ELb1ELb0ELb1ELb0ELb0ELb0EEEvNS_16Flash_bwd_paramsE:
        /* <DEDUP_REMOVED lines=25> */
[----:B------:R-:W-:Y:S02]  /*0190*/  ULDC.U8 UR9, c[0x0][0x328] ;  /* 0x0000ca0000097ab9 */ /* 0x000fe40000000000 */
[----:B------:R4:W-:Y:S01]  /*01a0*/  STL [R1+0xa0], R12 ;  /* 0x0000a00c01007387 */ /* 0x0009e20000100800 */
[----:B------:R-:W-:Y:S02]  /*01b0*/  UISETP.NE.AND UP5, UPT, UR9, URZ, UPT ;  /* 0x0000003f0900728c */ /* 0x000fe4000bfa5270 */
[----:B------:R-:W-:Y:S01]  /*01c0*/  ULDC UR56, c[0x0][0x1c0] ;  /* 0x0000700000387ab9 */ /* 0x000fe20000000800 */
[----:B-1----:R-:W-:Y:S01]  /*01d0*/  SHF.R.S32.HI R6, RZ, 0x1f, R11 ;  /* 0x0000001fff067819 */ /* 0x002fe2000001140b */
[----:B--2---:R-:W-:-:S02]  /*01e0*/  UIMAD UR19, UR54, UR59, URZ ;  /* 0x0000003b361372a4 */ /* 0x004fc4000f8e023f */
[----:B------:R-:W-:Y:S01]  /*01f0*/  ULOP3.LUT UR4, UR54, UR14, URZ, 0x3c, !UPT ;  /* 0x0000000e36047292 */ /* 0x000fe2000f8e3c3f */
[CC--:B------:R-:W-:Y:S01]  /*0200*/  LEA.HI R7, R6.reuse, R11.reuse, RZ, 0x2 ;  /* 0x0000000b06077211 */ /* 0x0c0fe200078f10ff */
[----:B------:R-:W-:Y:S01]  /*0210*/  ULDC.U8 UR12, c[0x0][0x3d0] ;  /* 0x0000f400000c7ab9 */ /* 0x000fe20000000000 */
[CC--:B------:R-:W-:Y:S01]  /*0220*/  LEA.HI R5, R6.reuse, R11.reuse, RZ, 0x5 ;  /* 0x0000000b06057211 */ /* 0x0c0fe200078f28ff */
[----:B------:R-:W-:Y:S01]  /*0230*/  ULDC UR13, c[0x0][0x1c0] ;  /* 0x00007000000d7ab9 */ /* 0x000fe20000000800 */
[--C-:B------:R-:W-:Y:S01]  /*0240*/  SHF.R.S32.HI R0, RZ, 0x2, R7.reuse ;  /* 0x00000002ff007819 */ /* 0x100fe20000011407 */
[----:B---3--:R-:W-:Y:S01]  /*0250*/  UIMAD UR6, UR53, UR8, UR54 ;  /* 0x00000008350672a4 */ /* 0x008fe2000f8e0236 */
[----:B------:R-:W-:Y:S01]  /*0260*/  SHF.R.S32.HI R2, RZ, 0x1f, R7 ;  /* 0x0000001fff027819 */ /* 0x000fe20000011407 */
[----:B------:R-:W-:Y:S01]  /*0270*/  USHF.R.S32.HI UR8, URZ, 0x1f, UR54 ;  /* 0x0000001f3f087899 */ /* 0x000fe20008011436 */
[CC--:B------:R-:W-:Y:S01]  /*0280*/  LEA.HI R14, R6.reuse, R11.reuse, RZ, 0x7 ;  /* 0x0000000b060e7211 */ /* 0x0c0fe200078f38ff */
[----:B------:R-:W-:Y:S01]  /*0290*/  USHF.L.U32 UR9, UR53, 0x7, URZ ;  /* 0x0000000735097899 */ /* 0x000fe2000800063f */
[-C--:B------:R-:W-:Y:S01]  /*02a0*/  LEA.HI R149, R6, R11.reuse, RZ, 0x3 ;  /* 0x0000000b06957211 */ /* 0x080fe200078f18ff */
[----:B------:R-:W-:Y:S01]  /*02b0*/  ULDC UR20, c[0x0][0x224] ;  /* 0x0000890000147ab9 */ /* 0x000fe20000000800 */
[-C--:B------:R-:W-:Y:S01]  /*02c0*/  LEA.HI R2, R2, R0.reuse, RZ, 0x3 ;  /* 0x0000000002027211 */ /* 0x080fe200078f18ff */
[----:B------:R-:W-:Y:S01]  /*02d0*/  UIMAD.WIDE UR56, UR59, UR56, URZ ;  /* 0x000000383b3872a5 */ /* 0x000fe2000f8e023f */
[----:B------:R-:W-:Y:S01]  /*02e0*/  LEA.HI R6, R6, R11, RZ, 0x4 ;  /* 0x0000000b06067211 */ /* 0x000fe200078f20ff */
[----:B------:R-:W-:Y:S01]  /*02f0*/  UISETP.NE.AND UP6, UPT, UR12, URZ, UPT ;  /* 0x0000003f0c00728c */ /* 0x000fe2000bfc5270 */
[----:B------:R-:W-:Y:S01]  /*0300*/  LOP3.LUT R3, R7, 0xfffffffc, RZ, 0xc0, !PT ;  /* 0xfffffffc07037812 */ /* 0x000fe200078ec0ff */
[----:B------:R-:W-:Y:S01]  /*0310*/  UIMAD UR59, UR59, UR13, URZ ;  /* 0x0000000d3b3b72a4 */ /* 0x000fe2000f8e023f */
        /* <DEDUP_REMOVED lines=21> */
[----:B------:R-:W-:Y:S01]  /*0470*/  UIMAD UR6, UR6, UR18, URZ ;  /* 0x00000012060672a4 */ /* 0x000fe2000f8e023f */
[----:B------:R-:W-:Y:S01]  /*0480*/  LEA.HI R5, R6, R2, RZ, 0x1 ;  /* 0x0000000206057211 */ /* 0x000fe200078f08ff */
[----:B------:R-:W-:Y:S01]  /*0490*/  IMAD.U32 R6, RZ, RZ, UR8 ;  /* 0x00000008ff067e24 */ /* 0x000fe2000f8e00ff */
[----:B------:R-:W-:Y:S01]  /*04a0*/  LEA.HI R18, R10, R4, RZ, 0x2 ;  /* 0x000000040a127211 */ /* 0x000fe200078f10ff */
[----:B------:R-:W-:Y:S01]  /*04b0*/  USHF.R.S32.HI UR8, URZ, 0x1f, UR53 ;  /* 0x0000001f3f087899 */ /* 0x000fe20008011435 */
[----:B------:R-:W-:Y:S01]  /*04c0*/  LEA.HI R4, R3, R0, RZ, 0x2 ;  /* 0x0000000003047211 */ /* 0x000fe200078f10ff */
[----:B------:R-:W-:Y:S01]  /*04d0*/  IMAD.SHL.U32 R6, R13, 0x2, RZ ;  /* 0x000000020d067824 */ /* 0x000fe200078e00ff */
[----:B------:R-:W-:Y:S01]  /*04e0*/  LOP3.LUT R3, R5, 0xfffffffe, RZ, 0xc0, !PT ;  /* 0xfffffffe05037812 */ /* 0x000fe200078ec0ff */
[----:B------:R-:W-:Y:S01]  /*04f0*/  ULDC UR16, c[0x0][0x1c0] ;  /* 0x0000700000107ab9 */ /* 0x000fe20000000800 */
[----:B------:R-:W-:Y:S01]  /*0500*/  SHF.R.S32.HI R5, RZ, 0x3, R149 ;  /* 0x00000003ff057819 */ /* 0x000fe20000011495 */
[----:B------:R-:W-:Y:S01]  /*0510*/  USHF.R.S32.HI UR7, URZ, 0x1f, UR20 ;  /* 0x0000001f3f077899 */ /* 0x000fe20008011414 */
        /* <DEDUP_REMOVED lines=13> */
[----:B------:R-:W-:Y:S01]  /*05f0*/  UIMAD UR7, UR7, UR53, URZ ;  /* 0x00000035070772a4 */ /* 0x000fe2000f8e023f */
[----:B------:R-:W-:Y:S01]  /*0600*/  LOP3.LUT R3, R0, 0x18, R16, 0xf8, !PT ;  /* 0x0000001800037812 */ /* 0x000fe200078ef810 */
[----:B------:R-:W-:Y:S01]  /*0610*/  IMAD R0, R20, 0x8, R12 ;  /* 0x0000000814007824 */ /* 0x000fe200078e020c */
[----:B------:R-:W-:Y:S01]  /*0620*/  LOP3.LUT R2, R9, 0x7fffffe, RZ, 0xc0, !PT ;  /* 0x07fffffe09027812 */ /* 0x000fe200078ec0ff */
[----:B------:R-:W-:Y:S01]  /*0630*/  STL [R1+0x40], R16 ;  /* 0x0000401001007387 */ /* 0x000fe20000100800 */
[----:B------:R-:W-:Y:S01]  /*0640*/  LOP3.LUT R3, R3, R4, RZ, 0x3c, !PT ;  /* 0x0000000403037212 */ /* 0x000fe200078e3cff */
[----:B------:R-:W-:Y:S01]  /*0650*/  IMAD.U32 R4, RZ, RZ, UR19 ;  /* 0x00000013ff047e24 */ /* 0x000fe2000f8e00ff */
[----:B------:R-:W-:Y:S01]  /*0660*/  LOP3.LUT P4, RZ, R7, 0x4, RZ, 0xc0, !PT ;  /* 0x0000000407ff7812 */ /* 0x000fe2000788c0ff */
[----:B------:R-:W-:Y:S01]  /*0670*/  IMAD.IADD R2, R11, 0x1, -R2 ;  /* 0x000000010b027824 */ /* 0x000fe200078e0a02 */
[----:B------:R-:W-:Y:S01]  /*0680*/  ULDC UR17, c[0x0][0x1c0] ;  /* 0x0000700000117ab9 */ /* 0x000fe20000000800 */
[----:B------:R-:W-:Y:S01]  /*0690*/  SEL R224, R157, 0xffffffe0, !P5 ;  /* 0xffffffe09de07807 */ /* 0x000fe20006800000 */
[----:B------:R1:W-:Y:S01]  /*06a0*/  STL [R1+0x9c], R4 ;  /* 0x00009c0401007387 */ /* 0x0003e20000100800 */
[----:B------:R-:W-:Y:S01]  /*06b0*/  IMAD R17, R0, 0x8, R2 ;  /* 0x0000000800117824 */ /* 0x000fe200078e0202 */
[----:B------:R-:W-:Y:S01]  /*06c0*/  LEA.HI R0, R8, R8, RZ, 0x1 ;  /* 0x0000000808007211 */ /* 0x000fe200078f08ff */
[----:B------:R-:W-:Y:S01]  /*06d0*/  IMAD.U32 R2, R5, 0x20, R3 ;  /* 0x0000002005027824 */ /* 0x000fe200078e0003 */
[----:B------:R-:W-:Y:S01]  /*06e0*/  ULDC.U8 UR5, c[0x0][0x2d8] ;  /* 0x0000b60000057ab9 */ /* 0x000fe20000000000 */
[----:B------:R-:W-:Y:S01]  /*06f0*/  IMAD.U32 R5, RZ, RZ, UR13 ;  /* 0x0000000dff057e24 */ /* 0x000fe2000f8e00ff */
[----:B------:R-:W-:Y:S01]  /*0700*/  SHF.R.S32.HI R3, RZ, 0x1, R0 ;  /* 0x00000001ff037819 */ /* 0x000fe20000011400 */
[----:B------:R-:W-:-:S02]  /*0710*/  ULDC.64 UR10, c[0x0][0x118] ;  /* 0x00004600000a7ab9 */ /* 0x000fc40000000a00 */
[----:B------:R-:W-:Y:S02]  /*0720*/  UIMAD.WIDE.U32 UR60, UR56, UR12, URZ ;  /* 0x0000000c383c72a5 */ /* 0x000fe4000f8e003f */
[----:B------:R-:W-:Y:S02]  /*0730*/  USHF.L.U32 UR47, UR59, 0x3, URZ ;  /* 0x000000033b2f7899 */ /* 0x000fe4000800063f */
[----:B------:R-:W-:Y:S02]  /*0740*/  USHF.L.U32 UR46, UR59, 0x4, URZ ;  /* 0x000000043b2e7899 */ /* 0x000fe4000800063f */
[----:B------:R-:W-:Y:S02]  /*0750*/  UIMAD UR45, UR59, 0x18, URZ ;  /* 0x000000183b2d78a4 */ /* 0x000fe4000f8e023f */
[----:B------:R-:W-:Y:S02]  /*0760*/  USHF.L.U32 UR44, UR59, 0x5, URZ ;  /* 0x000000053b2c7899 */ /* 0x000fe4000800063f */
[----:B------:R-:W-:-:S02]  /*0770*/  UIMAD UR43, UR59, 0x28, URZ ;  /* 0x000000283b2b78a4 */ /* 0x000fc4000f8e023f */
[----:B------:R-:W-:Y:S02]  /*0780*/  UIMAD UR42, UR59, 0x30, URZ ;  /* 0x000000303b2a78a4 */ /* 0x000fe4000f8e023f */
[----:B------:R-:W-:Y:S01]  /*0790*/  UIMAD UR41, UR59, 0x38, URZ ;  /* 0x000000383b2978a4 */ /* 0x000fe2000f8e023f */
[----:B-1----:R-:W-:Y:S01]  /*07a0*/  IMAD.U32 R4, RZ, RZ, UR4 ;  /* 0x00000004ff047e24 */ /* 0x002fe2000f8e00ff */
[----:B------:R-:W-:Y:S02]  /*07b0*/  UIMAD UR4, UR53, UR16, UR54 ;  /* 0x00000010350472a4 */ /* 0x000fe4000f8e0236 */
[----:B------:R-:W-:Y:S02]  /*07c0*/  USHF.L.U32 UR40, UR59, 0x6, URZ ;  /* 0x000000063b287899 */ /* 0x000fe4000800063f */
[----:B------:R1:W-:Y:S01]  /*07d0*/  STL [R1+0x98], R4 ;  /* 0x0000980401007387 */ /* 0x0003e20000100800 */
[----:B------:R-:W-:Y:S02]  /*07e0*/  UIMAD UR39, UR59, 0x48, URZ ;  /* 0x000000483b2778a4 */ /* 0x000fe4000f8e023f */
[----:B------:R-:W-:Y:S01]  /*07f0*/  UIMAD UR38, UR59, 0x50, URZ ;  /* 0x000000503b2678a4 */ /* 0x000fe2000f8e023f */
[----:B------:R2:W-:Y:S01]  /*0800*/  STL [R1+0x64], R2 ;  /* 0x0000640201007387 */ /* 0x0005e20000100800 */
[----:B------:R-:W-:-:S02]  /*0810*/  UIMAD UR37, UR59, 0x58, URZ ;  /* 0x000000583b2578a4 */ /* 0x000fc4000f8e023f */
[----:B------:R-:W-:Y:S02]  /*0820*/  UIMAD UR36, UR59, 0x60, URZ ;  /* 0x000000603b2478a4 */ /* 0x000fe4000f8e023f */
[----:B------:R-:W-:Y:S02]  /*0830*/  UIMAD UR35, UR59, 0x68, URZ ;  /* 0x000000683b2378a4 */ /* 0x000fe4000f8e023f */
[----:B------:R-:W-:Y:S02]  /*0840*/  UIMAD UR34, UR59, 0x70, URZ ;  /* 0x000000703b2278a4 */ /* 0x000fe4000f8e023f */
[----:B------:R-:W-:Y:S02]  /*0850*/  UIMAD UR33, UR59, 0x78, URZ ;  /* 0x000000783b2178a4 */ /* 0x000fe4000f8e023f */
[----:B------:R-:W-:Y:S01]  /*0860*/  UMOV UR58, 0xffffe000 ;  /* 0xffffe000003a7882 */ /* 0x000fe20000000000 */
[----:B-1----:R-:W-:Y:S02]  /*0870*/  LOP3.LUT R4, R0, 0x7fffffe, RZ, 0xc0, !PT ;  /* 0x07fffffe00047812 */ /* 0x002fe400078ec0ff */
[----:B------:R-:W-:-:S02]  /*0880*/  SHF.R.S32.HI R0, RZ, 0x1f, R0 ;  /* 0x0000001fff007819 */ /* 0x000fc40000011400 */
[----:B--2---:R-:W-:Y:S01]  /*0890*/  LOP3.LUT R2, R10, 0xfffffff8, RZ, 0xc0, !PT ;  /* 0xfffffff80a027812 */ /* 0x004fe200078ec0ff */
[----:B------:R-:W-:Y:S01]  /*08a0*/  IMAD.IADD R16, R8, 0x1, -R4 ;  /* 0x0000000108107824 */ /* 0x000fe200078e0a04 */
[----:B------:R-:W-:Y:S01]  /*08b0*/  LEA.HI R0, R0, R3, RZ, 0x2 ;  /* 0x0000000300007211 */ /* 0x000fe200078f10ff */
[----:B------:R-:W-:Y:S02]  /*08c0*/  IMAD.U32 R4, RZ, RZ, UR12 ;  /* 0x0000000cff047e24 */ /* 0x000fe4000f8e00ff */
[----:B------:R-:W-:Y:S01]  /*08d0*/  IMAD.IADD R15, R8, 0x1, -R2 ;  /* 0x00000001080f7824 */ /* 0x000fe200078e0a02 */
[C---:B------:R-:W-:Y:S01]  /*08e0*/  LOP3.LUT R2, R7.reuse, 0x1, RZ, 0xc0, !PT ;  /* 0x0000000107027812 */ /* 0x040fe200078ec0ff */
[----:B------:R-:W-:Y:S01]  /*08f0*/  IMAD.SHL.U32 R4, R7, 0x40, RZ ;  /* 0x0000004007047824 */ /* 0x000fe200078e00ff */
[----:B------:R-:W-:Y:S02]  /*0900*/  LOP3.LUT R0, R0, 0xfffffffc, RZ, 0xc0, !PT ;  /* 0xfffffffc00007812 */ /* 0x000fe400078ec0ff */
[----:B------:R-:W-:Y:S01]  /*0910*/  ISETP.NE.U32.AND P6, PT, R2, 0x1, PT ;  /* 0x000000010200780c */ /* 0x000fe20003fc5070 */
[----:B------:R-:W-:Y:S01]  /*0920*/  IMAD.U32 R2, RZ, RZ, UR9 ;  /* 0x00000009ff027e24 */ /* 0x000fe2000f8e00ff */
[----:B------:R-:W-:Y:S01]  /*0930*/  USHF.R.S32.HI UR9, URZ, 0x1f, UR54 ;  /* 0x0000001f3f097899 */ /* 0x000fe20008011436 */
[----:B------:R-:W-:Y:S01]  /*0940*/  IMAD.IADD R14, R3, 0x1, -R0 ;  /* 0x00000001030e7824 */ /* 0x000fe200078e0a00 */
[----:B------:R-:W-:Y:S01]  /*0950*/  LOP3.LUT R4, R4, 0x1c0, RZ, 0xc0, !PT ;  /* 0x000001c004047812 */ /* 0x000fe200078ec0ff */
[----:B------:R-:W-:Y:S01]  /*0960*/  IMAD.U32 R0, RZ, RZ, UR8 ;  /* 0x00000008ff007e24 */ /* 0x000fe2000f8e00ff */
[----:B------:R-:W-:Y:S01]  /*0970*/  SHF.R.S32.HI R0, RZ, 0x1, R9 ;  /* 0x00000001ff007819 */ /* 0x000fe20000011409 */
[----:B------:R-:W-:Y:S01]  /*0980*/  IMAD.SHL.U32 R2, R11, 0x40, RZ ;  /* 0x000000400b027824 */ /* 0x000fe200078e00ff */
[----:B------:R-:W-:Y:S01]  /*0990*/  LEA.HI R9, R7, R7, RZ, 0x1 ;  /* 0x0000000707097211 */ /* 0x000fe200078f08ff */
[----:B------:R-:W-:Y:S01]  /*09a0*/  IMAD.U32 R3, RZ, RZ, UR9 ;  /* 0x00000009ff037e24 */ /* 0x000fe2000f8e00ff */
[C---:B------:R-:W-:Y:S01]  /*09b0*/  LOP3.LUT P0, RZ, R0.reuse, 0x2, RZ, 0xc0, !PT ;  /* 0x0000000200ff7812 */ /* 0x040fe2000780c0ff */
[----:B------:R-:W-:Y:S01]  /*09c0*/  IMAD.SHL.U32 R11, R0, 0x40, RZ ;  /* 0x00000040000b7824 */ /* 0x000fe200078e00ff */
[----:B------:R-:W-:Y:S01]  /*09d0*/  LOP3.LUT R8, R2, 0x1c0, RZ, 0xc0, !PT ;  /* 0x000001c002087812 */ /* 0x000fe200078ec0ff */
[----:B------:R-:W-:Y:S01]  /*09e0*/  IMAD.SHL.U32 R0, R19, 0x10, RZ ;  /* 0x0000001013007824 */ /* 0x000fe200078e00ff */
[----:B------:R-:W-:Y:S01]  /*09f0*/  LOP3.LUT R2, R9, 0x3fffffe, RZ, 0xc0, !PT ;  /* 0x03fffffe09027812 */ /* 0x000fe200078ec0ff */
[----:B------:R-:W-:Y:S01]  /*0a00*/  @UP5 UIMAD UR9, UR53, UR15, URZ ;  /* 0x0000000f350952a4 */ /* 0x000fe2000f8e023f */
[----:B------:R-:W-:Y:S01]  /*0a10*/  SHF.R.S32.HI R3, RZ, 0x3, R10 ;  /* 0x00000003ff037819 */ /* 0x000fe2000001140a */
[----:B------:R-:W-:Y:S01]  /*0a20*/  @!UP5 UIMAD UR8, UR53, UR17, UR54 ;  /* 0x000000113508d2a4 */ /* 0x000fe2000f8e0236 */
[----:B------:R-:W-:Y:S01]  /*0a30*/  LOP3.LUT R5, R8, 0x30, R0, 0xf8, !PT ;  /* 0x0000003008057812 */ /* 0x000fe200078ef800 */
[----:B------:R-:W-:Y:S01]  /*0a40*/  IMAD.IADD R13, R7, 0x1, -R2 ;  /* 0x00000001070d7824 */ /* 0x000fe200078e0a02 */
[----:B------:R-:W-:Y:S01]  /*0a50*/  LEA.HI.SX32 R7, R18, R0, 0x1e ;  /* 0x0000000012077211 */ /* 0x000fe200078ff2ff */
[----:B------:R-:W-:Y:S01]  /*0a60*/  IMAD.SHL.U32 R2, R19, 0x400, RZ ;  /* 0x0000040013027824 */ /* 0x000fe200078e00ff */
[----:B------:R-:W-:Y:S01]  /*0a70*/  LOP3.LUT R0, R11, 0xc0, RZ, 0xc0, !PT ;  /* 0x000000c00b007812 */ /* 0x000fe200078ec0ff */
[----:B------:R-:W-:Y:S01]  /*0a80*/  IMAD R16, R3, 0x8, R16 ;  /* 0x0000000803107824 */ /* 0x000fe200078e0210 */
[--C-:B------:R-:W-:Y:S01]  /*0a90*/  LOP3.LUT R5, R5, 0x8, R149.reuse, 0xf8, !PT ;  /* 0x0000000805057812 */ /* 0x100fe200078ef895 */
[----:B------:R-:W-:Y:S01]  /*0aa0*/  IMAD R151, R3, 0x200, R2 ;  /* 0x0000020003977824 */ /* 0x000fe200078e0202 */
[----:B------:R-:W-:Y:S01]  /*0ab0*/  LOP3.LUT R149, R0, 0x8, R149, 0xf8, !PT ;  /* 0x0000000800957812 */ /* 0x000fe200078ef895 */
[----:B------:R-:W-:Y:S01]  /*0ac0*/  STL [R1+0x3c], R7 ;  /* 0x00003c0701007387 */ /* 0x000fe20000100800 */
[----:B------:R-:W-:Y:S01]  /*0ad0*/  SHF.R.U32.HI R0, RZ, 0x3, R0 ;  /* 0x00000003ff007819 */ /* 0x000fe20000011600 */
[----:B------:R-:W-:Y:S01]  /*0ae0*/  IMAD.U32 R3, RZ, RZ, UR6 ;  /* 0x00000006ff037e24 */ /* 0x000fe2000f8e00ff */
[----:B------:R-:W-:Y:S01]  /*0af0*/  LEA.HI R4, R4, R4, RZ, 0x1d ;  /* 0x0000000404047211 */ /* 0x000fe200078fe8ff */
[----:B------:R-:W-:Y:S01]  /*0b00*/  USHF.L.U32 UR6, UR4, 0x5, URZ ;  /* 0x0000000504067899 */ /* 0x000fe2000800063f */
[----:B------:R-:W-:Y:S01]  /*0b10*/  LOP3.LUT R149, R149, R0, RZ, 0x3c, !PT ;  /* 0x0000000095957212 */ /* 0x000fe200078e3cff */
[----:B------:R-:W-:Y:S01]  /*0b20*/  IMAD.U32 R0, RZ, RZ, UR9 ;  /* 0x00000009ff007e24 */ /* 0x000fe2000f8e00ff */
[----:B------:R-:W-:Y:S01]  /*0b30*/  IADD3 R227, R4, R227, R2 ;  /* 0x000000e304e37210 */ /* 0x000fe20007ffe002 */
[----:B------:R-:W-:Y:S01]  /*0b40*/  UIMAD UR4, UR57, UR12, URZ ;  /* 0x0000000c390472a4 */ /* 0x000fe2000f8e023f */
[----:B------:R-:W-:Y:S01]  /*0b50*/  SHF.R.U32.HI R2, RZ, 0x3, R8 ;  /* 0x00000003ff027819 */ /* 0x000fe20000011608 */
[----:B------:R-:W-:Y:S01]  /*0b60*/  IMAD.SHL.U32 R4, R12, 0x10, RZ ;  /* 0x000000100c047824 */ /* 0x000fe200078e00ff */
[----:B------:R1:W-:Y:S01]  /*0b70*/  STL [R1+0x94], R0 ;  /* 0x0000940001007387 */ /* 0x0003e20000100800 */
[----:B------:R-:W-:Y:S01]  /*0b80*/  @!UP5 UIMAD UR8, UR8, UR15, URZ ;  /* 0x0000000f0808d2a4 */ /* 0x000fe2000f8e023f */
[----:B------:R-:W-:Y:S01]  /*0b90*/  LOP3.LUT R5, R5, R2, RZ, 0x3c, !PT ;  /* 0x0000000205057212 */ /* 0x000fe200078e3cff */
[----:B------:R-:W-:Y:S01]  /*0ba0*/  IMAD.U32 R2, RZ, RZ, UR4 ;  /* 0x00000004ff027e24 */ /* 0x000fe2000f8e00ff */
[----:B------:R2:W-:Y:S01]  /*0bb0*/  STL [R1+0x90], R3 ;  /* 0x0000900301007387 */ /* 0x0005e20000100800 */
[----:B------:R-:W-:Y:S01]  /*0bc0*/  USHF.L.U32 UR4, UR59, 0x7, URZ ;  /* 0x000000073b047899 */ /* 0x000fe2000800063f */
[----:B------:R-:W-:Y:S01]  /*0bd0*/  IMAD.SHL.U32 R227, R227, 0x2, RZ ;  /* 0x00000002e3e37824 */ /* 0x000fe200078e00ff */
[----:B------:R-:W-:Y:S01]  /*0be0*/  SEL R223, R223, 0x10, !P6 ;  /* 0x00000010dfdf7807 */ /* 0x000fe20007000000 */
[----:B------:R-:W-:Y:S01]  /*0bf0*/  IMAD.U32 R149, R17, 0x20, R149 ;  /* 0x0000002011957824 */ /* 0x000fe200078e0095 */
[----:B------:R-:W-:Y:S01]  /*0c00*/  SEL R150, R157, 0xffffffe0, !P0 ;  /* 0xffffffe09d967807 */ /* 0x000fe20004000000 */
[C-C-:B------:R-:W-:Y:S01]  /*0c10*/  IMAD.IADD R229, R227.reuse, 0x1, R224.reuse ;  /* 0x00000001e3e57824 */ /* 0x140fe200078e02e0 */
[C---:B------:R-:W-:Y:S01]  /*0c20*/  IADD3 R222, R227.reuse, 0x40, RZ ;  /* 0x00000040e3de7810 */ /* 0x040fe20007ffe0ff */
[C---:B------:R-:W-:Y:S01]  /*0c30*/  IMAD.IADD R228, R227.reuse, 0x1, R223 ;  /* 0x00000001e3e47824 */ /* 0x040fe200078e02df */
[----:B------:R-:W-:Y:S01]  /*0c40*/  @P4 IADD3 R222, R227, -0x40, RZ ;  /* 0xffffffc0e3de4810 */ /* 0x000fe20007ffe0ff */
[----:B------:R-:W-:Y:S01]  /*0c50*/  IMAD.SHL.U32 R149, R149, 0x2, RZ ;  /* 0x0000000295957824 */ /* 0x000fe200078e00ff */
[----:B------:R-:W-:Y:S01]  /*0c60*/  UIADD3 UR32, -UR4, URZ, URZ ;  /* 0x0000003f04207290 */ /* 0x000fe2000fffe13f */
[----:B------:R-:W-:-:S02]  /*0c70*/  IMAD.IADD R226, R228, 0x1, R224 ;  /* 0x00000001e4e27824 */ /* 0x000fc400078e02e0 */
[--C-:B------:R-:W-:Y:S02]  /*0c80*/  IMAD.IADD R223, R223, 0x1, R222.reuse ;  /* 0x00000001dfdf7824 */ /* 0x100fe400078e02de */
[C---:B------:R-:W-:Y:S02]  /*0c90*/  IMAD.IADD R225, R224.reuse, 0x1, R222 ;  /* 0x00000001e0e17824 */ /* 0x040fe400078e02de */
[----:B------:R-:W-:Y:S02]  /*0ca0*/  IMAD.IADD R150, R149, 0x1, R150 ;  /* 0x0000000195967824 */ /* 0x000fe400078e0296 */
[----:B------:R-:W-:Y:S02]  /*0cb0*/  IMAD.IADD R224, R224, 0x1, R223 ;  /* 0x00000001e0e07824 */ /* 0x000fe400078e02df */
[----:B-1----:R-:W-:Y:S02]  /*0cc0*/  IMAD R0, R19, 0x200, R6 ;  /* 0x0000020013007824 */ /* 0x002fe400078e0206 */
[----:B--2---:R-:W-:Y:S01]  /*0cd0*/  IMAD.U32 R3, RZ, RZ, UR7 ;  /* 0x00000007ff037e24 */ /* 0x004fe2000f8e00ff */
[----:B------:R-:W-:Y:S01]  /*0ce0*/  USHF.R.S32.HI UR7, URZ, 0x1f, UR19 ;  /* 0x0000001f3f077899 */ /* 0x000fe20008011413 */
[----:B------:R-:W-:-:S02]  /*0cf0*/  IMAD R13, R13, 0x20, R0 ;  /* 0x000000200d0d7824 */ /* 0x000fc400078e0200 */
[----:B------:R-:W-:Y:S01]  /*0d00*/  IMAD.U32 R0, RZ, RZ, UR6 ;  /* 0x00000006ff007e24 */ /* 0x000fe2000f8e00ff */
[----:B------:R-:W-:Y:S01]  /*0d10*/  STL [R1+0x78], R3 ;  /* 0x0000780301007387 */ /* 0x000fe20000100800 */
[----:B------:R-:W-:-:S03]  /*0d20*/  USHF.R.S32.HI UR6, URZ, 0x1f, UR6 ;  /* 0x0000001f3f067899 */ /* 0x000fc60008011406 */
        /* <DEDUP_REMOVED lines=14> */
[----:B-1----:R-:W-:Y:S02]  /*0e10*/  IMAD.U32 R2, RZ, RZ, UR4 ;  /* 0x00000004ff027e24 */ /* 0x002fe4000f8e00ff */
[----:B------:R-:W-:-:S05]  /*0e20*/  IMAD.SHL.U32 R2, R20, 0x8, RZ ;  /* 0x0000000814027824 */ /* 0x000fca00078e00ff */
        /* <DEDUP_REMOVED lines=24> */
[----:B------:R-:W-:Y:S01]  /*0fb0*/  IMAD.IADD R162, R162, 0x1, R5 ;  /* 0x00000001a2a27824 */ /* 0x000fe200078e0205 */
[----:B------:R1:W-:Y:S01]  /*0fc0*/  STL [R1+0x80], R2 ;  /* 0x0000800201007387 */ /* 0x0003e20000100800 */
[C---:B------:R-:W-:Y:S01]  /*0fd0*/  IADD3 R158, R151.reuse, 0x20, RZ ;  /* 0x00000020979e7810 */ /* 0x040fe20007ffe0ff */
[C---:B------:R-:W-:Y:S01]  /*0fe0*/  IMAD.IADD R153, R151.reuse, 0x1, R152 ;  /* 0x0000000197997824 */ /* 0x040fe200078e0298 */
[----:B------:R-:W-:Y:S01]  /*0ff0*/  @P1 IADD3 R158, R151, -0x20, RZ ;  /* 0xffffffe0979e1810 */ /* 0x000fe20007ffe0ff */
[----:B------:R2:W-:Y:S03]  /*1000*/  STL [R1+0x7c], R0 ;  /* 0x00007c0001007387 */ /* 0x0005e60000100800 */
[----:B------:R-:W-:Y:S01]  /*1010*/  IADD3 R161, R158, 0x2000, RZ ;  /* 0x000020009ea17810 */ /* 0x000fe20007ffe0ff */
[----:B------:R-:W-:Y:S01]  /*1020*/  IMAD.IADD R152, R152, 0x1, R158 ;  /* 0x0000000198987824 */ /* 0x000fe200078e029e */
[----:B------:R-:W-:-:S02]  /*1030*/  IADD3 R160, R158, 0x4000, RZ ;  /* 0x000040009ea07810 */ /* 0x000fc40007ffe0ff */
[----:B------:R-:W-:Y:S01]  /*1040*/  IADD3 R159, R158, 0x6000, RZ ;  /* 0x000060009e9f7810 */ /* 0x000fe20007ffe0ff */
[----:B-1----:R-:W-:Y:S02]  /*1050*/  IMAD.SHL.U32 R2, R3, 0x2, RZ ;  /* 0x0000000203027824 */ /* 0x002fe400078e00ff */
[----:B--2---:R-:W-:-:S05]  /*1060*/  IMAD.U32 R0, RZ, RZ, UR6 ;  /* 0x00000006ff007e24 */ /* 0x004fca000f8e00ff */
[----:B------:R1:W-:Y:S04]  /*1070*/  STL [R1+0x74], R0 ;  /* 0x0000740001007387 */ /* 0x0003e80000100800 */
[----:B------:R2:W-:Y:S01]  /*1080*/  STL [R1+0x6c], R4 ;  /* 0x00006c0401007387 */ /* 0x0005e20000100800 */
[C---:B-1----:R-:W-:Y:S02]  /*1090*/  IADD3 R0, R4.reuse, 0x20, RZ ;  /* 0x0000002004007810 */ /* 0x042fe40007ffe0ff */
[----:B------:R-:W-:-:S05]  /*10a0*/  @P3 IADD3 R0, R4, -0x20, RZ ;  /* 0xffffffe004003810 */ /* 0x000fca0007ffe0ff */
[----:B------:R2:W-:Y:S02]  /*10b0*/  STL [R1+0x70], R0 ;  /* 0x0000700001007387 */ /* 0x0005e40000100800 */
.L_x_354:
        /* <DEDUP_REMOVED lines=54> */
.L_x_310:
[----:B-1-34-:R-:W-:Y:S02]  /*1420*/  ULDC.64 UR12, c[0x0][0x258] ;  /* 0x00009600000c7ab9 */ /* 0x01afe40000000a00 */
[----:B------:R-:W-:Y:S02]  /*1430*/  UISETP.NE.U32.AND UP2, UPT, URZ, UR12, UPT ;  /* 0x0000000c3f00728c */ /* 0x000fe4000bf45070 */
[----:B------:R-:W-:Y:S02]  /*1440*/  ULDC UR9, c[0x0][0x21c] ;  /* 0x0000870000097ab9 */ /* 0x000fe40000000800 */
[----:B------:R-:W-:-:S06]  /*1450*/  UISETP.NE.AND.EX UP2, UPT, URZ, UR13, UPT, UP2 ;  /* 0x0000000d3f00728c */ /* 0x000fcc000bf45320 */
[----:B------:R-:W-:-:S05]  /*1460*/  PLOP3.LUT P0, PT, PT, PT, UP2, 0x80, 0x0 ;  /* 0x000000000000781c */ /* 0x000fca0003f0f028 */
[----:B------:R-:W-:-:S04]  /*1470*/  @UP2 UIADD3 UR12, UP0, UR7, UR12, URZ ;  /* 0x0000000c070c2290 */ /* 0x000fc8000ff1e03f */
[----:B------:R-:W-:Y:S02]  /*1480*/  @UP2 UIADD3.X UR13, UR6, UR13, URZ, UP0, !UPT ;  /* 0x0000000d060d2290 */ /* 0x000fe400087fe43f */
[----:B------:R-:W-:Y:S01]  /*1490*/  IMAD.U32 R4, RZ, RZ, UR12 ;  /* 0x0000000cff047e24 */ /* 0x000fe2000f8e00ff */
[----:B------:R-:W-:Y:S02]  /*14a0*/  ULDC.64 UR6, c[0x0][0x268] ;  /* 0x00009a0000067ab9 */ /* 0x000fe40000000a00 */
[----:B------:R-:W-:Y:S01]  /*14b0*/  @!UP2 UISETP.NE.U32.AND UP0, UPT, URZ, UR6, UPT ;  /* 0x000000063f00a28c */ /* 0x000fe2000bf05070 */
[----:B------:R-:W-:-:S03]  /*14c0*/  IMAD.U32 R5, RZ, RZ, UR13 ;  /* 0x0000000dff057e24 */ /* 0x000fc6000f8e00ff */
[----:B------:R-:W-:Y:S02]  /*14d0*/  @!UP2 UISETP.NE.AND.EX UP0, UPT, URZ, UR7, UPT, UP0 ;  /* 0x000000073f00a28c */ /* 0x000fe4000bf05300 */
[----:B------:R-:W2:Y:S01]  /*14e0*/  @P0 LDG.E R0, [R4.64] ;  /* 0x0000003204000981 */ /* 0x000ea2000c1e1900 */
[----:B------:R-:W-:Y:S02]  /*14f0*/  USHF.L.U32 UR12, UR24, 0x7, URZ ;  /* 0x00000007180c7899 */ /* 0x000fe4000800063f */
[----:B------:R-:W-:Y:S01]  /*1500*/  @!UP2 USEL UR6, URZ, UR9, !UP0 ;  /* 0x000000093f06a287 */ /* 0x000fe2000c000000 */
        /* <DEDUP_REMOVED lines=44> */
.L_x_312:
        /* <DEDUP_REMOVED lines=18> */
.L_x_313:
        /* <DEDUP_REMOVED lines=9> */
[----:B------:R-:W-:-:S04]  /*1980*/  @!UP2 UIMAD UR13, UR55, UR8, URZ ;  /* 0x00000008370da2a4 */ /* 0x000fc8000f8e023f */
[----:B------:R-:W-:Y:S02]  /*1990*/  @!UP2 UIMAD UR13, UR53, UR9, UR13 ;  /* 0x00000009350da2a4 */ /* 0x000fe4000f8e020d */
[----:B------:R-:W-:Y:S02]  /*19a0*/  @!UP2 UIMAD.WIDE.U32 UR8, UR53, UR8, URZ ;  /* 0x000000083508a2a5 */ /* 0x000fe4000f8e003f */
[----:B------:R-:W-:Y:S02]  /*19b0*/  ULDC UR17, c[0x0][0x224] ;  /* 0x0000890000117ab9 */ /* 0x000fe40000000800 */
[----:B------:R-:W-:-:S03]  /*19c0*/  UIMAD.WIDE.U32 UR14, UR53, UR17, URZ ;  /* 0x00000011350e72a5 */ /* 0x000fc6000f8e003f */
[----:B------:R-:W-:Y:S01]  /*19d0*/  @!UP2 UMOV UR19, UR8 ;  /* 0x000000080013ac82 */ /* 0x000fe20008000000 */
[----:B--2---:R1:W3:Y:S08]  /*19e0*/  R2UR UR16, R0 ;  /* 0x00000000001073c2 */ /* 0x0042f000000e0000 */
[----:B---3--:R3:W5:Y:S01]  /*19f0*/  R2UR UR18, R3 ;  /* 0x00000000031273c2 */ /* 0x00876200000e0000 */
[----:B-1----:R-:W2:Y:S04]  /*1a00*/  LDL R0, [R1+0x80] ;  /* 0x0000800001007983 */ /* 0x002ea80000100800 */
[----:B---3--:R-:W3:Y:S03]  /*1a10*/  LDL R3, [R1+0x94] ;  /* 0x0000940001037983 */ /* 0x008ee60000100800 */
[----:B----4-:R1:W4:Y:S01]  /*1a20*/  R2UR UR31, R4 ;  /* 0x00000000041f73c2 */ /* 0x01032200000e0000 */
[----:B-----5:R-:W-:-:S07]  /*1a30*/  UIMAD UR8, UR55, UR17, UR18 ;  /* 0x00000011370872a4 */ /* 0x020fce000f8e0212 */
[----:B------:R-:W5:Y:S01]  /*1a40*/  S2UR UR17, SR_CTAID.X ;  /* 0x00000000001179c3 */ /* 0x000f620000002500 */
[----:B-1----:R-:W1:Y:S01]  /*1a50*/  I2F.RP R4, R6 ;  /* 0x0000000600047306 */ /* 0x002e620000209400 */
[----:B------:R-:W-:Y:S02]  /*1a60*/  UIADD3 UR8, UR15, UR8, URZ ;  /* 0x000000080f087290 */ /* 0x000fe4000fffe03f */
[----:B------:R-:W-:Y:S02]  /*1a70*/  @!UP2 UIADD3 UR25, UR9, UR13, URZ ;  /* 0x0000000d0919a290 */ /* 0x000fe4000fffe03f */
[----:B------:R-:W-:-:S03]  /*1a80*/  UIMAD UR8, UR56, UR8, UR16 ;  /* 0x00000008380872a4 */ /* 0x000fc6000f8e0210 */
[----:B-1----:R-:W1:Y:S01]  /*1a90*/  MUFU.RCP R4, R4 ;  /* 0x0000000400047308 */ /* 0x002e620000001000 */
[----:B------:R-:W-:Y:S02]  /*1aa0*/  UIADD3 UR16, UR61, UR8, URZ ;  /* 0x000000083d107290 */ /* 0x000fe4000fffe03f */
[----:B------:R-:W-:Y:S02]  /*1ab0*/  UIMAD UR13, UR57, UR4, URZ ;  /* 0x00000004390d72a4 */ /* 0x000fe4000f8e023f */
[----:B------:R-:W-:Y:S02]  /*1ac0*/  UIMAD.WIDE.U32 UR8, UR56, UR4, URZ ;  /* 0x00000004380872a5 */ /* 0x000fe4000f8e003f */
[----:B------:R-:W-:Y:S02]  /*1ad0*/  ULDC.64 UR14, c[0x0][0x3d8] ;  /* 0x0000f600000e7ab9 */ /* 0x000fe40000000a00 */
[----:B------:R-:W-:Y:S02]  /*1ae0*/  @UP2 UIADD3 UR16, UR9, UR13, URZ ;  /* 0x0000000d09102290 */ /* 0x000fe4000fffe03f */
[----:B------:R-:W-:-:S02]  /*1af0*/  USEL UR22, UR60, UR8, !UP2 ;  /* 0x000000083c167287 */ /* 0x000fc4000d000000 */
        /* <DEDUP_REMOVED lines=15> */
[----:B------:R-:W-:Y:S01]  /*1bf0*/  UIMAD.WIDE.U32 UR8, UR56, UR8, URZ ;  /* 0x00000008380872a5 */ /* 0x000fe2000f8e003f */
        /* <DEDUP_REMOVED lines=15> */
[----:B---3--:R-:W-:Y:S02]  /*1cf0*/  @UP5 USEL UR14, UR14, UR4, !UP2 ;  /* 0x000000040e0e5287 */ /* 0x008fe4000d000000 */
[----:B------:R-:W-:-:S08]  /*1d00*/  ULDC UR31, c[0x0][0x234] ;  /* 0x00008d00001f7ab9 */ /* 0x000fd00000000800 */
[----:B------:R-:W-:Y:S01]  /*1d10*/  @P3 IADD3 R4, R4, 0x1, RZ ;  /* 0x0000000104043810 */ /* 0x000fe20007ffe0ff */
[----:B------:R-:W-:-:S04]  /*1d20*/  @UP5 UIMAD UR14, UR54, UR31, UR14 ;  /* 0x0000001f360e52a4 */ /* 0x000fc8000f8e020e */
[----:B------:R-:W-:Y:S01]  /*1d30*/  @!P1 IMAD.MOV R4, RZ, RZ, -R4 ;  /* 0x000000ffff049224 */ /* 0x000fe200078e0a04 */
[----:B------:R-:W-:Y:S02]  /*1d40*/  PLOP3.LUT P1, PT, PT, PT, UP5, 0x80, 0x0 ;  /* 0x000000000000781c */ /* 0x000fe40003f2f058 */
[----:B-1----:R-:W-:Y:S01]  /*1d50*/  @!UP5 UMOV UR14, UR17 ;  /* 0x00000011000edc82 */ /* 0x002fe20008000000 */
[----:B------:R-:W-:Y:S01]  /*1d60*/  @!P2 LOP3.LUT R4, RZ, c[0x0][0x1c8], RZ, 0x33, !PT ;  /* 0x00007200ff04aa12 */ /* 0x000fe200078e33ff */
[----:B------:R-:W-:Y:S02]  /*1d70*/  USEL UR17, UR15, URZ, UP6 ;  /* 0x0000003f0f117287 */ /* 0x000fe4000b000000 */
[----:B------:R-:W-:Y:S02]  /*1d80*/  UIADD3 UR15, UR9, UR13, URZ ;  /* 0x0000000d090f7290 */ /* 0x000fe4000fffe03f */
[----:B------:R-:W-:Y:S01]  /*1d90*/  USHF.R.S32.HI UR13, URZ, 0x1f, UR12 ;  /* 0x0000001f3f0d7899 */ /* 0x000fe2000801140c */
[----:B------:R-:W-:-:S04]  /*1da0*/  SHF.R.S32.HI R15, RZ, 0x1f, R4 ;  /* 0x0000001fff0f7819 */ /* 0x000fc80000011404 */
[----:B------:R-:W-:Y:S05]  /*1db0*/  @!P1 BRA `(.L_x_314) ;  /* 0x0000008000009947 */ /* 0x000fea0003800000 */
[----:B------:R-:W2:Y:S01]  /*1dc0*/  LDL R7, [R1+0xa0] ;  /* 0x0000a00001077983 */ /* 0x000ea20000100800 */
[----:B------:R-:W-:Y:S02]  /*1dd0*/  ULDC UR5, c[0x0][0x224] ;  /* 0x0000890000057ab9 */ /* 0x000fe40000000800 */
[----:B------:R-:W-:-:S03]  /*1de0*/  @!UP2 UIMAD UR4, UR53, UR5, URZ ;  /* 0x000000053504a2a4 */ /* 0x000fc6000f8e023f */
[----:B------:R-:W-:Y:S02]  /*1df0*/  ULDC.U8 UR5, c[0x0][0x2d8] ;  /* 0x0000b60000057ab9 */ /* 0x000fe40000000000 */
[----:B------:R-:W-:Y:S01]  /*1e00*/  ULEA UR4, UR53, UR4, 0x7 ;  /* 0x0000000435047291 */ /* 0x000fe2000f8e383f */
[----:B--2---:R-:W1:Y:S03]  /*1e10*/  R2UR UR31, R7 ;  /* 0x00000000071f73c2 */ /* 0x004e6600000e0000 */
[----:B-1----:R-:W-:Y:S01]  /*1e20*/  UIMAD UR4, UR31, UR54, UR4 ;  /* 0x000000361f0472a4 */ /* 0x002fe2000f8e0204 */
[----:B------:R-:W-:Y:S05]  /*1e30*/  BRA `(.L_x_315) ;  /* 0x0000003000007947 */ /* 0x000fea0003800000 */
.L_x_314:
[----:B------:R-:W2:Y:S02]  /*1e40*/  LDL R0, [R1+0x90] ;  /* 0x0000900001007983 */ /* 0x000ea40000100800 */
[----:B--2---:R1:W2:Y:S01]  /*1e50*/  R2UR UR4, R0 ;  /* 0x00000000000473c2 */ /* 0x0042a200000e0000 */
[----:B------:R-:W-:-:S07]  /*1e60*/  DEPBAR.LE SB1, 0x0, {2} ;  /* 0x000090040000791a */ /* 0x000fce0000000000 */
.L_x_315:
[----:B------:R-:W2:Y:S04]  /*1e70*/  LDL R5, [R1+0x9c] ;  /* 0x00009c0001057983 */ /* 0x000ea80000100800 */
[----:B------:R-:W3:Y:S04]  /*1e80*/  LDL R3, [R1+0x7c] ;  /* 0x00007c0001037983 */ /* 0x000ee80000100800 */
[----:B------:R-:W4:Y:S04]  /*1e90*/  LDL R0, [R1+0x84] ;  /* 0x0000840001007983 */ /* 0x000f280000100800 */
[----:B------:R-:W5:Y:S04]  /*1ea0*/  LDL.64 R6, [R1+0x40] ;  /* 0x0000400001067983 */ /* 0x000f680000100a00 */
[----:B------:R1:W5:Y:S01]  /*1eb0*/  LDL.64 R18, [R1+0x40] ;  /* 0x0000400001127983 */ /* 0x0003620000100a00 */
[----:B------:R-:W-:Y:S01]  /*1ec0*/  USHF.L.U32 UR31, UR59, 0x7, URZ ;  /* 0x000000073b1f7899 */ /* 0x000fe2000800063f */
[----:B------:R-:W-:Y:S01]  /*1ed0*/  BSSY B1, `(.L_x_311) ;  /* 0x000090c000017945 */ /* 0x000fe20003800000 */
[----:B------:R-:W-:Y:S01]  /*1ee0*/  UIADD3 UR14, UR6, UR14, URZ ;  /* 0x0000000e060e7290 */ /* 0x000fe2000fffe03f */
[----:B------:R-:W1:Y:S02]  /*1ef0*/  S2R R14, SR_TID.X ;  /* 0x00000000000e7919 */ /* 0x000e640000002100 */
[----:B-1----:R-:W-:Y:S01]  /*1f00*/  SHF.R.S32.HI R10, RZ, 0x1f, R14 ;  /* 0x0000001fff0a7819 */ /* 0x002fe2000001140e */
[----:B--2---:R-:W1:Y:S08]  /*1f10*/  R2UR UR5, R5 ;  /* 0x00000000050573c2 */ /* 0x004e7000000e0000 */
[----:B---3--:R2:W3:Y:S01]  /*1f20*/  R2UR UR9, R3 ;  /* 0x00000000030973c2 */ /* 0x0084e200000e0000 */
[----:B-----5:R-:W-:-:S05]  /*1f30*/  IMAD.MOV.U32 R18, RZ, RZ, R6 ;  /* 0x000000ffff127224 */ /* 0x020fca00078e0006 */
[----:B------:R-:W-:Y:S01]  /*1f40*/  SHF.R.S32.HI R19, RZ, 0x1f, R18 ;  /* 0x0000001fff137819 */ /* 0x000fe20000011412 */
[----:B-1----:R-:W-:Y:S02]  /*1f50*/  UIADD3 UR8, UP4, UP3, UR8, UR31, UR5 ;  /* 0x0000001f08087290 */ /* 0x002fe4000fb9e005 */
[----:B------:R-:W-:Y:S02]  /*1f60*/  USHF.R.S32.HI UR31, URZ, 0x1f, UR54 ;  /* 0x0000001f3f1f7899 */ /* 0x000fe40008011436 */
[----:B------:R1:W-:Y:S01]  /*1f70*/  STL [R1+0x44], R19 ;  /* 0x0000441301007387 */ /* 0x0003e20000100800 */
[----:B------:R-:W-:Y:S02]  /*1f80*/  UIADD3 UR22, UP2, UP1, UR18, UR8, UR22 ;  /* 0x0000000812167290 */ /* 0x000fe4000f95e016 */
[----:B------:R-:W-:Y:S01]  /*1f90*/  ULDC.U8 UR5, c[0x0][0x2d8] ;  /* 0x0000b60000057ab9 */ /* 0x000fe20000000000 */
[----:B--2---:R-:W-:-:S03]  /*1fa0*/  LEA.HI R3, R10, R14, RZ, 0x2 ;  /* 0x0000000e0a037211 */ /* 0x004fc600078f10ff */
[----:B----4-:R2:W3:Y:S01]  /*1fb0*/  R2UR UR8, R0 ;  /* 0x00000000000873c2 */ /* 0x0104e200000e0000 */
[----:B------:R-:W-:-:S04]  /*1fc0*/  SHF.R.S32.HI R3, RZ, 0x2, R3 ;  /* 0x00000002ff037819 */ /* 0x000fc80000011403 */
[----:B------:R-:W-:Y:S02]  /*1fd0*/  SHF.R.S32.HI R16, RZ, 0x1f, R3 ;  /* 0x0000001fff107819 */ /* 0x000fe40000011403 */
[----:B--2---:R-:W-:Y:S01]  /*1fe0*/  IADD3 R0, P1, R3, UR6, RZ ;  /* 0x0000000603007c10 */ /* 0x004fe2000ff3e0ff */
[----:B---3--:R-:W-:-:S03]  /*1ff0*/  UIADD3.X UR8, UR15, UR9, UR8, UP4, UP3 ;  /* 0x000000090f087290 */ /* 0x008fc6000a7e6408 */
[----:B------:R-:W-:Y:S01]  /*2000*/  IADD3.X R5, R16, UR23, RZ, P1, !PT ;  /* 0x0000001710057c10 */ /* 0x000fe20008ffe4ff */
[----:B------:R-:W-:Y:S01]  /*2010*/  UIADD3.X UR18, UR17, UR8, UR16, UP2, UP1 ;  /* 0x0000000811127290 */ /* 0x000fe200097e2410 */
[----:B------:R-:W-:Y:S02]  /*2020*/  IMAD.WIDE.U32 R6, R0, c[0x0][0x190], R18 ;  /* 0x0000640000067a25 */ /* 0x000fe400078e0012 */
[----:B------:R-:W-:Y:S02]  /*2030*/  ULDC.64 UR8, c[0x0][0x1a8] ;  /* 0x00006a0000087ab9 */ /* 0x000fe40000000a00 */
[----:B------:R-:W-:Y:S01]  /*2040*/  UIMAD UR8, UR31, UR8, URZ ;  /* 0x000000081f0872a4 */ /* 0x000fe2000f8e023f */
[----:B------:R-:W-:Y:S01]  /*2050*/  IMAD R5, R5, c[0x0][0x190], RZ ;  /* 0x0000640005057a24 */ /* 0x000fe200078e02ff */
[----:B------:R-:W-:Y:S02]  /*2060*/  IADD3 R8, P1, R6, UR27, RZ ;  /* 0x0000001b06087c10 */ /* 0x000fe4000ff3e0ff */
[----:B------:R-:W-:Y:S01]  /*2070*/  UIMAD UR17, UR54, UR9, UR8 ;  /* 0x00000009361172a4 */ /* 0x000fe2000f8e0208 */
[----:B------:R-:W-:-:S02]  /*2080*/  IMAD R0, R0, c[0x0][0x194], R5 ;  /* 0x0000650000007a24 */ /* 0x000fc400078e0205 */
[----:B------:R-:W-:Y:S01]  /*2090*/  ULDC.64 UR8, c[0x0][0x378] ;  /* 0x0000de0000087ab9 */ /* 0x000fe20000000a00 */
[----:B------:R-:W-:Y:S01]  /*20a0*/  IMAD.U32 R5, RZ, RZ, UR6 ;  /* 0x00000006ff057e24 */ /* 0x000fe2000f8e00ff */
[----:B------:R-:W-:Y:S01]  /*20b0*/  UIMAD UR8, UR31, UR8, URZ ;  /* 0x000000081f0872a4 */ /* 0x000fe2000f8e023f */
[----:B------:R-:W-:Y:S01]  /*20c0*/  IADD3.X R9, R7, UR26, R0, P1, !PT ;  /* 0x0000001a07097c10 */ /* 0x000fe20008ffe400 */
[----:B------:R-:W-:Y:S01]  /*20d0*/  ULDC.64 UR26, c[0x0][0x3c8] ;  /* 0x0000f200001a7ab9 */ /* 0x000fe20000000a00 */
[----:B------:R-:W-:Y:S01]  /*20e0*/  LEA.HI R0, R10, R14, RZ, 0x5 ;  /* 0x0000000e0a007211 */ /* 0x000fe200078f28ff */
[----:B------:R-:W-:Y:S01]  /*20f0*/  UIMAD UR16, UR54, UR9, UR8 ;  /* 0x00000009361072a4 */ /* 0x000fe2000f8e0208 */
[----:B------:R-:W-:Y:S01]  /*2100*/  IADD3 R6, P1, R18, UR19, RZ ;  /* 0x0000001312067c10 */ /* 0x000fe2000ff3e0ff */
[----:B------:R-:W-:Y:S01]  /*2110*/  ULDC UR31, c[0x0][0x2e8] ;  /* 0x0000ba00001f7ab9 */ /* 0x000fe20000000800 */
        /* <DEDUP_REMOVED lines=12> */
[C---:B------:R-:W-:Y:S01]  /*21e0*/  IADD3 R10, P1, R0.reuse, UR22, RZ ;  /* 0x00000016000a7c10 */ /* 0x040fe2000ff3e0ff */
[----:B------:R-:W-:Y:S01]  /*21f0*/  UIMAD.WIDE UR8, UR8, UR23, UR26 ;  /* 0x00000017080872a5 */ /* 0x000fe2000f8e021a */
[----:B------:R-:W-:Y:S01]  /*2200*/  IADD3 R7, R7, UR15, RZ ;  /* 0x0000000f07077c10 */ /* 0x000fe2000fffe0ff */
[----:B------:R-:W-:Y:S01]  /*2210*/  UIADD3 UR4, UR4, -UR31, URZ ;  /* 0x8000001f04047290 */ /* 0x000fe2000fffe03f */
[----:B------:R-:W-:Y:S01]  /*2220*/  LEA.HI.X.SX32 R234, R0, UR18, 0x1, P1 ;  /* 0x0000001200ea7c11 */ /* 0x000fe200088f0eff */
[----:B------:R-:W-:Y:S01]  /*2230*/  IMAD.U32 R0, RZ, RZ, UR54 ;  /* 0x00000036ff007e24 */ /* 0x000fe2000f8e00ff */
[----:B------:R-:W-:Y:S01]  /*2240*/  LEA R235, P1, R10, c[0x0][0x350], 0x2 ;  /* 0x0000d4000aeb7a11 */ /* 0x000fe200078210ff */
[----:B------:R-:W-:-:S02]  /*2250*/  USHF.R.S32.HI UR31, URZ, 0x1f, UR4 ;  /* 0x0000001f3f1f7899 */ /* 0x000fc40008011404 */
[----:B------:R-:W-:Y:S01]  /*2260*/  IMAD.WIDE.U32 R6, R0, c[0x0][0x378], R6 ;  /* 0x0000de0000067a25 */ /* 0x000fe200078e0006 */
[----:B------:R-:W-:Y:S01]  /*2270*/  LEA.HI.X R234, R10, c[0x0][0x354], R234, 0x2, P1 ;  /* 0x0000d5000aea7a11 */ /* 0x000fe200008f14ea */
[----:B------:R-:W-:Y:S02]  /*2280*/  ULEA.HI UR31, UR31, UR4, URZ, 0x7 ;  /* 0x000000041f1f7291 */ /* 0x000fe4000f8f383f */
[----:B------:R-:W-:Y:S01]  /*2290*/  IMAD.WIDE.U32 R8, R0, c[0x0][0x1a8], R8 ;  /* 0x00006a0000087a25 */ /* 0x000fe200078e0008 */
[----:B------:R-:W-:Y:S01]  /*22a0*/  IADD3 R7, R7, UR16, RZ ;  /* 0x0000001007077c10 */ /* 0x000fe2000fffe0ff */
[----:B------:R-:W-:Y:S02]  /*22b0*/  USHF.R.S32.HI UR31, URZ, 0x7, UR31 ;  /* 0x000000073f1f7899 */ /* 0x000fe4000801141f */
[----:B------:R-:W-:Y:S01]  /*22c0*/  IMAD R0, R16, c[0x0][0x370], RZ ;  /* 0x0000dc0010007a24 */ /* 0x000fe200078e02ff */
[----:B------:R-:W-:Y:S01]  /*22d0*/  UMOV UR27, UR8 ;  /* 0x00000008001b7c82 */ /* 0x000fe20008000000 */
[----:B------:R-:W-:Y:S01]  /*22e0*/  IMAD.WIDE.U32 R6, R3, c[0x0][0x370], R6 ;  /* 0x0000dc0003067a25 */ /* 0x000fe200078e0006 */
[----:B------:R-:W-:Y:S01]  /*22f0*/  UISETP.LT.AND UP1, UPT, URZ, UR31, UPT ;  /* 0x0000001f3f00728c */ /* 0x000fe2000bf21270 */
[----:B------:R-:W-:Y:S01]  /*2300*/  IADD3 R5, R9, UR17, RZ ;  /* 0x0000001109057c10 */ /* 0x000fe2000fffe0ff */
[----:B------:R-:W-:Y:S01]  /*2310*/  UMOV UR26, UR9 ;  /* 0x00000009001a7c82 */ /* 0x000fe20008000000 */
[----:B------:R-:W-:Y:S01]  /*2320*/  IMAD R0, R3, c[0x0][0x374], R0 ;  /* 0x0000dd0003007a24 */ /* 0x000fe200078e0200 */
[----:B------:R-:W-:Y:S01]  /*2330*/  USEL UR31, URZ, UR31, !UP1 ;  /* 0x0000001f3f1f7287 */ /* 0x000fe2000c800000 */
[----:B------:R-:W-:Y:S01]  /*2340*/  LEA R230, P2, R6, c[0x0][0x330], 0x1 ;  /* 0x0000cc0006e67a11 */ /* 0x000fe200078408ff */
[----:B------:R-:W-:Y:S01]  /*2350*/  ULDC.64 UR8, c[0x0][0x200] ;  /* 0x0000800000087ab9 */ /* 0x000fe20000000a00 */
[----:B------:R-:W-:Y:S01]  /*2360*/  IMAD.IADD R0, R7, 0x1, R0 ;  /* 0x0000000107007824 */ /* 0x000fe200078e0200 */
[----:B------:R-:W-:Y:S01]  /*2370*/  UISETP.GT.AND UP1, UPT, UR49, UR31, UPT ;  /* 0x0000001f3100728c */ /* 0x000fe2000bf24270 */
[----:B------:R-:W-:Y:S01]  /*2380*/  LEA R232, P3, R8, c[0x0][0x160], 0x1 ;  /* 0x0000580008e87a11 */ /* 0x000fe200078608ff */
[----:B------:R-:W-:-:S02]  /*2390*/  UIADD3 UR6, UR49, -0x1, URZ ;  /* 0xffffffff31067890 */ /* 0x000fc4000fffe03f */
[----:B------:R-:W-:Y:S01]  /*23a0*/  UIMAD.WIDE UR8, UR14, UR23, UR8 ;  /* 0x000000170e0872a5 */ /* 0x000fe2000f8e0208 */
[----:B------:R-:W-:Y:S02]  /*23b0*/  LEA.HI.X R231, R6, c[0x0][0x334], R0, 0x1, P2 ;  /* 0x0000cd0006e77a11 */ /* 0x000fe400010f0c00 */
[----:B------:R-:W-:Y:S02]  /*23c0*/  PLOP3.LUT P1, PT, PT, PT, UP1, 0x80, 0x0 ;  /* 0x000000000000781c */ /* 0x000fe40003f2f018 */
[----:B------:R-:W-:-:S11]  /*23d0*/  LEA.HI.X R233, R8, c[0x0][0x164], R5, 0x1, P3 ;  /* 0x0000590008e97a11 */ /* 0x000fd600018f0c05 */
[----:B------:R-:W-:Y:S05]  /*23e0*/  @P1 BRA `(.L_x_316) ;  /* 0x0000077000001947 */ /* 0x000fea0003800000 */
[----:B-1----:R-:W-:Y:S02]  /*23f0*/  @UP0 UIADD3 UR4, UR48, UR52, URZ ;  /* 0x0000003430040290 */ /* 0x002fe4000fffe03f */
        /* <DEDUP_REMOVED lines=17> */
.L_x_317:
        /* <DEDUP_REMOVED lines=18> */
.L_x_318:
        /* <DEDUP_REMOVED lines=29> */
.L_x_320:
[----:B------:R-:W-:Y:S05]  /*2800*/  BSYNC B0 ;  /* 0x0000000000007941 */ /* 0x000fea0003800000 */
.L_x_319:
        /* <DEDUP_REMOVED lines=14> */
.L_x_322:
[----:B------:R-:W-:Y:S05]  /*28f0*/  BSYNC B0 ;  /* 0x0000000000007941 */ /* 0x000fea0003800000 */
.L_x_321:
[----:B------:R-:W-:Y:S01]  /*2900*/  ULDC.64 UR8, c[0x0][0x3a8] ;  /* 0x0000ea0000087ab9 */ /* 0x000fe20000000a00 */
[----:B-1----:R-:W-:Y:S01]  /*2910*/  IMAD.WIDE.U32 R4, R11, c[0x0][0x3a8], R18 ;  /* 0x0000ea000b047a25 */ /* 0x002fe200078e0012 */
        /* <DEDUP_REMOVED lines=23> */
.L_x_324:
[----:B------:R-:W-:Y:S05]  /*2a90*/  BSYNC B0 ;  /* 0x0000000000007941 */ /* 0x000fea0003800000 */
.L_x_323:
        /* <DEDUP_REMOVED lines=12> */
.L_x_316:
[----:B-1----:R-:W2:Y:S01]  /*2b60*/  LDL R17, [R1+0x64] ;  /* 0x0000640001117983 */ /* 0x002ea20000100800 */
        /* <DEDUP_REMOVED lines=43> */
.L_x_327:
[----:B------:R-:W-:Y:S05]  /*2e20*/  BSYNC B0 ;  /* 0x0000000000007941 */ /* 0x000fea0003800000 */
.L_x_326:
        /* <DEDUP_REMOVED lines=21> */
.L_x_329:
[----:B------:R-:W-:Y:S05]  /*2f80*/  BSYNC B0 ;  /* 0x0000000000007941 */ /* 0x000fea0003800000 */
.L_x_328:
        /* <DEDUP_REMOVED lines=17> */
.L_x_331:
[----:B------:R-:W-:Y:S05]  /*30a0*/  BSYNC B0 ;  /* 0x0000000000007941 */ /* 0x000fea0003800000 */
.L_x_330:
        /* <DEDUP_REMOVED lines=15> */
.L_x_333:
[----:B------:R-:W-:Y:S05]  /*31a0*/  BSYNC B0 ;  /* 0x0000000000007941 */ /* 0x000fea0003800000 */
.L_x_332:
        /* <DEDUP_REMOVED lines=20> */
.L_x_335:
[----:B------:R-:W-:Y:S05]  /*32f0*/  BSYNC B0 ;  /* 0x0000000000007941 */ /* 0x000fea0003800000 */
.L_x_334:
        /* <DEDUP_REMOVED lines=20> */
.L_x_337:
[----:B------:R-:W-:Y:S05]  /*3440*/  BSYNC B0 ;  /* 0x0000000000007941 */ /* 0x000fea0003800000 */
.L_x_336:
[----:B---3--:R-:W3:Y:S01]  /*3450*/  LDL R11, [R1+0x3c] ;  /* 0x00003c00010b7983 */ /* 0x008ee20000100800 */
[----:B------:R-:W-:Y:S01]  /*3460*/  ULDC.64 UR14, c[0x0][0x198] ;  /* 0x00006600000e7ab9 */ /* 0x000fe20000000a00 */
[----:B------:R-:W-:Y:S01]  /*3470*/  IMAD.WIDE.U32 R6, R13, c[0x0][0x198], R18 ;  /* 0x000066000d067a25 */ /* 0x000fe200078e0012 */
[----:B------:R-:W-:Y:S01]  /*3480*/  UIMAD UR13, UR13, UR14, URZ ;  /* 0x0000000e0d0d72a4 */ /* 0x000fe2000f8e023f */
[----:B------:R-:W-:Y:S02]  /*3490*/  MOV R10, 0x4 ;  /* 0x00000004000a7802 */ /* 0x000fe40000000f00 */
[----:B------:R-:W-:Y:S01]  /*34a0*/  IMAD.MOV.U32 R12, RZ, RZ, 0x7f800000 ;  /* 0x7f800000ff0c7424 */ /* 0x000fe200078e00ff */
[----:B------:R-:W-:Y:S01]  /*34b0*/  UIMAD UR13, UR12, UR15, UR13 ;  /* 0x0000000f0c0d72a4 */ /* 0x000fe2000f8e020d */
[----:B------:R-:W-:Y:S01]  /*34c0*/  IADD3 R8, P3, R6, UR20, RZ ;  /* 0x0000001406087c10 */ /* 0x000fe2000ff7e0ff */
[----:B------:R-:W-:Y:S01]  /*34d0*/  IMAD.MOV.U32 R17, RZ, RZ, 0x7f800000 ;  /* 0x7f800000ff117424 */ /* 0x000fe200078e00ff */
[----:B------:R-:W-:-:S02]  /*34e0*/  MOV R13, 0x7f800000 ;  /* 0x7f800000000d7802 */ /* 0x000fc40000000f00 */
[----:B------:R-:W-:Y:S01]  /*34f0*/  MOV R20, 0x7f800000 ;  /* 0x7f80000000147802 */ /* 0x000fe20000000f00 */
[----:B------:R-:W-:-:S05]  /*3500*/  IMAD.U32 R5, RZ, RZ, UR13 ;  /* 0x0000000dff057e24 */ /* 0x000fca000f8e00ff */
[----:B------:R-:W-:Y:S02]  /*3510*/  IADD3.X R9, R7, UR21, R5, P3, !PT ;  /* 0x0000001507097c10 */ /* 0x000fe40009ffe405 */
[C---:B---3--:R-:W-:Y:S02]  /*3520*/  IADD3 R5, R11.reuse, 0x48, RZ ;  /* 0x000000480b057810 */ /* 0x048fe40007ffe0ff */
[----:B------:R-:W-:Y:S02]  /*3530*/  IADD3 R6, R11, 0x40, RZ ;  /* 0x000000400b067810 */ /* 0x000fe40007ffe0ff */
[----:B------:R-:W-:Y:S02]  /*3540*/  ISETP.GE.AND P3, PT, R5, UR4, PT ;  /* 0x0000000405007c0c */ /* 0x000fe4000bf66270 */
[----:B------:R-:W-:Y:S02]  /*3550*/  IADD3 R7, R11, 0x8, RZ ;  /* 0x000000080b077810 */ /* 0x000fe40007ffe0ff */
[----:B------:R-:W-:Y:S01]  /*3560*/  ISETP.GE.AND P4, PT, R6, UR4, PT ;  /* 0x0000000406007c0c */ /* 0x000fe2000bf86270 */
[----:B------:R-:W-:Y:S01]  /*3570*/  IMAD.MOV.U32 R6, RZ, RZ, 0x4 ;  /* 0x00000004ff067424 */ /* 0x000fe200078e00ff */
[----:B------:R-:W-:-:S02]  /*3580*/  ISETP.GE.AND P5, PT, R7, UR4, PT ;  /* 0x0000000407007c0c */ /* 0x000fc4000bfa6270 */
[C---:B------:R-:W-:Y:S01]  /*3590*/  ISETP.GE.AND P6, PT, R11.reuse, UR4, PT ;  /* 0x000000040b007c0c */ /* 0x040fe2000bfc6270 */
[----:B------:R-:W-:-:S04]  /*35a0*/  IMAD.WIDE R6, R11, R6, UR8 ;  /* 0x000000080b067e25 */ /* 0x000fc8000f8e0206 */
[----:B------:R-:W-:-:S04]  /*35b0*/  @!P3 IMAD.WIDE R10, R5, R10, UR8 ;  /* 0x00000008050abe25 */ /* 0x000fc8000f8e020a */
[----:B------:R-:W3:Y:S04]  /*35c0*/  @!P4 LDG.E R13, [R6.64+0x100] ;  /* 0x00010032060dc981 */ /* 0x000ee8000c1e1900 */
[----:B--2---:R5:W2:Y:S04]  /*35d0*/  @!P3 LDG.E R12, [R10.64] ;  /* 0x000000320a0cb981 */ /* 0x004aa8000c1e1900 */
[----:B----4-:R-:W4:Y:S04]  /*35e0*/  @!P5 LDG.E R17, [R6.64+0x20] ;  /* 0x000020320611d981 */ /* 0x010f28000c1e1900 */
[----:B------:R-:W4:Y:S04]  /*35f0*/  @!P6 LDG.E R20, [R6.64] ;  /* 0x000000320614e981 */ /* 0x000f28000c1e1900 */
        /* <DEDUP_REMOVED lines=9> */
[----:B---3--:R1:W-:Y:S04]  /*3690*/  STL [R1+0x50], R13 ;  /* 0x0000500d01007387 */ /* 0x0083e80000100800 */
[----:B----4-:R1:W-:Y:S04]  /*36a0*/  STL [R1+0x5c], R17 ;  /* 0x00005c1101007387 */ /* 0x0103e80000100800 */
        /* <DEDUP_REMOVED lines=19> */
.L_x_339:
[----:B------:R-:W-:Y:S05]  /*37e0*/  BSYNC B0 ;  /* 0x0000000000007941 */ /* 0x000fea0003800000 */
.L_x_338:
        /* <DEDUP_REMOVED lines=19> */
.L_x_341:
[----:B------:R-:W-:Y:S05]  /*3920*/  BSYNC B0 ;  /* 0x0000000000007941 */ /* 0x000fea0003800000 */
.L_x_340:
[----:B------:R-:W5:Y:S01]  /*3930*/  LDL R3, [R1+0x8c] ;  /* 0x00008c0001037983 */ /* 0x000f620000100800 */
[----:B------:R-:W-:-:S03]  /*3940*/  ULDC.64 UR16, c[0x0][0x318] ;  /* 0x0000c60000107ab9 */ /* 0x000fc60000000a00 */
[----:B-1234-:R-:W2:Y:S01]  /*3950*/  LDL R0, [R1+0x74] ;  /* 0x0000740001007983 */ /* 0x01eea20000100800 */
[----:B------:R-:W-:Y:S02]  /*3960*/  UISETP.NE.U32.AND UP1, UPT, URZ, UR16, UPT ;  /* 0x000000103f00728c */ /* 0x000fe4000bf25070 */
[----:B------:R-:W-:Y:S01]  /*3970*/  USHF.R.S32.HI UR14, URZ, 0x1f, UR54 ;  /* 0x0000001f3f0e7899 */ /* 0x000fe20008011436 */
[----:B------:R-:W0:Y:S01]  /*3980*/  LDGDEPBAR ;  /* 0x00000000000079af */ /* 0x000e220000000000 */
[----:B------:R-:W-:Y:S02]  /*3990*/  UISETP.NE.AND.EX UP1, UPT, URZ, UR17, UPT, UP1 ;  /* 0x000000113f00728c */ /* 0x000fe4000bf25310 */
[----:B------:R-:W-:Y:S01]  /*39a0*/  ULDC.64 UR18, c[0x0][0x320] ;  /* 0x0000c80000127ab9 */ /* 0x000fe20000000a00 */
[----:B------:R-:W1:Y:S03]  /*39b0*/  S2R R6, SR_TID.X ;  /* 0x0000000000067919 */ /* 0x000e660000002100 */
[----:B------:R-:W-:-:S05]  /*39c0*/  PLOP3.LUT P1, PT, PT, PT, UP1, 0x80, 0x0 ;  /* 0x000000000000781c */ /* 0x000fca0003f2f018 */
[----:B------:R-:W-:Y:S02]  /*39d0*/  @UP1 UIMAD UR4, UR55, UR18, URZ ;  /* 0x00000012370412a4 */ /* 0x000fe4000f8e023f */
[----:B------:R-:W-:Y:S02]  /*39e0*/  @UP1 UMOV UR15, UR14 ;  /* 0x0000000e000f1c82 */ /* 0x000fe40008000000 */
[----:B------:R-:W-:Y:S02]  /*39f0*/  @UP1 UMOV UR14, UR54 ;  /* 0x00000036000e1c82 */ /* 0x000fe40008000000 */
[----:B------:R-:W-:Y:S02]  /*3a00*/  @UP1 UIMAD.WIDE.U32 UR14, UR53, UR18, UR14 ;  /* 0x00000012350e12a5 */ /* 0x000fe4000f8e000e */
[----:B------:R-:W-:Y:S02]  /*3a10*/  @UP1 UIMAD UR19, UR53, UR19, UR4 ;  /* 0x00000013351312a4 */ /* 0x000fe4000f8e0204 */
[----:B------:R-:W-:Y:S01]  /*3a20*/  @UP1 ULEA UR16, UP0, UR14, UR16, 0x2 ;  /* 0x000000100e101291 */ /* 0x000fe2000f80103f */
[----:B------:R-:W-:-:S04]  /*3a30*/  DEPBAR.LE SB0, 0x1 ;  /* 0x000080400000791a */ /* 0x000fc80000000000 */
[----:B------:R-:W-:Y:S01]  /*3a40*/  BAR.SYNC.DEFER_BLOCKING 0x0 ;  /* 0x0000000000007b1d */ /* 0x000fe20000010000 */
[----:B------:R-:W-:Y:S01]  /*3a50*/  @UP1 UIADD3 UR19, UR15, UR19, URZ ;  /* 0x000000130f131290 */ /* 0x000fe2000fffe03f */
[----:B------:R-:W-:-:S03]  /*3a60*/  IMAD.U32 R4, RZ, RZ, UR16 ;  /* 0x00000010ff047e24 */ /* 0x000fc6000f8e00ff */
[----:B------:R-:W-:-:S06]  /*3a70*/  @UP1 ULEA.HI.X UR17, UR14, UR17, UR19, 0x2, UP0 ;  /* 0x000000110e111291 */ /* 0x000fcc00080f1413 */
[----:B------:R-:W-:-:S05]  /*3a80*/  IMAD.U32 R5, RZ, RZ, UR17 ;  /* 0x00000011ff057e24 */ /* 0x000fca000f8e00ff */
[----:B------:R-:W3:Y:S01]  /*3a90*/  @P1 LDG.E R4, [R4.64] ;  /* 0x0000003204041981 */ /* 0x000ee2000c1e1900 */
[----:B------:R-:W-:Y:S01]  /*3aa0*/  IMAD.MOV.U32 R7, RZ, RZ, c[0x0][0x30c] ;  /* 0x0000c300ff077624 */ /* 0x000fe200078e00ff */
[----:B-----5:R4:W5:Y:S02]  /*3ab0*/  R2UR UR20, R3 ;  /* 0x00000000031473c2 */ /* 0x02096400000e0000 */
[----:B------:R-:W-:Y:S04]  /*3ac0*/  STL [R1+0x38], R221 ;  /* 0x000038dd01007387 */ /* 0x000fe80000100800 */
[----:B------:R-:W1:Y:S02]  /*3ad0*/  LDSM.16.M88.4 R116, [R149+0x8000] ;  /* 0x008000009574783b */ /* 0x000e640000000200 */
[----:B--2---:R2:W1:Y:S02]  /*3ae0*/  R2UR UR13, R0 ;  /* 0x00000000000d73c2 */ /* 0x00446400000e0000 */
[----:B------:R-:W1:Y:S04]  /*3af0*/  LDSM.16.M88.4 R120, [R149+0x8400] ;  /* 0x008400009578783b */ /* 0x000e680000000200 */
[----:B------:R-:W1:Y:S04]  /*3b00*/  LDSM.16.M88.4 R124, [R149+0x8800] ;  /* 0x00880000957c783b */ /* 0x000e680000000200 */
[----:B------:R-:W3:Y:S04]  /*3b10*/  LDSM.16.M88.4 R128, [R149+0x8c00] ;  /* 0x008c00009580783b */ /* 0x000ee80000000200 */
[----:B------:R-:W3:Y:S04]  /*3b20*/  LDSM.16.M88.4 R132, [R150+0x8000] ;  /* 0x008000009684783b */ /* 0x000ee80000000200 */
[----:B----4-:R-:W4:Y:S04]  /*3b30*/  S2R R3, SR_TID.X ;  /* 0x0000000000037919 */ /* 0x010f280000002100 */
[----:B------:R-:W3:Y:S04]  /*3b40*/  LDSM.16.M88.4 R136, [R150+0x8400] ;  /* 0x008400009688783b */ /* 0x000ee80000000200 */
[----:B--2---:R-:W2:Y:S04]  /*3b50*/  S2R R0, SR_TID.X ;  /* 0x0000000000007919 */ /* 0x004ea80000002100 */
[----:B------:R-:W3:Y:S04]  /*3b60*/  LDSM.16.M88.4 R140, [R150+0x8800] ;  /* 0x00880000968c783b */ /* 0x000ee80000000200 */
[----:B------:R-:W3:Y:S01]  /*3b70*/  LDSM.16.M88.4 R144, [R150+0x8c00] ;  /* 0x008c00009690783b */ /* 0x000ee20000000200 */
[----:B----4-:R-:W-:-:S04]  /*3b80*/  SHF.R.S32.HI R3, RZ, 0x1f, R3 ;  /* 0x0000001fff037819 */ /* 0x010fc80000011403 */
[----:B-1----:R-:W-:Y:S01]  /*3b90*/  LEA.HI R3, R3, R6, RZ, 0x7 ;  /* 0x0000000603037211 */ /* 0x002fe200078f38ff */
[----:B--2---:R-:W-:-:S03]  /*3ba0*/  IMAD.SHL.U32 R0, R0, 0x2, RZ ;  /* 0x0000000200007824 */ /* 0x004fc600078e00ff */
[----:B------:R-:W-:Y:S02]  /*3bb0*/  SHF.R.S32.HI R3, RZ, 0x7, R3 ;  /* 0x00000007ff037819 */ /* 0x000fe40000011403 */
[----:B------:R-:W-:-:S05]  /*3bc0*/  LOP3.LUT R0, R0, 0x6, RZ, 0xc0, !PT ;  /* 0x0000000600007812 */ /* 0x000fca00078ec0ff */
[----:B------:R-:W-:Y:S02]  /*3bd0*/  IMAD R0, R3, 0x40, R0 ;  /* 0x0000004003007824 */ /* 0x000fe400078e0200 */
[----:B------:R-:W3:Y:S01]  /*3be0*/  @P1 MUFU.RCP R3, c[0x0][0x238] ;  /* 0x00008e0000031b08 */ /* 0x000ee20000001000 */
[----:B------:R-:W-:Y:S02]  /*3bf0*/  IMAD.MOV.U32 R6, RZ, RZ, c[0x0][0x308] ;  /* 0x0000c200ff067624 */ /* 0x000fe400078e00ff */
[----:B------:R-:W-:Y:S01]  /*3c00*/  IADD3 R0, R0, UR12, RZ ;  /* 0x0000000c00007c10 */ /* 0x000fe2000fffe0ff */
[----:B---3--:R-:W-:-:S04]  /*3c10*/  @P1 FMUL.FTZ R4, R4, R3 ;  /* 0x0000000304041220 */ /* 0x008fc80000410000 */
[----:B------:R1:W2:Y:S02]  /*3c20*/  @P1 R2UR UR12, R4 ;  /* 0x00000000040c13c2 */ /* 0x0002a400000e0000 */
[----:B-1----:R1:W5:Y:S04]  /*3c30*/  LDG.E.64 R4, [R6.64+0x8] ;  /* 0x0000083206047981 */ /* 0x002368000c1e1b00 */
[----:B-1----:R-:W3:Y:S01]  /*3c40*/  LDG.E.64 R6, [R6.64] ;  /* 0x0000003206067981 */ /* 0x002ee2000c1e1b00 */
[----:B------:R-:W-:Y:S02]  /*3c50*/  SHF.R.S32.HI R3, RZ, 0x1f, R14 ;  /* 0x0000001fff037819 */ /* 0x000fe4000001140e */
[C---:B------:R-:W-:Y:S01]  /*3c60*/  IADD3 R249, R0.reuse, 0x39, RZ ;  /* 0x0000003900f97810 */ /* 0x040fe20007ffe0ff */
[----:B------:R-:W1:Y:S01]  /*3c70*/  I2F R251, R0 ;  /* 0x0000000000fb7306 */ /* 0x000e620000201400 */
[----:B------:R-:W-:-:S02]  /*3c80*/  IADD3 R244, R0, 0x1, RZ ;  /* 0x0000000100f47810 */ /* 0x000fc40007ffe0ff */
[C---:B------:R-:W-:Y:S02]  /*3c90*/  IADD3 R243, R0.reuse, 0x8, RZ ;  /* 0x0000000800f37810 */ /* 0x040fe40007ffe0ff */
[C---:B------:R-:W-:Y:S02]  /*3ca0*/  IADD3 R242, R0.reuse, 0x9, RZ ;  /* 0x0000000900f27810 */ /* 0x040fe40007ffe0ff */
[C---:B------:R-:W-:Y:S02]  /*3cb0*/  IADD3 R241, R0.reuse, 0x10, RZ ;  /* 0x0000001000f17810 */ /* 0x040fe40007ffe0ff */
[C---:B------:R-:W-:Y:S02]  /*3cc0*/  IADD3 R240, R0.reuse, 0x11, RZ ;  /* 0x0000001100f07810 */ /* 0x040fe40007ffe0ff */
[C---:B------:R-:W-:Y:S02]  /*3cd0*/  IADD3 R239, R0.reuse, 0x18, RZ ;  /* 0x0000001800ef7810 */ /* 0x040fe40007ffe0ff */
[----:B------:R-:W-:-:S02]  /*3ce0*/  IADD3 R238, R0, 0x19, RZ ;  /* 0x0000001900ee7810 */ /* 0x000fc40007ffe0ff */
[C---:B------:R-:W-:Y:S02]  /*3cf0*/  IADD3 R237, R0.reuse, 0x20, RZ ;  /* 0x0000002000ed7810 */ /* 0x040fe40007ffe0ff */
[C---:B------:R-:W-:Y:S02]  /*3d00*/  IADD3 R236, R0.reuse, 0x21, RZ ;  /* 0x0000002100ec7810 */ /* 0x040fe40007ffe0ff */
[C---:B------:R-:W-:Y:S02]  /*3d10*/  IADD3 R246, R0.reuse, 0x28, RZ ;  /* 0x0000002800f67810 */ /* 0x040fe40007ffe0ff */
[C---:B------:R-:W-:Y:S02]  /*3d20*/  IADD3 R245, R0.reuse, 0x29, RZ ;  /* 0x0000002900f57810 */ /* 0x040fe40007ffe0ff */
[C---:B------:R-:W-:Y:S02]  /*3d30*/  IADD3 R248, R0.reuse, 0x30, RZ ;  /* 0x0000003000f87810 */ /* 0x040fe40007ffe0ff */
[----:B------:R-:W-:-:S02]  /*3d40*/  IADD3 R247, R0, 0x31, RZ ;  /* 0x0000003100f77810 */ /* 0x000fc40007ffe0ff */
[----:B------:R-:W-:Y:S01]  /*3d50*/  IADD3 R250, R0, 0x38, RZ ;  /* 0x0000003800fa7810 */ /* 0x000fe20007ffe0ff */
[----:B------:R-:W-:Y:S01]  /*3d60*/  I2F R252, R244 ;  /* 0x000000f400fc7306 */ /* 0x000fe20000201400 */
[----:B------:R-:W-:Y:S01]  /*3d70*/  IMAD.SHL.U32 R154, R162, 0x2, RZ ;  /* 0x00000002a29a7824 */ /* 0x000fe200078e00ff */
[----:B------:R-:W-:Y:S02]  /*3d80*/  UMOV UR4, URZ ;  /* 0x0000003f00047c82 */ /* 0x000fe40008000000 */
[----:B--2---:R-:W-:Y:S01]  /*3d90*/  @UP1 UMOV UR4, UR12 ;  /* 0x0000000c00041c82 */ /* 0x004fe20008000000 */
        /* <DEDUP_REMOVED lines=16> */
[----:B-1----:R-:W-:-:S02]  /*3ea0*/  FMUL.FTZ R251, R251, UR4 ;  /* 0x00000004fbfb7c20 */ /* 0x002fc40008410000 */
[----:B------:R-:W-:Y:S01]  /*3eb0*/  IMAD.IADD R155, R154, 0x1, R157 ;  /* 0x000000019a9b7824 */ /* 0x000fe200078e029d */
[----:B-----5:R-:W-:-:S04]  /*3ec0*/  IADD3 R14, P2, P1, R4, UR20, R14 ;  /* 0x00000014040e7c10 */ /* 0x020fc8000f95e00e */
[----:B------:R-:W-:Y:S02]  /*3ed0*/  IADD3.X R5, R5, UR13, R3, P2, P1 ;  /* 0x0000000d05057c10 */ /* 0x000fe400097e2403 */
[----:B------:R-:W-:Y:S01]  /*3ee0*/  IADD3 R4, R156, 0x1000, RZ ;  /* 0x000010009c047810 */ /* 0x000fe20007ffe0ff */
[----:B---3--:R-:W1:Y:S01]  /*3ef0*/  R2UR UR13, R6 ;  /* 0x00000000060d73c2 */ /* 0x008e6200000e0000 */
[----:B------:R-:W-:Y:S02]  /*3f00*/  IADD3 R3, R162, 0x1000, RZ ;  /* 0x00001000a2037810 */ /* 0x000fe40007ffe0ff */
[----:B------:R-:W-:Y:S02]  /*3f10*/  SEL R4, R4, R156, !P0 ;  /* 0x0000009c04047207 */ /* 0x000fe40004000000 */
[----:B------:R-:W-:-:S03]  /*3f20*/  SEL R148, R3, R162, !P0 ;  /* 0x000000a203947207 */ /* 0x000fc60004000000 */
[----:B------:R-:W-:Y:S02]  /*3f30*/  IMAD.SHL.U32 R3, R4, 0x2, RZ ;  /* 0x0000000204037824 */ /* 0x000fe400078e00ff */
[----:B------:R-:W2:Y:S01]  /*3f40*/  I2F R4, R249 ;  /* 0x000000f900047306 */ /* 0x000ea20000201400 */
[----:B-1----:R-:W-:-:S05]  /*3f50*/  LOP3.LUT R0, R5, UR13, RZ, 0x3c, !PT ;  /* 0x0000000d05007c12 */ /* 0x002fca000f8e3cff */
[----:B------:R1:W-:Y:S02]  /*3f60*/  STL [R1+0x60], R0 ;  /* 0x0000600001007387 */ /* 0x0003e40000100800 */
[----:B------:R-:W-:Y:S02]  /*3f70*/  I2F R5, R247 ;  /* 0x000000f700057306 */ /* 0x000fe40000201400 */
[----:B--2---:R2:W-:Y:S06]  /*3f80*/  STL [R1+0x34], R4 ;  /* 0x0000340401007387 */ /* 0x0045ec0000100800 */
[----:B-1----:R-:W1:Y:S08]  /*3f90*/  I2F R0, R250 ;  /* 0x000000fa00007306 */ /* 0x002e700000201400 */
[----:B--2---:R-:W2:Y:S01]  /*3fa0*/  I2F R4, R248 ;  /* 0x000000f800047306 */ /* 0x004ea20000201400 */
[----:B-1----:R1:W-:Y:S04]  /*3fb0*/  STL [R1+0x30], R0 ;  /* 0x0000300001007387 */ /* 0x0023e80000100800 */
[----:B------:R3:W-:Y:S04]  /*3fc0*/  STL [R1+0x2c], R5 ;  /* 0x00002c0501007387 */ /* 0x0007e80000100800 */
[----:B--2---:R2:W-:Y:S01]  /*3fd0*/  STL [R1+0x28], R4 ;  /* 0x0000280401007387 */ /* 0x0045e20000100800 */
[----:B-1----:R-:W1:Y:S08]  /*3fe0*/  I2F R0, R245 ;  /* 0x000000f500007306 */ /* 0x002e700000201400 */
[----:B---3--:R-:W3:Y:S08]  /*3ff0*/  I2F R5, R246 ;  /* 0x000000f600057306 */ /* 0x008ef00000201400 */
[----:B--2---:R-:W2:Y:S01]  /*4000*/  I2F R4, R236 ;  /* 0x000000ec00047306 */ /* 0x004ea20000201400 */
[----:B-1----:R1:W-:Y:S04]  /*4010*/  STL [R1+0x24], R0 ;  /* 0x0000240001007387 */ /* 0x0023e80000100800 */
[----:B---3--:R3:W-:Y:S03]  /*4020*/  STL [R1+0x20], R5 ;  /* 0x0000200501007387 */ /* 0x0087e60000100800 */
[----:B-1----:R-:W1:Y:S01]  /*4030*/  I2F R0, R237 ;  /* 0x000000ed00007306 */ /* 0x002e620000201400 */
[----:B--2---:R2:W-:Y:S07]  /*4040*/  STL [R1+0x1c], R4 ;  /* 0x00001c0401007387 */ /* 0x0045ee0000100800 */
[----:B---3--:R-:W3:Y:S01]  /*4050*/  I2F R5, R238 ;  /* 0x000000ee00057306 */ /* 0x008ee20000201400 */
[----:B-1----:R1:W-:Y:S07]  /*4060*/  STL [R1+0x18], R0 ;  /* 0x0000180001007387 */ /* 0x0023ee0000100800 */
[----:B--2---:R-:W2:Y:S01]  /*4070*/  I2F R4, R239 ;  /* 0x000000ef00047306 */ /* 0x004ea20000201400 */
[----:B---3--:R3:W-:Y:S07]  /*4080*/  STL [R1+0x14], R5 ;  /* 0x0000140501007387 */ /* 0x0087ee0000100800 */
[----:B-1----:R-:W1:Y:S01]  /*4090*/  I2F R0, R240 ;  /* 0x000000f000007306 */ /* 0x002e620000201400 */
[----:B--2---:R2:W-:Y:S07]  /*40a0*/  STL [R1+0x10], R4 ;  /* 0x0000100401007387 */ /* 0x0045ee0000100800 */
[----:B---3--:R-:W3:Y:S01]  /*40b0*/  I2F R5, R241 ;  /* 0x000000f100057306 */ /* 0x008ee20000201400 */
[----:B-1----:R1:W-:Y:S07]  /*40c0*/  STL [R1+0xc], R0 ;  /* 0x00000c0001007387 */ /* 0x0023ee0000100800 */
[----:B--2---:R-:W2:Y:S01]  /*40d0*/  I2F R4, R242 ;  /* 0x000000f200047306 */ /* 0x004ea20000201400 */
[----:B---3--:R-:W-:Y:S07]  /*40e0*/  STL [R1+0x8], R5 ;  /* 0x0000080501007387 */ /* 0x008fee0000100800 */
[----:B-1----:R-:W1:Y:S01]  /*40f0*/  I2F R0, R243 ;  /* 0x000000f300007306 */ /* 0x002e620000201400 */
[----:B--2---:R2:W-:Y:S01]  /*4100*/  STL [R1+0x4], R4 ;  /* 0x0000040401007387 */ /* 0x0045e20000100800 */
[----:B------:R-:W3:Y:S03]  /*4110*/  R2UR UR30, R7 ;  /* 0x00000000071e73c2 */ /* 0x000ee600000e0000 */
[----:B-1----:R1:W-:Y:S01]  /*4120*/  STL [R1], R0 ;  /* 0x0000000001007387 */ /* 0x0023e20000100800 */
[----:B--2---:R-:W-:-:S05]  /*4130*/  IMAD.WIDE.U32 R4, R14, -0x2daee0ad, RZ ;  /* 0xd2511f530e047825 */ /* 0x004fca00078e00ff */
[----:B------:R1:W-:Y:S01]  /*4140*/  STL.64 [R1+0x48], R4 ;  /* 0x0000480401007387 */ /* 0x0003e20000100a00 */
[----:B------:R-:W-:Y:S01]  /*4150*/  IMAD.SHL.U32 R148, R148, 0x2, RZ ;  /* 0x0000000294947824 */ /* 0x000fe200078e00ff */
[----:B------:R-:W-:Y:S02]  /*4160*/  UIADD3 UR22, UR13, -0x61c88647, URZ ;  /* 0x9e3779b90d167890 */ /* 0x000fe4000fffe03f */
[----:B------:R-:W-:Y:S02]  /*4170*/  UIADD3 UR21, UR13, 0x3c6ef372, URZ ;  /* 0x3c6ef3720d157890 */ /* 0x000fe4000fffe03f */
[----:B------:R-:W-:Y:S02]  /*4180*/  UIADD3 UR19, UR13, -0x255992d5, URZ ;  /* 0xdaa66d2b0d137890 */ /* 0x000fe4000fffe03f */
[----:B------:R-:W-:Y:S02]  /*4190*/  UIADD3 UR17, UR13, 0x78dde6e4, URZ ;  /* 0x78dde6e40d117890 */ /* 0x000fe4000fffe03f */
[----:B------:R-:W-:-:S02]  /*41a0*/  UIADD3 UR15, UR13, 0x1715609d, URZ ;  /* 0x1715609d0d0f7890 */ /* 0x000fc4000fffe03f */
[----:B------:R-:W-:Y:S02]  /*41b0*/  UIADD3 UR13, UR13, -0x4ab325aa, URZ ;  /* 0xb54cda560d0d7890 */ /* 0x000fe4000fffe03f */
[----:B---3--:R-:W-:Y:S02]  /*41c0*/  UIADD3 UR49, UR30, -0x4498517b, URZ ;  /* 0xbb67ae851e317890 */ /* 0x008fe4000fffe03f */
[----:B------:R-:W-:Y:S02]  /*41d0*/  UIADD3 UR20, UR30, 0x76cf5d0a, URZ ;  /* 0x76cf5d0a1e147890 */ /* 0x000fe4000fffe03f */
[----:B------:R-:W-:Y:S02]  /*41e0*/  UIADD3 UR18, UR30, 0x32370b8f, URZ ;  /* 0x32370b8f1e127890 */ /* 0x000fe4000fffe03f */
[----:B------:R-:W-:Y:S02]  /*41f0*/  UIADD3 UR16, UR30, -0x126145ec, URZ ;  /* 0xed9eba141e107890 */ /* 0x000fe4000fffe03f */
[----:B------:R-:W-:-:S02]  /*4200*/  UIADD3 UR14, UR30, -0x56f99767, URZ ;  /* 0xa90668991e0e7890 */ /* 0x000fc4000fffe03f */
[----:B------:R-:W-:Y:S02]  /*4210*/  UIADD3 UR12, UR30, 0x646e171e, URZ ;  /* 0x646e171e1e0c7890 */ /* 0x000fe4000fffe03f */
.L_x_344:
[----:B------:R-:W2:Y:S01]  /*4220*/  LDL R165, [R1+0x68] ;  /* 0x0000680001a57983 */ /* 0x000ea20000100800 */
[----:B------:R-:W-:Y:S01]  /*4230*/  IMAD.IADD R112, R157, 0x1, R148 ;  /* 0x000000019d707824 */ /* 0x000fe200078e0294 */
[----:B------:R-:W-:Y:S01]  /*4240*/  USHF.L.U32 UR23, UR24, 0x7, URZ ;  /* 0x0000000718177899 */ /* 0x000fe2000800063f */
[----:B------:R-:W-:Y:S01]  /*4250*/  IMAD.U32 R166, RZ, RZ, UR6 ;  /* 0x00000006ffa67e24 */ /* 0x000fe2000f8e00ff */
[----:B------:R-:W4:Y:S01]  /*4260*/  LDL R168, [R1+0x60] ;  /* 0x0000600001a87983 */ /* 0x000f220000100800 */
[----:B------:R-:W-:Y:S02]  /*4270*/  UISETP.GT.AND UP2, UPT, UR6, UR31, UPT ;  /* 0x0000001f0600728c */ /* 0x000fe4000bf44270 */
[----:B------:R-:W-:Y:S01]  /*4280*/  UIADD3 UR25, UR28, 0x80, UR23 ;  /* 0x000000801c197890 */ /* 0x000fe2000fffe017 */
[----:B------:R-:W4:Y:S03]  /*4290*/  LDL.64 R174, [R1+0x48] ;  /* 0x0000480001ae7983 */ /* 0x000f260000100a00 */
[----:B------:R-:W-:Y:S02]  /*42a0*/  UIADD3 UR29, UR25, -UR7, URZ ;  /* 0x80000007191d7290 */ /* 0x000fe4000fffe03f */
[----:B------:R-:W-:Y:S01]  /*42b0*/  USHF.L.U32 UR25, UR6, 0x7, URZ ;  /* 0x0000000706197899 */ /* 0x000fe2000800063f */
[----:B------:R-:W4:Y:S03]  /*42c0*/  LDL R173, [R1+0x3c] ;  /* 0x00003c0001ad7983 */ /* 0x000f260000100800 */
[----:B------:R-:W-:Y:S01]  /*42d0*/  UISETP.GE.AND UP0, UPT, UR25, UR29, UPT ;  /* 0x0000001d1900728c */ /* 0x000fe2000bf06270 */
[----:B------:R-:W4:Y:S01]  /*42e0*/  LDL R188, [R1+0x58] ;  /* 0x0000580001bc7983 */ /* 0x000f220000100800 */
[----:B------:R-:W-:Y:S01]  /*42f0*/  UIADD3 UR29, UR23, 0x80, URZ ;  /* 0x00000080171d7890 */ /* 0x000fe2000fffe03f */
[----:B------:R-:W-:Y:S02]  /*4300*/  IMAD.U32 R178, RZ, RZ, UR25 ;  /* 0x00000019ffb27e24 */ /* 0x000fe4000f8e00ff */
[----:B------:R-:W4:Y:S01]  /*4310*/  LDL R187, [R1] ;  /* 0x0000000001bb7983 */ /* 0x000f220000100800 */
[----:B------:R-:W-:Y:S03]  /*4320*/  UISETP.LT.AND UP0, UPT, UR29, UR7, UP0 ;  /* 0x000000071d00728c */ /* 0x000fe60008701270 */
[----:B------:R-:W4:Y:S03]  /*4330*/  LDL R185, [R1+0x5c] ;  /* 0x00005c0001b97983 */ /* 0x000f260000100800 */
[----:B------:R-:W-:Y:S01]  /*4340*/  PLOP3.LUT P1, PT, PT, PT, UP0, 0x80, 0x0 ;  /* 0x000000000000781c */ /* 0x000fe20003f2f008 */
[----:B------:R-:W4:Y:S04]  /*4350*/  LDL R186, [R1+0x4] ;  /* 0x0000040001ba7983 */ /* 0x000f280000100800 */
[----:B------:R-:W0:Y:S08]  /*4360*/  LDGDEPBAR ;  /* 0x00000000000079af */ /* 0x000e300000000000 */
[----:B------:R-:W1:Y:S08]  /*4370*/  S2R R163, SR_TID.X ;  /* 0x0000000000a37919 */ /* 0x000e700000002100 */
[----:B------:R-:W1:Y:S08]  /*4380*/  S2R R164, SR_TID.X ;  /* 0x0000000000a47919 */ /* 0x000e700000002100 */
[----:B-1----:R-:W1:Y:S01]  /*4390*/  S2R R0, SR_TID.X ;  /* 0x0000000000007919 */ /* 0x002e620000002100 */
[----:B------:R-:W-:Y:S01]  /*43a0*/  SHF.R.S32.HI R163, RZ, 0x1f, R163 ;  /* 0x0000001fffa37819 */ /* 0x000fe200000114a3 */
[----:B------:R-:W-:Y:S06]  /*43b0*/  DEPBAR.LE SB0, 0x0 ;  /* 0x000080000000791a */ /* 0x000fec0000000000 */
[----:B------:R-:W-:Y:S01]  /*43c0*/  BAR.SYNC.DEFER_BLOCKING 0x0 ;  /* 0x0000000000007b1d */ /* 0x000fe20000010000 */
[----:B------:R-:W-:Y:S04]  /*43d0*/  LEA.HI R163, R163, R164, RZ, 0x7 ;  /* 0x000000a4a3a37211 */ /* 0x000fe800078f38ff */
[----:B------:R-:W-:Y:S01]  /*43e0*/  SHF.R.S32.HI R163, RZ, 0x7, R163 ;  /* 0x00000007ffa37819 */ /* 0x000fe200000114a3 */
[----:B-1----:R-:W-:Y:S05]  /*43f0*/  @!P1 IMAD.SHL.U32 R0, R0, 0x2, RZ ;  /* 0x0000000200009824 */ /* 0x002fea00078e00ff */
[----:B------:R-:W-:Y:S05]  /*4400*/  @!P1 LOP3.LUT R0, R0, 0x6, RZ, 0xc0, !PT ;  /* 0x0000000600009812 */ /* 0x000fea00078ec0ff */
[----:B------:R-:W-:Y:S01]  /*4410*/  @!P1 IMAD R0, R163, 0x40, R0 ;  /* 0x00000040a3009824 */ /* 0x000fe200078e0200 */
[----:B------:R-:W-:Y:S04]  /*4420*/  LDSM.16.M88.4 R64, [R148] ;  /* 0x000000009440783b */ /* 0x000fe80000000200 */
[----:B------:R-:W-:Y:S04]  /*4430*/  @!P1 IADD3 R0, R0, UR23, RZ ;  /* 0x0000001700009c10 */ /* 0x000fe8000fffe0ff */
[----:B------:R-:W1:Y:S08]  /*4440*/  LDSM.16.M88.4 R16, [R149+0x6000] ;  /* 0x006000009510783b */ /* 0x000e700000000200 */
[----:B------:R-:W1:Y:S08]  /*4450*/  LDSM.16.M88.4 R60, [R148+0x1000] ;  /* 0x00100000943c783b */ /* 0x000e700000000200 */
[----:B------:R-:W1:Y:S08]  /*4460*/  LDSM.16.M88.4 R32, [R149+0x6400] ;  /* 0x006400009520783b */ /* 0x000e700000000200 */
[----:B------:R-:W1:Y:S08]  /*4470*/  LDSM.16.M88.4 R48, [R149+0x6800] ;  /* 0x006800009530783b */ /* 0x000e700000000200 */
[----:B------:R-:W1:Y:S02]  /*4480*/  LDSM.16.M88.4 R100, [R149+0x6c00] ;  /* 0x006c00009564783b */ /* 0x000e640000000200 */
[-C--:B-1----:R-:W-:Y:S06]  /*4490*/  HMMA.16816.F32 R4, R64, R16.reuse, RZ ;  /* 0x000000104004723c */ /* 0x082fec00000018ff */
[----:B------:R-:W-:Y:S02]  /*44a0*/  LDSM.16.M88.4 R104, [R112] ;  /* 0x000000007068783b */ /* 0x000fe40000000200 */
[C---:B------:R-:W-:Y:S06]  /*44b0*/  HMMA.16816.F32 R8, R60.reuse, R16, RZ ;  /* 0x000000103c08723c */ /* 0x040fec00000018ff */
[----:B-----5:R-:W1:Y:S02]  /*44c0*/  LDSM.16.M88.4 R108, [R150+0x6000] ;  /* 0x00600000966c783b */ /* 0x020e640000000200 */
[-C--:B------:R-:W-:Y:S06]  /*44d0*/  HMMA.16816.F32 R12, R60, R18.reuse, RZ ;  /* 0x000000123c0c723c */ /* 0x080fec00000018ff */
[----:B------:R-:W1:Y:S02]  /*44e0*/  LDSM.16.M88.4 R112, [R112+0x1000] ;  /* 0x001000007070783b */ /* 0x000e640000000200 */
[C---:B------:R-:W-:Y:S06]  /*44f0*/  HMMA.16816.F32 R16, R64.reuse, R18, RZ ;  /* 0x000000124010723c */ /* 0x040fec00000018ff */
[----:B------:R-:W3:Y:S04]  /*4500*/  LDL R191, [R1+0x8] ;  /* 0x0000080001bf7983 */ /* 0x000ee80000100800 */
[----:B------:R-:W3:Y:S01]  /*4510*/  LDL R190, [R1+0xc] ;  /* 0x00000c0001be7983 */ /* 0x000ee20000100800 */
[-C--:B------:R-:W-:Y:S03]  /*4520*/  HMMA.16816.F32 R20, R64, R32.reuse, RZ ;  /* 0x000000204014723c */ /* 0x080fe600000018ff */
[----:B------:R-:W3:Y:S05]  /*4530*/  LDL R189, [R1+0x10] ;  /* 0x0000100001bd7983 */ /* 0x000eea0000100800 */
        /* <DEDUP_REMOVED lines=8> */
[C---:B------:R-:W-:Y:S07]  /*45c0*/  HMMA.16816.F32 R56, R60.reuse, R100, RZ ;  /* 0x000000643c38723c */ /* 0x040fee00000018ff */
[----:B------:R-:W-:Y:S01]  /*45d0*/  IMAD.U32 R100, RZ, RZ, UR24 ;  /* 0x00000018ff647e24 */ /* 0x000fe2000f8e00ff */
[-C--:B------:R-:W-:Y:S04]  /*45e0*/  HMMA.16816.F32 R60, R60, R102.reuse, RZ ;  /* 0x000000663c3c723c */ /* 0x080fe800000018ff */
[----:B------:R-:W-:Y:S04]  /*45f0*/  IMAD R100, R100, 0x2, R163 ;  /* 0x0000000264647824 */ /* 0x000fe800078e02a3 */
[----:B------:R-:W-:Y:S01]  /*4600*/  IMAD.SHL.U32 R100, R100, 0x2, RZ ;  /* 0x0000000264647824 */ /* 0x000fe200078e00ff */
[----:B------:R-:W-:Y:S04]  /*4610*/  HMMA.16816.F32 R64, R64, R102, RZ ;  /* 0x000000664040723c */ /* 0x000fe800000018ff */
[----:B------:R-:W-:Y:S04]  /*4620*/  IADD3 R101, R100, 0x1, RZ ;  /* 0x0000000164657810 */ /* 0x000fe80007ffe0ff */
[-C--:B-1----:R-:W-:Y:S08]  /*4630*/  HMMA.16816.F32 R4, R104, R108.reuse, R4 ;  /* 0x0000006c6804723c */ /* 0x082ff00000001804 */
[C---:B------:R-:W-:Y:S08]  /*4640*/  HMMA.16816.F32 R8, R112.reuse, R108, R8 ;  /* 0x0000006c7008723c */ /* 0x040ff00000001808 */
[-C--:B------:R-:W-:Y:S08]  /*4650*/  HMMA.16816.F32 R12, R112, R110.reuse, R12 ;  /* 0x0000006e700c723c */ /* 0x080ff0000000180c */
[C---:B------:R-:W-:Y:S01]  /*4660*/  HMMA.16816.F32 R16, R104.reuse, R110, R16 ;  /* 0x0000006e6810723c */ /* 0x040fe20000001810 */
[C---:B------:R-:W-:Y:S03]  /*4670*/  FADD.FTZ R4, R251.reuse, R4 ;  /* 0x00000004fb047221 */ /* 0x040fe60000010000 */
[----:B--2---:R-:W-:Y:S02]  /*4680*/  IMAD R166, R166, 0x8, R165 ;  /* 0x00000008a6a67824 */ /* 0x004fe400078e02a5 */
[----:B------:R-:W-:Y:S02]  /*4690*/  FFMA.FTZ R7, R252, UR4, R7 ;  /* 0x00000004fc077c23 */ /* 0x000fe40008010007 */
[----:B------:R-:W-:Y:S01]  /*46a0*/  FADD.FTZ R6, R251, R6 ;  /* 0x00000006fb067221 */ /* 0x000fe20000010000 */
[C---:B------:R-:W-:Y:S03]  /*46b0*/  IADD3 R164, R166.reuse, 0x4, RZ ;  /* 0x00000004a6a47810 */ /* 0x040fe60007ffe0ff */
[C---:B----4-:R-:W-:Y:S01]  /*46c0*/  LOP3.LUT R100, R175.reuse, UR30, R100, 0x96, !PT ;  /* 0x0000001eaf647c12 */ /* 0x050fe2000f8e9664 */
[----:B------:R-:W-:Y:S01]  /*46d0*/  IMAD.WIDE.U32 R166, R166, -0x326172a9, RZ ;  /* 0xcd9e8d57a6a67825 */ /* 0x000fe200078e00ff */
[----:B------:R-:W-:Y:S02]  /*46e0*/  LOP3.LUT R101, R175, UR30, R101, 0x96, !PT ;  /* 0x0000001eaf657c12 */ /* 0x000fe4000f8e9665 */
[----:B------:R-:W-:Y:S01]  /*46f0*/  LOP3.LUT R163, R174, UR49, RZ, 0x3c, !PT ;  /* 0x00000031aea37c12 */ /* 0x000fe2000f8e3cff */
[----:B------:R-:W-:Y:S01]  /*4700*/  IMAD.WIDE.U32 R180, R100, -0x326172a9, RZ ;  /* 0xcd9e8d5764b47825 */ /* 0x000fe200078e00ff */
[-C--:B------:R-:W-:Y:S03]  /*4710*/  LOP3.LUT R170, R167, R168.reuse, RZ, 0x3c, !PT ;  /* 0x000000a8a7aa7212 */ /* 0x080fe600078e3cff */
[----:B------:R-:W-:Y:S01]  /*4720*/  IMAD.WIDE.U32 R164, R164, -0x326172a9, RZ ;  /* 0xcd9e8d57a4a47825 */ /* 0x000fe200078e00ff */
[--C-:B------:R-:W-:Y:S02]  /*4730*/  LOP3.LUT R177, R181, UR22, R166.reuse, 0x96, !PT ;  /* 0x00000016b5b17c12 */ /* 0x100fe4000f8e96a6 */
[----:B------:R-:W-:Y:S01]  /*4740*/  FSETP.NEU.FTZ.AND P0, PT, R188, -INF , PT ;  /* 0xff800000bc00780b */ /* 0x000fe20003f1d000 */
[----:B------:R-:W-:Y:S01]  /*4750*/  IMAD.WIDE.U32 R182, R101, -0x326172a9, RZ ;  /* 0xcd9e8d5765b67825 */ /* 0x000fe200078e00ff */
[----:B------:R-:W-:Y:S01]  /*4760*/  LOP3.LUT R168, R165, R168, RZ, 0x3c, !PT ;  /* 0x000000a8a5a87212 */ /* 0x000fe200078e3cff */
[----:B------:R-:W1:Y:S02]  /*4770*/  LDSM.16.M88.4 R100, [R150+0x6400] ;  /* 0x006400009664783b */ /* 0x000e640000000200 */
[----:B------:R-:W-:Y:S01]  /*4780*/  IMAD.WIDE.U32 R170, R170, -0x2daee0ad, RZ ;  /* 0xd2511f53aaaa7825 */ /* 0x000fe200078e00ff */
[C---:B------:R-:W-:Y:S02]  /*4790*/  LOP3.LUT R176, R183.reuse, UR22, R166, 0x96, !PT ;  /* 0x00000016b7b07c12 */ /* 0x040fe4000f8e96a6 */
[----:B------:R-:W-:Y:S01]  /*47a0*/  LOP3.LUT R167, R183, UR22, R164, 0x96, !PT ;  /* 0x00000016b7a77c12 */ /* 0x000fe2000f8e96a4 */
[----:B------:R-:W-:Y:S01]  /*47b0*/  FFMA.FTZ R12, R187, UR4, R12 ;  /* 0x00000004bb0c7c23 */ /* 0x000fe2000801000c */
[----:B------:R-:W-:Y:S01]  /*47c0*/  LOP3.LUT R174, R163, R171, RZ, 0x3c, !PT ;  /* 0x000000aba3ae7212 */ /* 0x000fe200078e3cff */
[----:B------:R-:W-:Y:S04]  /*47d0*/  IMAD.WIDE.U32 R168, R168, -0x2daee0ad, RZ ;  /* 0xd2511f53a8a87825 */ /* 0x000fe800078e00ff */
[----:B------:R-:W-:Y:S01]  /*47e0*/  FFMA.FTZ R14, R187, UR4, R14 ;  /* 0x00000004bb0e7c23 */ /* 0x000fe2000801000e */
[----:B------:R-:W-:Y:S01]  /*47f0*/  LOP3.LUT R172, R163, R169, RZ, 0x3c, !PT ;  /* 0x000000a9a3ac7212 */ /* 0x000fe200078e3cff */
[----:B------:R-:W-:Y:S01]  /*4800*/  IMAD.WIDE.U32 R174, R174, -0x326172a9, RZ ;  /* 0xcd9e8d57aeae7825 */ /* 0x000fe200078e00ff */
[----:B------:R-:W-:Y:S03]  /*4810*/  LOP3.LUT R169, R181, UR22, R164, 0x96, !PT ;  /* 0x00000016b5a97c12 */ /* 0x000fe6000f8e96a4 */
[----:B------:R-:W-:Y:S01]  /*4820*/  IMAD.U32 R165, RZ, RZ, UR28 ;  /* 0x0000001cffa57e24 */ /* 0x000fe2000f8e00ff */
[----:B------:R-:W-:Y:S01]  /*4830*/  LOP3.LUT R171, R175, UR21, R180, 0x96, !PT ;  /* 0x00000015afab7c12 */ /* 0x000fe2000f8e96b4 */
[----:B------:R-:W-:Y:S01]  /*4840*/  FFMA.FTZ R16, R187, UR4, R16 ;  /* 0x00000004bb107c23 */ /* 0x000fe20008010010 */
[----:B------:R-:W-:Y:S01]  /*4850*/  LOP3.LUT R166, R175, UR21, R182, 0x96, !PT ;  /* 0x00000015afa67c12 */ /* 0x000fe2000f8e96b6 */
[----:B------:R-:W-:Y:S01]  /*4860*/  FFMA.FTZ R18, R187, UR4, R18 ;  /* 0x00000004bb127c23 */ /* 0x000fe20008010012 */
[----:B------:R-:W-:Y:S01]  /*4870*/  @!P1 IADD3 R163, -R165, 0x1, R173 ;  /* 0x00000001a5a39810 */ /* 0x000fe20007ffe1ad */
[----:B------:R-:W-:Y:S01]  /*4880*/  IMAD.WIDE.U32 R172, R172, -0x326172a9, RZ ;  /* 0xcd9e8d57acac7825 */ /* 0x000fe200078e00ff */
[----:B------:R-:W2:Y:S02]  /*4890*/  LDL R187, [R1+0x54] ;  /* 0x0000540001bb7983 */ /* 0x000ea40000100800 */
[----:B------:R-:W-:Y:S01]  /*48a0*/  @!P1 IADD3 R163, R178, UR7, R163 ;  /* 0x00000007b2a39c10 */ /* 0x000fe2000fffe0a3 */
[C---:B------:R-:W-:Y:S01]  /*48b0*/  FFMA.FTZ R13, R186.reuse, UR4, R13 ;  /* 0x00000004ba0d7c23 */ /* 0x040fe2000801000d */
[----:B------:R-:W-:Y:S01]  /*48c0*/  LOP3.LUT R184, R173, UR21, R180, 0x96, !PT ;  /* 0x00000015adb87c12 */ /* 0x000fe2000f8e96b4 */
[----:B------:R-:W-:Y:S01]  /*48d0*/  IMAD.WIDE.U32 R164, R177, -0x2daee0ad, RZ ;  /* 0xd2511f53b1a47825 */ /* 0x000fe200078e00ff */
[----:B------:R-:W-:Y:S03]  /*48e0*/  LOP3.LUT R173, R173, UR21, R182, 0x96, !PT ;  /* 0x00000015adad7c12 */ /* 0x000fe6000f8e96b6 */
[----:B------:R-:W-:Y:S04]  /*48f0*/  IMAD.WIDE.U32 R180, R171, -0x2daee0ad, RZ ;  /* 0xd2511f53abb47825 */ /* 0x000fe800078e00ff */
[----:B------:R-:W-:Y:S01]  /*4900*/  FFMA.FTZ R15, R186, UR4, R15 ;  /* 0x00000004ba0f7c23 */ /* 0x000fe2000801000f */
[----:B------:R-:W-:Y:S01]  /*4910*/  LOP3.LUT R171, R181, UR18, R164, 0x96, !PT ;  /* 0x00000012b5ab7c12 */ /* 0x000fe2000f8e96a4 */
[-C--:B-1----:R-:W-:Y:S01]  /*4920*/  HMMA.16816.F32 R20, R104, R100.reuse, R20 ;  /* 0x000000646814723c */ /* 0x082fe20000001814 */
[C---:B------:R-:W-:Y:S01]  /*4930*/  @!P1 IADD3 R164, R163.reuse, 0x40, RZ ;  /* 0x00000040a3a49810 */ /* 0x040fe20007ffe0ff */
[----:B------:R-:W-:Y:S01]  /*4940*/  IMAD.WIDE.U32 R182, R166, -0x2daee0ad, RZ ;  /* 0xd2511f53a6b67825 */ /* 0x000fe200078e00ff */
[----:B------:R-:W-:Y:S02]  /*4950*/  @!P1 IADD3 R166, R163, 0x8, RZ ;  /* 0x00000008a3a69810 */ /* 0x000fe40007ffe0ff */
[----:B------:R-:W-:Y:S01]  /*4960*/  @!P1 IMNMX R164, R164, UR7, PT ;  /* 0x00000007a4a49c17 */ /* 0x000fe2000b800200 */
[----:B------:R-:W-:Y:S01]  /*4970*/  IMAD.WIDE.U32 R178, R169, -0x2daee0ad, RZ ;  /* 0xd2511f53a9b27825 */ /* 0x000fe200078e00ff */
[----:B------:R-:W-:Y:S01]  /*4980*/  LOP3.LUT R169, R165, UR20, R170, 0x96, !PT ;  /* 0x00000014a5a97c12 */ /* 0x000fe2000f8e96aa */
[C---:B------:R-:W-:Y:S01]  /*4990*/  HMMA.16816.F32 R24, R112.reuse, R100, R24 ;  /* 0x000000647018723c */ /* 0x040fe20000001818 */
[C---:B------:R-:W-:Y:S02]  /*49a0*/  @!P1 IADD3 R165, R163.reuse, 0x48, RZ ;  /* 0x00000048a3a59810 */ /* 0x040fe40007ffe0ff */
[----:B------:R-:W-:Y:S01]  /*49b0*/  @!P1 ISETP.GE.AND P3, PT, R0, R164, PT ;  /* 0x000000a40000920c */ /* 0x000fe20003f66270 */
[C---:B------:R-:W-:Y:S01]  /*49c0*/  FFMA.FTZ R17, R186.reuse, UR4, R17 ;  /* 0x00000004ba117c23 */ /* 0x040fe20008010011 */
[----:B------:R-:W-:Y:S01]  /*49d0*/  @!P1 IMNMX R163, R163, UR7, PT ;  /* 0x00000007a3a39c17 */ /* 0x000fe2000b800200 */
[----:B------:R-:W-:Y:S01]  /*49e0*/  FFMA.FTZ R19, R186, UR4, R19 ;  /* 0x00000004ba137c23 */ /* 0x000fe20008010013 */
[----:B------:R-:W-:Y:S01]  /*49f0*/  @!P1 IMNMX R166, R166, UR7, PT ;  /* 0x00000007a6a69c17 */ /* 0x000fe2000b800200 */
[----:B------:R-:W4:Y:S01]  /*4a00*/  LDL R186, [R1+0x18] ;  /* 0x0000180001ba7983 */ /* 0x000f220000100800 */
[----:B------:R-:W-:Y:S01]  /*4a10*/  @!P1 IMNMX R165, R165, UR7, PT ;  /* 0x00000007a5a59c17 */ /* 0x000fe2000b800200 */
[-C--:B------:R-:W-:Y:S01]  /*4a20*/  HMMA.16816.F32 R28, R112, R102.reuse, R28 ;  /* 0x00000066701c723c */ /* 0x080fe2000000181c */
[----:B------:R-:W-:Y:S01]  /*4a30*/  @!P1 ISETP.GE.AND P5, PT, R0, R163, PT ;  /* 0x000000a30000920c */ /* 0x000fe20003fa6270 */
[----:B------:R-:W-:Y:S01]  /*4a40*/  FMUL.FTZ R100, R188, 1.4426950216293334961 ;  /* 0x3fb8aa3bbc647820 */ /* 0x000fe20000410000 */
[C---:B------:R-:W-:Y:S01]  /*4a50*/  @!P1 ISETP.GE.AND P2, PT, R0.reuse, R165, PT ;  /* 0x000000a50000920c */ /* 0x040fe20003f46270 */
[----:B------:R-:W4:Y:S01]  /*4a60*/  LDL R188, [R1+0x14] ;  /* 0x0000140001bc7983 */ /* 0x000f220000100800 */
[----:B------:R-:W-:Y:S01]  /*4a70*/  @!P1 ISETP.GE.AND P4, PT, R0, R166, PT ;  /* 0x000000a60000920c */ /* 0x000fe20003f86270 */
[----:B------:R-:W-:Y:S01]  /*4a80*/  FADD.FTZ R0, R251, R8 ;  /* 0x00000008fb007221 */ /* 0x000fe20000010000 */
[----:B------:R-:W-:Y:S01]  /*4a90*/  FSEL R100, R100, RZ, P0 ;  /* 0x000000ff64647208 */ /* 0x000fe20000000000 */
[----:B------:R-:W4:Y:S01]  /*4aa0*/  LDL R8, [R1+0x50] ;  /* 0x0000500001087983 */ /* 0x000f220000100800 */
[----:B------:R-:W-:Y:S01]  /*4ab0*/  FSETP.NEU.FTZ.AND P0, PT, R185, -INF , PT ;  /* 0xff800000b900780b */ /* 0x000fe20003f1d000 */
[C---:B------:R-:W-:Y:S01]  /*4ac0*/  HMMA.16816.F32 R32, R104.reuse, R102, R32 ;  /* 0x000000666820723c */ /* 0x040fe20000001820 */
[----:B------:R-:W-:Y:S01]  /*4ad0*/  @!P1 ISETP.GE.AND P6, PT, R243, R164, PT ;  /* 0x000000a4f300920c */ /* 0x000fe20003fc6270 */
[----:B------:R-:W-:Y:S01]  /*4ae0*/  FADD.FTZ R101, R251, R10 ;  /* 0x0000000afb657221 */ /* 0x000fe20000010000 */
[----:B------:R-:W-:Y:S01]  /*4af0*/  @!P1 FSEL R4, R4, -INF , !P5 ;  /* 0xff80000004049808 */ /* 0x000fe20006800000 */
[----:B------:R-:W-:Y:S01]  /*4b00*/  FMUL.FTZ R10, R185, 1.4426950216293334961 ;  /* 0x3fb8aa3bb90a7820 */ /* 0x000fe20000410000 */
[----:B------:R-:W-:Y:S01]  /*4b10*/  @!P1 FSEL R0, R0, -INF , !P3 ;  /* 0xff80000000009808 */ /* 0x000fe20005800000 */
[----:B------:R-:W4:Y:S01]  /*4b20*/  LDL R185, [R1+0x1c] ;  /* 0x00001c0001b97983 */ /* 0x000f220000100800 */
[----:B------:R-:W-:Y:S01]  /*4b30*/  @!P1 FSEL R6, R6, -INF , !P4 ;  /* 0xff80000006069808 */ /* 0x000fe20006000000 */
[----:B------:R-:W-:Y:S01]  /*4b40*/  IMAD.WIDE.U32 R108, R176, -0x2daee0ad, RZ ;  /* 0xd2511f53b06c7825 */ /* 0x000fe200078e00ff */
[----:B------:R-:W-:Y:S01]  /*4b50*/  FSEL R10, R10, RZ, P0 ;  /* 0x000000ff0a0a7208 */ /* 0x000fe20000000000 */
[----:B------:R-:W4:Y:S01]  /*4b60*/  LDL R103, [R1+0x20] ;  /* 0x0000200001677983 */ /* 0x000f220000100800 */
[----:B------:R-:W-:Y:S01]  /*4b70*/  @!P1 ISETP.GE.AND P0, PT, R244, R166, PT ;  /* 0x000000a6f400920c */ /* 0x000fe20003f06270 */
[----:B------:R-:W-:Y:S01]  /*4b80*/  FFMA.FTZ R4, R4, c[0x0][0x23c], -R100 ;  /* 0x00008f0004047a23 */ /* 0x000fe20000010864 */
[----:B------:R-:W-:Y:S01]  /*4b90*/  LOP3.LUT R170, R109, UR20, R170, 0x96, !PT ;  /* 0x000000146daa7c12 */ /* 0x000fe2000f8e96aa */
[----:B------:R-:W4:Y:S01]  /*4ba0*/  LDL R102, [R1+0x24] ;  /* 0x0000240001667983 */ /* 0x000f220000100800 */
[----:B------:R-:W-:Y:S01]  /*4bb0*/  LOP3.LUT R175, R183, UR18, R108, 0x96, !PT ;  /* 0x00000012b7af7c12 */ /* 0x000fe2000f8e966c */
[--C-:B------:R-:W-:Y:S01]  /*4bc0*/  FFMA.FTZ R6, R6, c[0x0][0x23c], -R10.reuse ;  /* 0x00008f0006067a23 */ /* 0x100fe2000001080a */
[----:B------:R-:W-:Y:S01]  /*4bd0*/  @!P1 FSEL R7, R7, -INF , !P0 ;  /* 0xff80000007079808 */ /* 0x000fe20004000000 */
[----:B------:R-:W1:Y:S01]  /*4be0*/  LDSM.16.M88.4 R108, [R150+0x6800] ;  /* 0x00680000966c783b */ /* 0x000e620000000200 */
[C---:B------:R-:W-:Y:S01]  /*4bf0*/  @!P1 ISETP.GE.AND P3, PT, R244.reuse, R164, PT ;  /* 0x000000a4f400920c */ /* 0x040fe20003f66270 */
[----:B------:R-:W-:Y:S01]  /*4c00*/  MUFU.EX2 R213, R6 ;  /* 0x0000000600d57308 */ /* 0x000fe20000000800 */
[-C--:B------:R-:W-:Y:S01]  /*4c10*/  @!P1 ISETP.GE.AND P4, PT, R243, R163.reuse, PT ;  /* 0x000000a3f300920c */ /* 0x080fe20003f86270 */
[----:B------:R-:W-:Y:S01]  /*4c20*/  FFMA.FTZ R7, R7, c[0x0][0x23c], -R10 ;  /* 0x00008f0007077a23 */ /* 0x000fe2000001080a */
[-C--:B------:R-:W-:Y:S01]  /*4c30*/  @!P1 ISETP.GE.AND P5, PT, R244, R163.reuse, PT ;  /* 0x000000a3f400920c */ /* 0x080fe20003fa6270 */
[----:B------:R-:W-:Y:S01]  /*4c40*/  FFMA.FTZ R9, R252, UR4, R9 ;  /* 0x00000004fc097c23 */ /* 0x000fe20008010009 */
[----:B------:R-:W-:Y:S01]  /*4c50*/  @!P1 FSEL R16, R16, -INF , !P4 ;  /* 0xff80000010109808 */ /* 0x000fe20006000000 */
[----:B------:R-:W-:Y:S01]  /*4c60*/  FFMA.FTZ R5, R252, UR4, R5 ;  /* 0x00000004fc057c23 */ /* 0x000fe20008010005 */
[-C--:B------:R-:W-:Y:S01]  /*4c70*/  @!P1 ISETP.GE.AND P4, PT, R243, R166.reuse, PT ;  /* 0x000000a6f300920c */ /* 0x080fe20003f86270 */
[----:B------:R-:W-:Y:S01]  /*4c80*/  IMAD.WIDE.U32 R176, R167, -0x2daee0ad, RZ ;  /* 0xd2511f53a7b07825 */ /* 0x000fe200078e00ff */
[----:B------:R-:W-:Y:S01]  /*4c90*/  @!P1 FSEL R9, R9, -INF , !P3 ;  /* 0xff80000009099808 */ /* 0x000fe20005800000 */
[----:B------:R-:W-:Y:S01]  /*4ca0*/  MUFU.EX2 R209, R7 ;  /* 0x0000000700d17308 */ /* 0x000fe20000000800 */
[----:B------:R-:W-:Y:S01]  /*4cb0*/  LOP3.LUT R167, R179, UR20, R168, 0x96, !PT ;  /* 0x00000014b3a77c12 */ /* 0x000fe2000f8e96a8 */
[----:B------:R-:W-:Y:S01]  /*4cc0*/  FFMA.FTZ R16, R16, c[0x0][0x23c], -R100 ;  /* 0x00008f0010107a23 */ /* 0x000fe20000010864 */
[-C--:B------:R-:W-:Y:S01]  /*4cd0*/  @!P1 ISETP.GE.AND P3, PT, R242, R163.reuse, PT ;  /* 0x000000a3f200920c */ /* 0x080fe20003f66270 */
[----:B------:R-:W-:Y:S01]  /*4ce0*/  FFMA.FTZ R11, R252, UR4, R11 ;  /* 0x00000004fc0b7c23 */ /* 0x000fe2000801000b */
[----:B------:R-:W-:Y:S02]  /*4cf0*/  LOP3.LUT R168, R177, UR20, R168, 0x96, !PT ;  /* 0x00000014b1a87c12 */ /* 0x000fe4000f8e96a8 */
[----:B------:R-:W-:Y:S02]  /*4d00*/  @!P1 FSEL R5, R5, -INF , !P5 ;  /* 0xff80000005059808 */ /* 0x000fe40006800000 */
[----:B------:R-:W-:Y:S01]  /*4d10*/  @!P1 FSEL R101, R101, -INF , !P2 ;  /* 0xff80000065659808 */ /* 0x000fe20005000000 */
[----:B------:R-:W2:Y:S01]  /*4d20*/  MUFU.EX2 R214, R4 ;  /* 0x0000000400d67308 */ /* 0x000ea20000000800 */
[-C--:B------:R-:W-:Y:S01]  /*4d30*/  @!P1 ISETP.GE.AND P5, PT, R241, R163.reuse, PT ;  /* 0x000000a3f100920c */ /* 0x080fe20003fa6270 */
[--C-:B------:R-:W-:Y:S01]  /*4d40*/  FFMA.FTZ R5, R5, c[0x0][0x23c], -R100.reuse ;  /* 0x00008f0005057a23 */ /* 0x100fe20000010864 */
[-C--:B------:R-:W-:Y:S02]  /*4d50*/  @!P1 ISETP.GE.AND P2, PT, R240, R163.reuse, PT ;  /* 0x000000a3f000920c */ /* 0x080fe40003f46270 */
[----:B------:R-:W-:Y:S02]  /*4d60*/  @!P1 FSEL R17, R17, -INF , !P3 ;  /* 0xff80000011119808 */ /* 0x000fe40005800000 */
[-C--:B------:R-:W-:Y:S02]  /*4d70*/  @!P1 ISETP.GE.AND P3, PT, R242, R166.reuse, PT ;  /* 0x000000a6f200920c */ /* 0x080fe40003f66270 */
[----:B------:R-:W-:Y:S01]  /*4d80*/  @!P1 FSEL R18, R18, -INF , !P4 ;  /* 0xff80000012129808 */ /* 0x000fe20006000000 */
[----:B------:R-:W-:Y:S01]  /*4d90*/  MUFU.EX2 R210, R5 ;  /* 0x0000000500d27308 */ /* 0x000fe20000000800 */
[-C--:B------:R-:W-:Y:S01]  /*4da0*/  @!P1 ISETP.GE.AND P4, PT, R237, R163.reuse, PT ;  /* 0x000000a3ed00920c */ /* 0x080fe20003f86270 */
[----:B------:R-:W-:Y:S01]  /*4db0*/  FFMA.FTZ R17, R17, c[0x0][0x23c], -R100 ;  /* 0x00008f0011117a23 */ /* 0x000fe20000010864 */
[----:B------:R-:W-:Y:S01]  /*4dc0*/  @!P1 FSEL R19, R19, -INF , !P3 ;  /* 0xff80000013139808 */ /* 0x000fe20005800000 */
[--C-:B------:R-:W-:Y:S01]  /*4dd0*/  FFMA.FTZ R18, R18, c[0x0][0x23c], -R10.reuse ;  /* 0x00008f0012127a23 */ /* 0x100fe2000001080a */
[----:B------:R-:W-:Y:S02]  /*4de0*/  @!P1 ISETP.GE.AND P3, PT, R236, R163, PT ;  /* 0x000000a3ec00920c */ /* 0x000fe40003f66270 */
[----:B------:R-:W-:Y:S01]  /*4df0*/  @!P1 FSEL R12, R12, -INF , !P6 ;  /* 0xff8000000c0c9808 */ /* 0x000fe20007000000 */
[-C--:B-1----:R-:W-:Y:S01]  /*4e00*/  HMMA.16816.F32 R36, R104, R108.reuse, R36 ;  /* 0x0000006c6824723c */ /* 0x082fe20000001824 */
[----:B------:R-:W-:Y:S01]  /*4e10*/  @!P1 ISETP.GE.AND P6, PT, R243, R165, PT ;  /* 0x000000a5f300920c */ /* 0x000fe20003fc6270 */
[----:B------:R-:W-:Y:S01]  /*4e20*/  FFMA.FTZ R19, R19, c[0x0][0x23c], -R10 ;  /* 0x00008f0013137a23 */ /* 0x000fe2000001080a */
[----:B------:R-:W1:Y:S02]  /*4e30*/  MUFU.EX2 R200, R16 ;  /* 0x0000001000c87308 */ /* 0x000e640000000800 */
[----:B------:R-:W-:Y:S02]  /*4e40*/  @!P1 FSEL R14, R14, -INF , !P6 ;  /* 0xff8000000e0e9808 */ /* 0x000fe40007000000 */
[----:B------:R-:W-:Y:S01]  /*4e50*/  @!P1 ISETP.GE.AND P6, PT, R239, R163, PT ;  /* 0x000000a3ef00920c */ /* 0x000fe20003fc6270 */
[C---:B------:R-:W-:Y:S05]  /*4e60*/  HMMA.16816.F32 R40, R112.reuse, R108, R40 ;  /* 0x0000006c7028723c */ /* 0x040fea0000001828 */
[----:B------:R-:W-:Y:S02]  /*4e70*/  MUFU.EX2 R206, R18 ;  /* 0x0000001200ce7308 */ /* 0x000fe40000000800 */
[----:B------:R-:W-:Y:S01]  /*4e80*/  IMAD.WIDE.U32 R108, R168, -0x326172a9, RZ ;  /* 0xcd9e8d57a86c7825 */ /* 0x000fe200078e00ff */
[-C--:B------:R-:W-:Y:S04]  /*4e90*/  HMMA.16816.F32 R44, R112, R110.reuse, R44 ;  /* 0x0000006e702c723c */ /* 0x080fe8000000182c */
[C---:B---3--:R-:W-:Y:S02]  /*4ea0*/  FFMA.FTZ R20, R191.reuse, UR4, R20 ;  /* 0x00000004bf147c23 */ /* 0x048fe40008010014 */
[----:B------:R-:W-:Y:S01]  /*4eb0*/  FFMA.FTZ R22, R191, UR4, R22 ;  /* 0x00000004bf167c23 */ /* 0x000fe20008010016 */
[----:B------:R3:W-:Y:S01]  /*4ec0*/  MUFU.EX2 R205, R19 ;  /* 0x0000001300cd7308 */ /* 0x0007e20000000800 */
[C---:B------:R-:W-:Y:S01]  /*4ed0*/  HMMA.16816.F32 R48, R104.reuse, R110, R48 ;  /* 0x0000006e6830723c */ /* 0x040fe20000001830 */
[----:B------:R-:W-:Y:S02]  /*4ee0*/  @!P1 FSEL R20, R20, -INF , !P5 ;  /* 0xff80000014149808 */ /* 0x000fe40006800000 */
[----:B------:R-:W-:Y:S01]  /*4ef0*/  @!P1 ISETP.GE.AND P5, PT, R241, R166, PT ;  /* 0x000000a6f100920c */ /* 0x000fe20003fa6270 */
[C---:B------:R-:W-:Y:S02]  /*4f00*/  FFMA.FTZ R30, R189.reuse, UR4, R30 ;  /* 0x00000004bd1e7c23 */ /* 0x040fe4000801001e */
[----:B------:R-:W-:Y:S01]  /*4f10*/  FFMA.FTZ R20, R20, c[0x0][0x23c], -R100 ;  /* 0x00008f0014147a23 */ /* 0x000fe20000010864 */
[----:B------:R-:W-:Y:S01]  /*4f20*/  @!P1 FSEL R22, R22, -INF , !P5 ;  /* 0xff80000016169808 */ /* 0x000fe20006800000 */
[----:B------:R-:W-:Y:S01]  /*4f30*/  FFMA.FTZ R34, R189, UR4, R34 ;  /* 0x00000004bd227c23 */ /* 0x000fe20008010022 */
[----:B------:R-:W-:Y:S01]  /*4f40*/  @!P1 ISETP.GE.AND P5, PT, R241, R164, PT ;  /* 0x000000a4f100920c */ /* 0x000fe20003fa6270 */
[----:B------:R-:W-:Y:S02]  /*4f50*/  MUFU.EX2 R198, R17 ;  /* 0x0000001100c67308 */ /* 0x000fe40000000800 */
[----:B------:R-:W-:Y:S02]  /*4f60*/  FFMA.FTZ R22, R22, c[0x0][0x23c], -R10 ;  /* 0x00008f0016167a23 */ /* 0x000fe4000001080a */
[----:B------:R-:W-:Y:S04]  /*4f70*/  IMAD.WIDE.U32 R110, R173, -0x2daee0ad, RZ ;  /* 0xd2511f53ad6e7825 */ /* 0x000fe800078e00ff */
[C---:B------:R-:W-:Y:S02]  /*4f80*/  FFMA.FTZ R21, R190.reuse, UR4, R21 ;  /* 0x00000004be157c23 */ /* 0x040fe40008010015 */
[----:B------:R-:W-:Y:S01]  /*4f90*/  MUFU.EX2 R201, R22 ;  /* 0x0000001600c97308 */ /* 0x000fe20000000800 */
[----:B------:R-:W-:Y:S02]  /*4fa0*/  FFMA.FTZ R23, R190, UR4, R23 ;  /* 0x00000004be177c23 */ /* 0x000fe40008010017 */
[----:B------:R-:W-:Y:S01]  /*4fb0*/  @!P1 FSEL R21, R21, -INF , !P2 ;  /* 0xff80000015159808 */ /* 0x000fe20005000000 */
[----:B---3--:R-:W-:Y:S01]  /*4fc0*/  IMAD.WIDE.U32 R18, R170, -0x326172a9, RZ ;  /* 0xcd9e8d57aa127825 */ /* 0x008fe200078e00ff */
[C---:B------:R-:W-:Y:S03]  /*4fd0*/  @!P1 ISETP.GE.AND P2, PT, R240.reuse, R166, PT ;  /* 0x000000a6f000920c */ /* 0x040fe60003f46270 */
[----:B------:R-:W-:Y:S01]  /*4fe0*/  FFMA.FTZ R21, R21, c[0x0][0x23c], -R100 ;  /* 0x00008f0015157a23 */ /* 0x000fe20000010864 */
[----:B------:R-:W-:Y:S01]  /*4ff0*/  @!P1 FSEL R23, R23, -INF , !P2 ;  /* 0xff80000017179808 */ /* 0x000fe20005000000 */
[----:B------:R-:W-:Y:S01]  /*5000*/  MUFU.EX2 R193, R20 ;  /* 0x0000001400c17308 */ /* 0x000fe20000000800 */
[-C--:B------:R-:W-:Y:S01]  /*5010*/  @!P1 ISETP.GE.AND P2, PT, R240, R164.reuse, PT ;  /* 0x000000a4f000920c */ /* 0x080fe20003f46270 */
[----:B------:R-:W-:Y:S02]  /*5020*/  FFMA.FTZ R24, R191, UR4, R24 ;  /* 0x00000004bf187c23 */ /* 0x000fe40008010018 */
[----:B------:R-:W-:Y:S02]  /*5030*/  FFMA.FTZ R23, R23, c[0x0][0x23c], -R10 ;  /* 0x00008f0017177a23 */ /* 0x000fe4000001080a */
[----:B------:R-:W-:Y:S01]  /*5040*/  FFMA.FTZ R25, R190, UR4, R25 ;  /* 0x00000004be197c23 */ /* 0x000fe20008010019 */
[----:B------:R-:W-:Y:S01]  /*5050*/  @!P1 FSEL R24, R24, -INF , !P5 ;  /* 0xff80000018189808 */ /* 0x000fe20006800000 */
[----:B------:R-:W-:Y:S01]  /*5060*/  FFMA.FTZ R26, R191, UR4, R26 ;  /* 0x00000004bf1a7c23 */ /* 0x000fe2000801001a */
[-C--:B------:R-:W-:Y:S01]  /*5070*/  @!P1 ISETP.GE.AND P5, PT, R241, R165.reuse, PT ;  /* 0x000000a5f100920c */ /* 0x080fe20003fa6270 */
[----:B------:R3:W-:Y:S01]  /*5080*/  MUFU.EX2 R197, R23 ;  /* 0x0000001700c57308 */ /* 0x0007e20000000800 */
[----:B------:R-:W-:Y:S01]  /*5090*/  @!P1 FSEL R25, R25, -INF , !P2 ;  /* 0xff80000019199808 */ /* 0x000fe20005000000 */
[----:B------:R-:W-:Y:S01]  /*50a0*/  FFMA.FTZ R27, R190, UR4, R27 ;  /* 0x00000004be1b7c23 */ /* 0x000fe2000801001b */
[-C--:B------:R-:W-:Y:S01]  /*50b0*/  @!P1 ISETP.GE.AND P2, PT, R240, R165.reuse, PT ;  /* 0x000000a5f000920c */ /* 0x080fe20003f46270 */
[C---:B------:R-:W-:Y:S01]  /*50c0*/  FFMA.FTZ R28, R189.reuse, UR4, R28 ;  /* 0x00000004bd1c7c23 */ /* 0x040fe2000801001c */
[----:B------:R-:W-:Y:S01]  /*50d0*/  @!P1 FSEL R26, R26, -INF , !P5 ;  /* 0xff8000001a1a9808 */ /* 0x000fe20006800000 */
[----:B------:R-:W-:Y:S01]  /*50e0*/  FFMA.FTZ R32, R189, UR4, R32 ;  /* 0x00000004bd207c23 */ /* 0x000fe20008010020 */
[-C--:B------:R-:W-:Y:S02]  /*50f0*/  @!P1 ISETP.GE.AND P5, PT, R239, R164.reuse, PT ;  /* 0x000000a4ef00920c */ /* 0x080fe40003fa6270 */
[----:B------:R-:W-:Y:S01]  /*5100*/  @!P1 FSEL R27, R27, -INF , !P2 ;  /* 0xff8000001b1b9808 */ /* 0x000fe20005000000 */
[----:B------:R1:W-:Y:S01]  /*5110*/  MUFU.EX2 R195, R21 ;  /* 0x0000001500c37308 */ /* 0x0003e20000000800 */
[----:B------:R-:W-:Y:S02]  /*5120*/  @!P1 ISETP.GE.AND P2, PT, R238, R164, PT ;  /* 0x000000a4ee00920c */ /* 0x000fe40003f46270 */
[----:B------:R-:W-:Y:S02]  /*5130*/  @!P1 FSEL R28, R28, -INF , !P5 ;  /* 0xff8000001c1c9808 */ /* 0x000fe40006800000 */
[C---:B------:R-:W-:Y:S02]  /*5140*/  @!P1 ISETP.GE.AND P5, PT, R239.reuse, R165, PT ;  /* 0x000000a5ef00920c */ /* 0x040fe40003fa6270 */
[----:B------:R-:W-:Y:S02]  /*5150*/  @!P1 FSEL R32, R32, -INF , !P6 ;  /* 0xff80000020209808 */ /* 0x000fe40007000000 */
[-C--:B------:R-:W-:Y:S02]  /*5160*/  @!P1 ISETP.GE.AND P6, PT, R239, R166.reuse, PT ;  /* 0x000000a6ef00920c */ /* 0x080fe40003fc6270 */
[----:B------:R-:W-:Y:S01]  /*5170*/  @!P1 FSEL R30, R30, -INF , !P5 ;  /* 0xff8000001e1e9808 */ /* 0x000fe20006800000 */
[----:B------:R-:W-:Y:S01]  /*5180*/  FFMA.FTZ R32, R32, c[0x0][0x23c], -R100 ;  /* 0x00008f0020207a23 */ /* 0x000fe20000010864 */
[-C--:B------:R-:W-:Y:S01]  /*5190*/  @!P1 ISETP.GE.AND P5, PT, R246, R163.reuse, PT ;  /* 0x000000a3f600920c */ /* 0x080fe20003fa6270 */
[----:B---3--:R-:W-:Y:S01]  /*51a0*/  IMAD.WIDE.U32 R22, R175, -0x326172a9, RZ ;  /* 0xcd9e8d57af167825 */ /* 0x008fe200078e00ff */
[----:B------:R-:W-:Y:S02]  /*51b0*/  @!P1 FSEL R34, R34, -INF , !P6 ;  /* 0xff80000022229808 */ /* 0x000fe40007000000 */
[----:B------:R-:W-:Y:S02]  /*51c0*/  @!P1 ISETP.GE.AND P6, PT, R248, R163, PT ;  /* 0x000000a3f800920c */ /* 0x000fe40003fc6270 */
[----:B------:R-:W-:Y:S01]  /*51d0*/  LOP3.LUT R20, R109, UR19, R172, 0x96, !PT ;  /* 0x000000136d147c12 */ /* 0x000fe2000f8e96ac */
[----:B------:R-:W-:Y:S04]  /*51e0*/  FFMA.FTZ R34, R34, c[0x0][0x23c], -R10 ;  /* 0x00008f0022227a23 */ /* 0x000fe8000001080a */
[----:B-1----:R-:W-:Y:S04]  /*51f0*/  IMAD.WIDE.U32 R20, R20, -0x2daee0ad, RZ ;  /* 0xd2511f5314147825 */ /* 0x002fe800078e00ff */
[C---:B--2---:R-:W-:Y:S02]  /*5200*/  FMUL.FTZ R4, R187.reuse, 1.4426950216293334961 ;  /* 0x3fb8aa3bbb047820 */ /* 0x044fe40000410000 */
[C---:B----4-:R-:W-:Y:S02]  /*5210*/  FFMA.FTZ R36, R186.reuse, UR4, R36 ;  /* 0x00000004ba247c23 */ /* 0x050fe40008010024 */
[C---:B------:R-:W-:Y:S02]  /*5220*/  FFMA.FTZ R40, R186.reuse, UR4, R40 ;  /* 0x00000004ba287c23 */ /* 0x040fe40008010028 */
[----:B------:R-:W-:Y:S01]  /*5230*/  FFMA.FTZ R42, R186, UR4, R42 ;  /* 0x00000004ba2a7c23 */ /* 0x000fe2000801002a */
[----:B------:R-:W-:Y:S01]  /*5240*/  @!P1 FSEL R36, R36, -INF , !P4 ;  /* 0xff80000024249808 */ /* 0x000fe20006000000 */
[----:B------:R-:W-:Y:S01]  /*5250*/  FFMA.FTZ R38, R186, UR4, R38 ;  /* 0x00000004ba267c23 */ /* 0x000fe20008010026 */
[----:B------:R-:W-:Y:S01]  /*5260*/  @!P1 ISETP.GE.AND P4, PT, R236, R166, PT ;  /* 0x000000a6ec00920c */ /* 0x000fe20003f86270 */
[----:B------:R-:W2:Y:S01]  /*5270*/  LDL R186, [R1+0x30] ;  /* 0x0000300001ba7983 */ /* 0x000ea20000100800 */
[----:B------:R-:W-:Y:S01]  /*5280*/  FFMA.FTZ R31, R188, UR4, R31 ;  /* 0x00000004bc1f7c23 */ /* 0x000fe2000801001f */
[C---:B------:R-:W-:Y:S01]  /*5290*/  FSETP.NEU.FTZ.AND P0, PT, R8.reuse, -INF , PT ;  /* 0xff8000000800780b */ /* 0x040fe20003f1d000 */
[----:B------:R-:W-:Y:S02]  /*52a0*/  FMUL.FTZ R8, R8, 1.4426950216293334961 ;  /* 0x3fb8aa3b08087820 */ /* 0x000fe40000410000 */
[----:B------:R-:W-:Y:S02]  /*52b0*/  FFMA.FTZ R36, R36, c[0x0][0x23c], -R100 ;  /* 0x00008f0024247a23 */ /* 0x000fe40000010864 */
[----:B------:R-:W-:Y:S01]  /*52c0*/  FFMA.FTZ R33, R188, UR4, R33 ;  /* 0x00000004bc217c23 */ /* 0x000fe20008010021 */
[----:B------:R-:W-:Y:S01]  /*52d0*/  FSEL R8, R8, RZ, P0 ;  /* 0x000000ff08087208 */ /* 0x000fe20000000000 */
[----:B------:R-:W-:Y:S01]  /*52e0*/  FFMA.FTZ R29, R188, UR4, R29 ;  /* 0x00000004bc1d7c23 */ /* 0x000fe2000801001d */
[----:B------:R-:W-:Y:S01]  /*52f0*/  FSETP.NEU.FTZ.AND P0, PT, R187, -INF , PT ;  /* 0xff800000bb00780b */ /* 0x000fe20003f1d000 */
[----:B------:R-:W-:Y:S01]  /*5300*/  FFMA.FTZ R37, R185, UR4, R37 ;  /* 0x00000004b9257c23 */ /* 0x000fe20008010025 */
[----:B------:R-:W3:Y:S01]  /*5310*/  LDL R187, [R1+0x28] ;  /* 0x0000280001bb7983 */ /* 0x000ee20000100800 */
[--C-:B------:R-:W-:Y:S01]  /*5320*/  FFMA.FTZ R0, R0, c[0x0][0x23c], -R8.reuse ;  /* 0x00008f0000007a23 */ /* 0x100fe20000010808 */
[----:B------:R-:W-:Y:S01]  /*5330*/  @!P1 FSEL R29, R29, -INF , !P2 ;  /* 0xff8000001d1d9808 */ /* 0x000fe20005000000 */
[----:B------:R-:W-:Y:S01]  /*5340*/  FFMA.FTZ R39, R185, UR4, R39 ;  /* 0x00000004b9277c23 */ /* 0x000fe20008010027 */
[-C--:B------:R-:W-:Y:S01]  /*5350*/  @!P1 ISETP.GE.AND P2, PT, R238, R165.reuse, PT ;  /* 0x000000a5ee00920c */ /* 0x080fe20003f46270 */
[----:B------:R1:W4:Y:S01]  /*5360*/  MUFU.EX2 R216, R0 ;  /* 0x0000000000d87308 */ /* 0x0003220000000800 */
[----:B------:R-:W-:Y:S01]  /*5370*/  @!P1 FSEL R37, R37, -INF , !P3 ;  /* 0xff80000025259808 */ /* 0x000fe20005800000 */
[----:B------:R-:W-:Y:S01]  /*5380*/  FFMA.FTZ R41, R185, UR4, R41 ;  /* 0x00000004b9297c23 */ /* 0x000fe20008010029 */
[-C--:B------:R-:W-:Y:S01]  /*5390*/  @!P1 ISETP.GE.AND P3, PT, R237, R164.reuse, PT ;  /* 0x000000a4ed00920c */ /* 0x080fe20003f66270 */
[----:B------:R-:W-:Y:S01]  /*53a0*/  FFMA.FTZ R43, R185, UR4, R43 ;  /* 0x00000004b92b7c23 */ /* 0x000fe2000801002b */
[----:B------:R-:W-:Y:S01]  /*53b0*/  @!P1 FSEL R39, R39, -INF , !P4 ;  /* 0xff80000027279808 */ /* 0x000fe20006000000 */
[----:B------:R-:W4:Y:S01]  /*53c0*/  LDL R185, [R1+0x2c] ;  /* 0x00002c0001b97983 */ /* 0x000f220000100800 */
[-C--:B------:R-:W-:Y:S01]  /*53d0*/  @!P1 ISETP.GE.AND P4, PT, R236, R164.reuse, PT ;  /* 0x000000a4ec00920c */ /* 0x080fe20003f86270 */
[--C-:B------:R-:W-:Y:S01]  /*53e0*/  FFMA.FTZ R12, R12, c[0x0][0x23c], -R8.reuse ;  /* 0x00008f000c0c7a23 */ /* 0x100fe20000010808 */
[----:B------:R-:W-:Y:S01]  /*53f0*/  @!P1 FSEL R40, R40, -INF , !P3 ;  /* 0xff80000028289808 */ /* 0x000fe20005800000 */
[--C-:B------:R-:W-:Y:S01]  /*5400*/  FFMA.FTZ R9, R9, c[0x0][0x23c], -R8.reuse ;  /* 0x00008f0009097a23 */ /* 0x100fe20000010808 */
[-C--:B------:R-:W-:Y:S01]  /*5410*/  @!P1 ISETP.GE.AND P3, PT, R237, R165.reuse, PT ;  /* 0x000000a5ed00920c */ /* 0x080fe20003f66270 */
[--C-:B------:R-:W-:Y:S01]  /*5420*/  FFMA.FTZ R24, R24, c[0x0][0x23c], -R8.reuse ;  /* 0x00008f0018187a23 */ /* 0x100fe20000010808 */
[----:B------:R-:W-:Y:S01]  /*5430*/  @!P1 FSEL R41, R41, -INF , !P4 ;  /* 0xff80000029299808 */ /* 0x000fe20006000000 */
[--C-:B------:R-:W-:Y:S01]  /*5440*/  FFMA.FTZ R25, R25, c[0x0][0x23c], -R8.reuse ;  /* 0x00008f0019197a23 */ /* 0x100fe20000010808 */
[-C--:B------:R-:W-:Y:S01]  /*5450*/  @!P1 ISETP.GE.AND P4, PT, R236, R165.reuse, PT ;  /* 0x000000a5ec00920c */ /* 0x080fe20003f86270 */
[--C-:B------:R-:W-:Y:S01]  /*5460*/  FFMA.FTZ R28, R28, c[0x0][0x23c], -R8.reuse ;  /* 0x00008f001c1c7a23 */ /* 0x100fe20000010808 */
[----:B------:R-:W-:Y:S01]  /*5470*/  @!P1 FSEL R42, R42, -INF , !P3 ;  /* 0xff8000002a2a9808 */ /* 0x000fe20005800000 */
[----:B------:R-:W-:Y:S01]  /*5480*/  FFMA.FTZ R29, R29, c[0x0][0x23c], -R8 ;  /* 0x00008f001d1d7a23 */ /* 0x000fe20000010808 */
[-C--:B------:R-:W-:Y:S01]  /*5490*/  @!P1 ISETP.GE.AND P3, PT, R246, R164.reuse, PT ;  /* 0x000000a4f600920c */ /* 0x080fe20003f66270 */
[----:B------:R-:W-:Y:S01]  /*54a0*/  FFMA.FTZ R37, R37, c[0x0][0x23c], -R100 ;  /* 0x00008f0025257a23 */ /* 0x000fe20000010864 */
[----:B------:R-:W-:Y:S01]  /*54b0*/  @!P1 FSEL R43, R43, -INF , !P4 ;  /* 0xff8000002b2b9808 */ /* 0x000fe20006000000 */
[--C-:B------:R-:W-:Y:S01]  /*54c0*/  FFMA.FTZ R40, R40, c[0x0][0x23c], -R8.reuse ;  /* 0x00008f0028287a23 */ /* 0x100fe20000010808 */
[-C--:B------:R-:W-:Y:S01]  /*54d0*/  @!P1 ISETP.GE.AND P4, PT, R245, R164.reuse, PT ;  /* 0x000000a4f500920c */ /* 0x080fe20003f86270 */
[----:B------:R-:W-:Y:S01]  /*54e0*/  FFMA.FTZ R41, R41, c[0x0][0x23c], -R8 ;  /* 0x00008f0029297a23 */ /* 0x000fe20000010808 */
[----:B-1----:R-:W-:Y:S01]  /*54f0*/  FSEL R0, R4, RZ, P0 ;  /* 0x000000ff04007208 */ /* 0x002fe20000000000 */
[----:B------:R-:W-:Y:S01]  /*5500*/  FFMA.FTZ R39, R39, c[0x0][0x23c], -R10 ;  /* 0x00008f0027277a23 */ /* 0x000fe2000001080a */
[----:B------:R-:W-:Y:S01]  /*5510*/  @!P1 ISETP.GE.AND P0, PT, R244, R165, PT ;  /* 0x000000a5f400920c */ /* 0x000fe20003f06270 */
[----:B------:R-:W1:Y:S01]  /*5520*/  LDSM.16.M88.4 R4, [R150+0x6c00] ;  /* 0x006c00009604783b */ /* 0x000e620000000200 */
[----:B------:R-:W-:Y:S01]  /*5530*/  @!P1 FSEL R31, R31, -INF , !P2 ;  /* 0xff8000001f1f9808 */ /* 0x000fe20005000000 */
[--C-:B------:R-:W-:Y:S01]  /*5540*/  FFMA.FTZ R14, R14, c[0x0][0x23c], -R0.reuse ;  /* 0x00008f000e0e7a23 */ /* 0x100fe20000010800 */
[----:B------:R-:W-:Y:S01]  /*5550*/  @!P1 FSEL R11, R11, -INF , !P0 ;  /* 0xff8000000b0b9808 */ /* 0x000fe20004000000 */
[--C-:B------:R-:W-:Y:S01]  /*5560*/  FFMA.FTZ R26, R26, c[0x0][0x23c], -R0.reuse ;  /* 0x00008f001a1a7a23 */ /* 0x100fe20000010800 */
[----:B------:R-:W-:Y:S01]  /*5570*/  @!P1 ISETP.GE.AND P0, PT, R242, R164, PT ;  /* 0x000000a4f200920c */ /* 0x000fe20003f06270 */
[--C-:B------:R-:W-:Y:S01]  /*5580*/  FFMA.FTZ R27, R27, c[0x0][0x23c], -R0.reuse ;  /* 0x00008f001b1b7a23 */ /* 0x100fe20000010800 */
[----:B------:R-:W-:Y:S01]  /*5590*/  @!P1 ISETP.GE.AND P2, PT, R245, R163, PT ;  /* 0x000000a3f500920c */ /* 0x000fe20003f46270 */
[--C-:B------:R-:W-:Y:S01]  /*55a0*/  FFMA.FTZ R11, R11, c[0x0][0x23c], -R0.reuse ;  /* 0x00008f000b0b7a23 */ /* 0x100fe20000010800 */
[----:B------:R-:W-:Y:S01]  /*55b0*/  @!P1 FSEL R13, R13, -INF , !P0 ;  /* 0xff8000000d0d9808 */ /* 0x000fe20004000000 */
[--C-:B------:R-:W-:Y:S01]  /*55c0*/  FFMA.FTZ R30, R30, c[0x0][0x23c], -R0.reuse ;  /* 0x00008f001e1e7a23 */ /* 0x100fe20000010800 */
[----:B------:R-:W-:Y:S01]  /*55d0*/  @!P1 ISETP.GE.AND P0, PT, R242, R165, PT ;  /* 0x000000a5f200920c */ /* 0x000fe20003f06270 */
[----:B------:R-:W-:Y:S01]  /*55e0*/  FFMA.FTZ R31, R31, c[0x0][0x23c], -R0 ;  /* 0x00008f001f1f7a23 */ /* 0x000fe20000010800 */
[----:B------:R-:W-:Y:S01]  /*55f0*/  MUFU.EX2 R194, R29 ;  /* 0x0000001d00c27308 */ /* 0x000fe20000000800 */
[----:B------:R-:W-:Y:S01]  /*5600*/  FFMA.FTZ R13, R13, c[0x0][0x23c], -R8 ;  /* 0x00008f000d0d7a23 */ /* 0x000fe20000010808 */
[----:B------:R-:W-:Y:S01]  /*5610*/  @!P1 FSEL R15, R15, -INF , !P0 ;  /* 0xff8000000f0f9808 */ /* 0x000fe20004000000 */
[----:B------:R-:W-:Y:S01]  /*5620*/  FFMA.FTZ R101, R101, c[0x0][0x23c], -R0 ;  /* 0x00008f0065657a23 */ /* 0x000fe20000010800 */
[----:B------:R-:W-:Y:S01]  /*5630*/  @!P1 ISETP.GE.AND P0, PT, R238, R163, PT ;  /* 0x000000a3ee00920c */ /* 0x000fe20003f06270 */
[----:B------:R-:W-:Y:S02]  /*5640*/  FFMA.FTZ R35, R188, UR4, R35 ;  /* 0x00000004bc237c23 */ /* 0x000fe40008010023 */
[----:B------:R-:W-:Y:S01]  /*5650*/  FFMA.FTZ R44, R103, UR4, R44 ;  /* 0x00000004672c7c23 */ /* 0x000fe2000801002c */
[----:B------:R-:W-:Y:S01]  /*5660*/  @!P1 FSEL R33, R33, -INF , !P0 ;  /* 0xff80000021219808 */ /* 0x000fe20004000000 */
[----:B------:R-:W-:Y:S01]  /*5670*/  FFMA.FTZ R45, R102, UR4, R45 ;  /* 0x00000004662d7c23 */ /* 0x000fe2000801002d */
[-C--:B------:R-:W-:Y:S01]  /*5680*/  @!P1 ISETP.GE.AND P0, PT, R238, R166.reuse, PT ;  /* 0x000000a6ee00920c */ /* 0x080fe20003f06270 */
[----:B------:R-:W-:Y:S01]  /*5690*/  FFMA.FTZ R46, R103, UR4, R46 ;  /* 0x00000004672e7c23 */ /* 0x000fe2000801002e */
[----:B------:R-:W-:Y:S01]  /*56a0*/  @!P1 FSEL R44, R44, -INF , !P3 ;  /* 0xff8000002c2c9808 */ /* 0x000fe20005800000 */
[----:B------:R-:W-:Y:S01]  /*56b0*/  FFMA.FTZ R47, R102, UR4, R47 ;  /* 0x00000004662f7c23 */ /* 0x000fe2000801002f */
[-C--:B------:R-:W-:Y:S01]  /*56c0*/  @!P1 ISETP.GE.AND P3, PT, R246, R165.reuse, PT ;  /* 0x000000a5f600920c */ /* 0x080fe20003f66270 */
[----:B------:R-:W-:Y:S01]  /*56d0*/  MUFU.EX2 R219, R101 ;  /* 0x0000006500db7308 */ /* 0x000fe20000000800 */
[----:B------:R-:W-:Y:S01]  /*56e0*/  @!P1 FSEL R35, R35, -INF , !P0 ;  /* 0xff80000023239808 */ /* 0x000fe20004000000 */
[----:B------:R-:W-:Y:S01]  /*56f0*/  FFMA.FTZ R15, R15, c[0x0][0x23c], -R0 ;  /* 0x00008f000f0f7a23 */ /* 0x000fe20000010800 */
[-C--:B------:R-:W-:Y:S01]  /*5700*/  @!P1 ISETP.GE.AND P0, PT, R237, R166.reuse, PT ;  /* 0x000000a6ed00920c */ /* 0x080fe20003f06270 */
[----:B------:R-:W-:Y:S01]  /*5710*/  FFMA.FTZ R33, R33, c[0x0][0x23c], -R100 ;  /* 0x00008f0021217a23 */ /* 0x000fe20000010864 */
[----:B------:R-:W-:Y:S01]  /*5720*/  @!P1 FSEL R45, R45, -INF , !P4 ;  /* 0xff8000002d2d9808 */ /* 0x000fe20006000000 */
[----:B------:R-:W-:Y:S01]  /*5730*/  FFMA.FTZ R35, R35, c[0x0][0x23c], -R10 ;  /* 0x00008f0023237a23 */ /* 0x000fe2000001080a */
[----:B------:R-:W-:Y:S01]  /*5740*/  @!P1 ISETP.GE.AND P4, PT, R245, R165, PT ;  /* 0x000000a5f500920c */ /* 0x000fe20003f86270 */
[--C-:B------:R-:W-:Y:S01]  /*5750*/  FFMA.FTZ R42, R42, c[0x0][0x23c], -R0.reuse ;  /* 0x00008f002a2a7a23 */ /* 0x100fe20000010800 */
[----:B------:R-:W-:Y:S01]  /*5760*/  @!P1 FSEL R38, R38, -INF , !P0 ;  /* 0xff80000026269808 */ /* 0x000fe20004000000 */
[----:B------:R-:W-:Y:S01]  /*5770*/  FFMA.FTZ R43, R43, c[0x0][0x23c], -R0 ;  /* 0x00008f002b2b7a23 */ /* 0x000fe20000010800 */
[-C--:B------:R-:W-:Y:S01]  /*5780*/  @!P1 ISETP.GE.AND P0, PT, R247, R163.reuse, PT ;  /* 0x000000a3f700920c */ /* 0x080fe20003f06270 */
[-C--:B-1----:R-:W-:Y:S01]  /*5790*/  HMMA.16816.F32 R52, R104, R4.reuse, R52 ;  /* 0x000000046834723c */ /* 0x082fe20000001834 */
[----:B------:R-:W-:Y:S01]  /*57a0*/  @!P1 FSEL R46, R46, -INF , !P3 ;  /* 0xff8000002e2e9808 */ /* 0x000fe20005800000 */
[----:B------:R-:W-:Y:S01]  /*57b0*/  FFMA.FTZ R38, R38, c[0x0][0x23c], -R10 ;  /* 0x00008f0026267a23 */ /* 0x000fe2000001080a */
[-C--:B------:R-:W-:Y:S01]  /*57c0*/  @!P1 ISETP.GE.AND P3, PT, R250, R163.reuse, PT ;  /* 0x000000a3fa00920c */ /* 0x080fe20003f66270 */
[----:B------:R-:W-:Y:S01]  /*57d0*/  FFMA.FTZ R44, R44, c[0x0][0x23c], -R8 ;  /* 0x00008f002c2c7a23 */ /* 0x000fe20000010808 */
[----:B------:R-:W-:Y:S01]  /*57e0*/  @!P1 FSEL R47, R47, -INF , !P4 ;  /* 0xff8000002f2f9808 */ /* 0x000fe20006000000 */
[----:B------:R-:W-:Y:S01]  /*57f0*/  FFMA.FTZ R46, R46, c[0x0][0x23c], -R0 ;  /* 0x00008f002e2e7a23 */ /* 0x000fe20000010800 */
[----:B------:R-:W-:Y:S01]  /*5800*/  @!P1 ISETP.GE.AND P4, PT, R249, R163, PT ;  /* 0x000000a3f900920c */ /* 0x000fe20003f86270 */
[----:B------:R-:W-:Y:S01]  /*5810*/  MUFU.EX2 R217, R14 ;  /* 0x0000000e00d97308 */ /* 0x000fe20000000800 */
[----:B------:R-:W4:Y:S01]  /*5820*/  LDL R163, [R1+0x34] ;  /* 0x0000340001a37983 */ /* 0x000f220000100800 */
[C---:B------:R-:W-:Y:S02]  /*5830*/  HMMA.16816.F32 R56, R112.reuse, R4, R56 ;  /* 0x000000047038723c */ /* 0x040fe40000001838 */
[C---:B------:R-:W-:Y:S02]  /*5840*/  FFMA.FTZ R48, R103.reuse, UR4, R48 ;  /* 0x0000000467307c23 */ /* 0x040fe40008010030 */
[----:B------:R-:W-:Y:S02]  /*5850*/  FFMA.FTZ R49, R102, UR4, R49 ;  /* 0x0000000466317c23 */ /* 0x000fe40008010031 */
[----:B------:R-:W-:Y:S01]  /*5860*/  FFMA.FTZ R50, R103, UR4, R50 ;  /* 0x0000000467327c23 */ /* 0x000fe20008010032 */
[----:B------:R-:W-:Y:S01]  /*5870*/  @!P1 FSEL R48, R48, -INF , !P5 ;  /* 0xff80000030309808 */ /* 0x000fe20006800000 */
[----:B------:R1:W-:Y:S01]  /*5880*/  MUFU.EX2 R218, R15 ;  /* 0x0000000f00da7308 */ /* 0x0003e20000000800 */
[-C--:B------:R-:W-:Y:S01]  /*5890*/  @!P1 ISETP.GE.AND P5, PT, R246, R166.reuse, PT ;  /* 0x000000a6f600920c */ /* 0x080fe20003fa6270 */
[-C--:B------:R-:W-:Y:S02]  /*58a0*/  HMMA.16816.F32 R60, R112, R6.reuse, R60 ;  /* 0x00000006703c723c */ /* 0x080fe4000000183c */
[----:B------:R-:W-:Y:S01]  /*58b0*/  @!P1 FSEL R49, R49, -INF , !P2 ;  /* 0xff80000031319808 */ /* 0x000fe20005000000 */
[----:B------:R-:W-:Y:S01]  /*58c0*/  FFMA.FTZ R51, R102, UR4, R51 ;  /* 0x0000000466337c23 */ /* 0x000fe20008010033 */
[-C--:B------:R-:W-:Y:S01]  /*58d0*/  @!P1 ISETP.GE.AND P2, PT, R245, R166.reuse, PT ;  /* 0x000000a6f500920c */ /* 0x080fe20003f46270 */
[----:B------:R-:W-:Y:S01]  /*58e0*/  IMAD.WIDE.U32 R102, R184, -0x2daee0ad, RZ ;  /* 0xd2511f53b8667825 */ /* 0x000fe200078e00ff */
[----:B------:R-:W-:Y:S02]  /*58f0*/  @!P1 FSEL R50, R50, -INF , !P5 ;  /* 0xff80000032329808 */ /* 0x000fe40006800000 */
[----:B------:R-:W-:Y:S01]  /*5900*/  LOP3.LUT R112, R23, UR17, R18, 0x96, !PT ;  /* 0x0000001117707c12 */ /* 0x000fe2000f8e9612 */
[----:B------:R1:W-:Y:S01]  /*5910*/  MUFU.EX2 R212, R12 ;  /* 0x0000000c00d47308 */ /* 0x0003e20000000800 */
[-C--:B------:R-:W-:Y:S01]  /*5920*/  @!P1 ISETP.GE.AND P5, PT, R248, R166.reuse, PT ;  /* 0x000000a6f800920c */ /* 0x080fe20003fa6270 */
[----:B------:R-:W-:Y:S01]  /*5930*/  HMMA.16816.F32 R64, R104, R6, R64 ;  /* 0x000000066840723c */ /* 0x000fe20000001840 */
[----:B------:R-:W-:Y:S01]  /*5940*/  @!P1 FSEL R51, R51, -INF , !P2 ;  /* 0xff80000033339808 */ /* 0x000fe20005000000 */
[----:B------:R-:W-:Y:S01]  /*5950*/  IMAD.WIDE.U32 R4, R169, -0x326172a9, RZ ;  /* 0xcd9e8d57a9047825 */ /* 0x000fe200078e00ff */
[----:B------:R-:W-:Y:S03]  /*5960*/  @!P1 ISETP.GE.AND P2, PT, R247, R166, PT ;  /* 0x000000a6f700920c */ /* 0x000fe60003f46270 */
[----:B------:R-:W-:Y:S01]  /*5970*/  IMAD.WIDE.U32 R112, R112, -0x2daee0ad, RZ ;  /* 0xd2511f5370707825 */ /* 0x000fe200078e00ff */
[--C-:B------:R-:W-:Y:S01]  /*5980*/  LOP3.LUT R16, R5, UR19, R174.reuse, 0x96, !PT ;  /* 0x0000001305107c12 */ /* 0x100fe2000f8e96ae */
[----:B------:R1:W1:Y:S01]  /*5990*/  MUFU.EX2 R215, R9 ;  /* 0x0000000900d77308 */ /* 0x0002620000000800 */
[----:B------:R-:W-:Y:S03]  /*59a0*/  LOP3.LUT R174, R19, UR19, R174, 0x96, !PT ;  /* 0x0000001313ae7c12 */ /* 0x000fe6000f8e96ae */
[----:B-1----:R-:W-:Y:S04]  /*59b0*/  IMAD.WIDE.U32 R14, R167, -0x326172a9, RZ ;  /* 0xcd9e8d57a70e7825 */ /* 0x002fe800078e00ff */
[----:B------:R-:W-:Y:S02]  /*59c0*/  FFMA.FTZ R47, R47, c[0x0][0x23c], -R0 ;  /* 0x00008f002f2f7a23 */ /* 0x000fe40000010800 */
[----:B------:R1:W1:Y:S01]  /*59d0*/  MUFU.EX2 R220, R11 ;  /* 0x0000000b00dc7308 */ /* 0x0002620000000800 */
[----:B------:R-:W-:Y:S02]  /*59e0*/  FFMA.FTZ R48, R48, c[0x0][0x23c], -R100 ;  /* 0x00008f0030307a23 */ /* 0x000fe40000010864 */
[----:B------:R-:W-:Y:S01]  /*59f0*/  FFMA.FTZ R50, R50, c[0x0][0x23c], -R10 ;  /* 0x00008f0032327a23 */ /* 0x000fe2000001080a */
[----:B------:R-:W-:Y:S01]  /*5a00*/  LOP3.LUT R12, R15, UR19, R172, 0x96, !PT ;  /* 0x000000130f0c7c12 */ /* 0x000fe2000f8e96ac */
[----:B------:R-:W-:Y:S02]  /*5a10*/  FFMA.FTZ R49, R49, c[0x0][0x23c], -R100 ;  /* 0x00008f0031317a23 */ /* 0x000fe40000010864 */
[----:B------:R-:W-:Y:S02]  /*5a20*/  FFMA.FTZ R45, R45, c[0x0][0x23c], -R8 ;  /* 0x00008f002d2d7a23 */ /* 0x000fe40000010808 */
[----:B------:R-:W-:Y:S01]  /*5a30*/  FFMA.FTZ R51, R51, c[0x0][0x23c], -R10 ;  /* 0x00008f0033337a23 */ /* 0x000fe2000001080a */
[----:B------:R1:W1:Y:S01]  /*5a40*/  MUFU.EX2 R211, R13 ;  /* 0x0000000d00d37308 */ /* 0x0002620000000800 */
[----:B------:R-:W-:Y:S01]  /*5a50*/  IMAD.WIDE.U32 R16, R16, -0x2daee0ad, RZ ;  /* 0xd2511f5310107825 */ /* 0x000fe200078e00ff */
[----:B------:R-:W-:Y:S04]  /*5a60*/  LOP3.LUT R9, R111, UR18, R176, 0x96, !PT ;  /* 0x000000126f097c12 */ /* 0x000fe8000f8e96b0 */
[----:B------:R-:W-:Y:S01]  /*5a70*/  LOP3.LUT R17, R17, UR16, R180, 0x96, !PT ;  /* 0x0000001011117c12 */ /* 0x000fe2000f8e96b4 */
[----:B------:R-:W-:Y:S03]  /*5a80*/  IMAD.WIDE.U32 R18, R9, -0x326172a9, RZ ;  /* 0xcd9e8d5709127825 */ /* 0x000fe600078e00ff */
[----:B------:R-:W-:Y:S01]  /*5a90*/  MUFU.EX2 R204, R24 ;  /* 0x0000001800cc7308 */ /* 0x000fe20000000800 */
[----:B-1----:R-:W-:Y:S02]  /*5aa0*/  LOP3.LUT R11, R103, UR18, R178, 0x96, !PT ;  /* 0x00000012670b7c12 */ /* 0x002fe4000f8e96b2 */
[----:B------:R-:W-:Y:S07]  /*5ab0*/  LOP3.LUT R111, R19, UR17, R108, 0x96, !PT ;  /* 0x00000011136f7c12 */ /* 0x000fee000f8e966c */
[----:B------:R1:W-:Y:S01]  /*5ac0*/  MUFU.EX2 R203, R25 ;  /* 0x0000001900cb7308 */ /* 0x0003e20000000800 */
[----:B------:R-:W-:Y:S05]  /*5ad0*/  IMAD.WIDE.U32 R12, R12, -0x2daee0ad, RZ ;  /* 0xd2511f530c0c7825 */ /* 0x000fea00078e00ff */
[----:B------:R-:W-:Y:S04]  /*5ae0*/  LOP3.LUT R109, R13, UR16, R102, 0x96, !PT ;  /* 0x000000100d6d7c12 */ /* 0x000fe8000f8e9666 */
[----:B------:R1:W-:Y:S01]  /*5af0*/  MUFU.EX2 R208, R26 ;  /* 0x0000001a00d07308 */ /* 0x0003e20000000800 */
[----:B------:R-:W-:Y:S09]  /*5b00*/  IMAD.WIDE.U32 R108, R109, -0x326172a9, RZ ;  /* 0xcd9e8d576d6c7825 */ /* 0x000ff200078e00ff */
[----:B------:R1:W-:Y:S02]  /*5b10*/  MUFU.EX2 R207, R27 ;  /* 0x0000001b00cf7308 */ /* 0x0003e40000000800 */
[----:B-1----:R-:W-:Y:S05]  /*5b20*/  IMAD.WIDE.U32 R24, R171, -0x326172a9, RZ ;  /* 0xcd9e8d57ab187825 */ /* 0x002fea00078e00ff */
[----:B------:R-:W-:Y:S03]  /*5b30*/  LOP3.LUT R103, R25, UR17, R4, 0x96, !PT ;  /* 0x0000001119677c12 */ /* 0x000fe6000f8e9604 */
[----:B------:R1:W-:Y:S01]  /*5b40*/  MUFU.EX2 R196, R28 ;  /* 0x0000001c00c47308 */ /* 0x0003e20000000800 */
[----:B------:R-:W-:Y:S04]  /*5b50*/  IMAD.WIDE.U32 R4, R11, -0x326172a9, RZ ;  /* 0xcd9e8d570b047825 */ /* 0x000fe800078e00ff */
[----:B------:R-:W-:Y:S01]  /*5b60*/  IMAD.WIDE.U32 R102, R103, -0x2daee0ad, RZ ;  /* 0xd2511f5367667825 */ /* 0x000fe200078e00ff */
[----:B------:R-:W-:Y:S02]  /*5b70*/  LOP3.LUT R26, R5, UR17, R14, 0x96, !PT ;  /* 0x00000011051a7c12 */ /* 0x000fe4000f8e960e */
[----:B------:R-:W-:Y:S01]  /*5b80*/  LOP3.LUT R4, R109, UR15, R4, 0x96, !PT ;  /* 0x0000000f6d047c12 */ /* 0x000fe2000f8e9604 */
[----:B------:R-:W-:Y:S01]  /*5b90*/  IMAD.WIDE.U32 R14, R174, -0x2daee0ad, RZ ;  /* 0xd2511f53ae0e7825 */ /* 0x000fe200078e00ff */
[----:B------:R-:W-:Y:S01]  /*5ba0*/  LOP3.LUT R13, R103, UR14, R16, 0x96, !PT ;  /* 0x0000000e670d7c12 */ /* 0x000fe2000f8e9610 */
[----:B------:R1:W-:Y:S02]  /*5bb0*/  MUFU.EX2 R202, R30 ;  /* 0x0000001e00ca7308 */ /* 0x0003e40000000800 */
[----:B------:R-:W-:Y:S01]  /*5bc0*/  IMAD.WIDE.U32 R4, R4, -0x2daee0ad, RZ ;  /* 0xd2511f5304047825 */ /* 0x000fe200078e00ff */
[----:B------:R-:W-:Y:S03]  /*5bd0*/  LOP3.LUT R25, R15, UR16, R182, 0x96, !PT ;  /* 0x000000100f197c12 */ /* 0x000fe6000f8e96b6 */
[----:B------:R-:W-:Y:S01]  /*5be0*/  IMAD.WIDE.U32 R16, R17, -0x326172a9, RZ ;  /* 0xcd9e8d5711107825 */ /* 0x000fe200078e00ff */
[----:B------:R-:W-:Y:S03]  /*5bf0*/  SHF.R.U32.HI R23, RZ, 0x18, R4 ;  /* 0x00000018ff177819 */ /* 0x000fe60000011604 */
[----:B------:R1:W-:Y:S01]  /*5c00*/  MUFU.EX2 R199, R31 ;  /* 0x0000001f00c77308 */ /* 0x0003e20000000800 */
[----:B------:R-:W-:Y:S01]  /*5c10*/  LOP3.LUT R15, R17, UR15, R24, 0x96, !PT ;  /* 0x0000000f110f7c12 */ /* 0x000fe2000f8e9618 */
[----:B------:R-:W-:Y:S01]  /*5c20*/  IMAD.WIDE.U32 R26, R26, -0x2daee0ad, RZ ;  /* 0xd2511f531a1a7825 */ /* 0x000fe200078e00ff */
[----:B-1----:R-:W-:Y:S02]  /*5c30*/  LOP3.LUT R28, R21, UR16, R110, 0x96, !PT ;  /* 0x00000010151c7c12 */ /* 0x002fe4000f8e966e */
[----:B------:R-:W-:Y:S01]  /*5c40*/  LOP3.LUT R17, R113, UR14, R14, 0x96, !PT ;  /* 0x0000000e71117c12 */ /* 0x000fe2000f8e960e */
[----:B------:R-:W-:Y:S01]  /*5c50*/  IMAD.WIDE.U32 R24, R25, -0x326172a9, RZ ;  /* 0xcd9e8d5719187825 */ /* 0x000fe200078e00ff */
[----:B------:R-:W-:Y:S03]  /*5c60*/  LOP3.LUT R21, R27, UR14, R12, 0x96, !PT ;  /* 0x0000000e1b157c12 */ /* 0x000fe6000f8e960c */
[----:B------:R1:W-:Y:S01]  /*5c70*/  MUFU.EX2 R188, R32 ;  /* 0x0000002000bc7308 */ /* 0x0003e20000000800 */
[----:B------:R-:W-:Y:S01]  /*5c80*/  LOP3.LUT R103, R25, UR15, R22, 0x96, !PT ;  /* 0x0000000f19677c12 */ /* 0x000fe2000f8e9616 */
[----:B------:R-:W-:Y:S01]  /*5c90*/  IMAD.WIDE.U32 R12, R13, -0x326172a9, RZ ;  /* 0xcd9e8d570d0c7825 */ /* 0x000fe200078e00ff */
[C---:B------:R-:W-:Y:S02]  /*5ca0*/  LOP3.LUT R22, R4.reuse, 0xff, RZ, 0xc0, !PT ;  /* 0x000000ff04167812 */ /* 0x040fe400078ec0ff */
[----:B------:R-:W-:Y:S01]  /*5cb0*/  LOP3.LUT R30, R4, 0xffff, RZ, 0xc0, !PT ;  /* 0x0000ffff041e7812 */ /* 0x000fe200078ec0ff */
[----:B------:R-:W-:Y:S01]  /*5cc0*/  IMAD.WIDE.U32 R110, R111, -0x2daee0ad, RZ ;  /* 0xd2511f536f6e7825 */ /* 0x000fe200078e00ff */
[----:B------:R-:W-:Y:S02]  /*5cd0*/  LOP3.LUT R9, R13, UR13, R16, 0x96, !PT ;  /* 0x0000000d0d097c12 */ /* 0x000fe4000f8e9610 */
[----:B------:R-:W-:Y:S01]  /*5ce0*/  LOP3.LUT R16, R5, UR12, R26, 0x96, !PT ;  /* 0x0000000c05107c12 */ /* 0x000fe2000f8e961a */
[----:B------:R-:W-:Y:S01]  /*5cf0*/  IMAD.WIDE.U32 R6, R17, -0x326172a9, RZ ;  /* 0xcd9e8d5711067825 */ /* 0x000fe200078e00ff */
[----:B------:R-:W-:Y:S01]  /*5d00*/  LOP3.LUT R101, R111, UR14, R20, 0x96, !PT ;  /* 0x0000000e6f657c12 */ /* 0x000fe2000f8e9614 */
[----:B------:R-:W-:Y:S01]  /*5d10*/  MUFU.EX2 R179, R38 ;  /* 0x0000002600b37308 */ /* 0x000fe20000000800 */
[----:B------:R-:W-:Y:S01]  /*5d20*/  SHF.R.U32.HI R19, RZ, 0x18, R12 ;  /* 0x00000018ff137819 */ /* 0x000fe2000001160c */
[----:B------:R-:W-:Y:S01]  /*5d30*/  IMAD.WIDE.U32 R28, R28, -0x326172a9, RZ ;  /* 0xcd9e8d571c1c7825 */ /* 0x000fe200078e00ff */
[----:B------:R-:W-:Y:S02]  /*5d40*/  SHF.R.U32.HI R31, RZ, 0x10, R4 ;  /* 0x00000010ff1f7819 */ /* 0x000fe40000011604 */
[C---:B------:R-:W-:Y:S01]  /*5d50*/  LOP3.LUT R25, R12.reuse, 0xffff, RZ, 0xc0, !PT ;  /* 0x0000ffff0c197812 */ /* 0x040fe200078ec0ff */
[----:B------:R-:W-:Y:S01]  /*5d60*/  IMAD.WIDE.U32 R14, R15, -0x2daee0ad, RZ ;  /* 0xd2511f530f0e7825 */ /* 0x000fe200078e00ff */
[----:B------:R-:W-:Y:S02]  /*5d70*/  LOP3.LUT R109, R29, UR15, R18, 0x96, !PT ;  /* 0x0000000f1d6d7c12 */ /* 0x000fe4000f8e9612 */
[----:B------:R-:W-:Y:S01]  /*5d80*/  LOP3.LUT R18, R12, 0xff, RZ, 0xc0, !PT ;  /* 0x000000ff0c127812 */ /* 0x000fe200078ec0ff */
[----:B------:R-:W-:Y:S01]  /*5d90*/  IMAD.WIDE.U32 R4, R21, -0x326172a9, RZ ;  /* 0xcd9e8d5715047825 */ /* 0x000fe200078e00ff */
[----:B------:R-:W-:Y:S01]  /*5da0*/  LOP3.LUT R11, R15, UR12, R102, 0x96, !PT ;  /* 0x0000000c0f0b7c12 */ /* 0x000fe2000f8e9666 */
[----:B------:R-:W2:Y:S01]  /*5db0*/  MUFU.EX2 R184, R35 ;  /* 0x0000002300b87308 */ /* 0x000ea20000000800 */
[----:B------:R-:W-:Y:S02]  /*5dc0*/  SHF.R.U32.HI R27, RZ, 0x10, R12 ;  /* 0x00000010ff1b7819 */ /* 0x000fe4000001160c */
[----:B------:R-:W-:Y:S02]  /*5dd0*/  SHF.R.U32.HI R102, RZ, 0x10, R6 ;  /* 0x00000010ff667819 */ /* 0x000fe40000011606 */
[C---:B------:R-:W-:Y:S02]  /*5de0*/  LOP3.LUT R20, R14.reuse, 0xff, RZ, 0xc0, !PT ;  /* 0x000000ff0e147812 */ /* 0x040fe400078ec0ff */
[----:B------:R-:W-:Y:S02]  /*5df0*/  SHF.R.U32.HI R26, RZ, 0x18, R14 ;  /* 0x00000018ff1a7819 */ /* 0x000fe4000001160e */
[----:B------:R-:W-:Y:S01]  /*5e00*/  LOP3.LUT R29, R14, 0xffff, RZ, 0xc0, !PT ;  /* 0x0000ffff0e1d7812 */ /* 0x000fe200078ec0ff */
[----:B------:R-:W-:Y:S01]  /*5e10*/  MUFU.EX2 R181, R37 ;  /* 0x0000002500b57308 */ /* 0x000fe20000000800 */
[----:B------:R-:W-:Y:S02]  /*5e20*/  SHF.R.U32.HI R15, RZ, 0x10, R4 ;  /* 0x00000010ff0f7819 */ /* 0x000fe40000011604 */
[----:B-1----:R-:W-:Y:S02]  /*5e30*/  SHF.R.U32.HI R32, RZ, 0x10, R14 ;  /* 0x00000010ff207819 */ /* 0x002fe4000001160e */
[----:B------:R-:W-:Y:S02]  /*5e40*/  LOP3.LUT R13, R7, UR13, R24, 0x96, !PT ;  /* 0x0000000d070d7c12 */ /* 0x000fe4000f8e9618 */
[----:B------:R-:W-:Y:S02]  /*5e50*/  LOP3.LUT R21, R6, 0xff, RZ, 0xc0, !PT ;  /* 0x000000ff06157812 */ /* 0x000fe400078ec0ff */
[----:B------:R-:W-:Y:S01]  /*5e60*/  SHF.R.U32.HI R24, RZ, 0x18, R6 ;  /* 0x00000018ff187819 */ /* 0x000fe20000011606 */
[----:B------:R-:W1:Y:S01]  /*5e70*/  MUFU.EX2 R175, R48 ;  /* 0x0000003000af7308 */ /* 0x000e620000000800 */
[C---:B------:R-:W-:Y:S02]  /*5e80*/  LOP3.LUT R12, R4.reuse, 0xffff, RZ, 0xc0, !PT ;  /* 0x0000ffff040c7812 */ /* 0x040fe400078ec0ff */
[----:B------:R-:W-:Y:S02]  /*5e90*/  LOP3.LUT R17, R4, 0xff, RZ, 0xc0, !PT ;  /* 0x000000ff04117812 */ /* 0x000fe400078ec0ff */
[----:B------:R-:W-:Y:S02]  /*5ea0*/  SHF.R.U32.HI R14, RZ, 0x18, R4 ;  /* 0x00000018ff0e7819 */ /* 0x000fe40000011604 */
[----:B------:R-:W-:Y:S03]  /*5eb0*/  LOP3.LUT R4, R9, 0xff, RZ, 0xc0, !PT ;  /* 0x000000ff09047812 */ /* 0x000fe600078ec0ff */
[----:B------:R-:W-:Y:S10]  /*5ec0*/  MUFU.EX2 R182, R36 ;  /* 0x0000002400b67308 */ /* 0x000ff40000000800 */
[----:B------:R-:W-:Y:S10]  /*5ed0*/  MUFU.EX2 R192, R42 ;  /* 0x0000002a00c07308 */ /* 0x000ff40000000800 */
[----:B------:R-:W-:Y:S01]  /*5ee0*/  MUFU.EX2 R183, R41 ;  /* 0x0000002900b77308 */ /* 0x000fe20000000800 */
[C---:B--2---:R-:W-:Y:S02]  /*5ef0*/  FFMA.FTZ R64, R186.reuse, UR4, R64 ;  /* 0x00000004ba407c23 */ /* 0x044fe40008010040 */
[C---:B------:R-:W-:Y:S02]  /*5f00*/  FFMA.FTZ R60, R186.reuse, UR4, R60 ;  /* 0x00000004ba3c7c23 */ /* 0x040fe4000801003c */
[----:B------:R-:W-:Y:S01]  /*5f10*/  FFMA.FTZ R66, R186, UR4, R66 ;  /* 0x00000004ba427c23 */ /* 0x000fe20008010042 */
[----:B------:R-:W-:Y:S01]  /*5f20*/  @!P1 FSEL R64, R64, -INF , !P3 ;  /* 0xff80000040409808 */ /* 0x000fe20005800000 */
[----:B------:R-:W-:Y:S01]  /*5f30*/  FFMA.FTZ R62, R186, UR4, R62 ;  /* 0x00000004ba3e7c23 */ /* 0x000fe2000801003e */
[----:B------:R-:W-:Y:S02]  /*5f40*/  ISETP.LE.U32.AND P3, PT, R4, UR5, PT ;  /* 0x0000000504007c0c */ /* 0x000fe4000bf63070 */
[----:B------:R-:W-:Y:S01]  /*5f50*/  SHF.R.U32.HI R4, RZ, 0x18, R9 ;  /* 0x00000018ff047819 */ /* 0x000fe20000011609 */
[----:B------:R-:W-:Y:S01]  /*5f60*/  MUFU.EX2 R186, R40 ;  /* 0x0000002800ba7308 */ /* 0x000fe20000000800 */
[----:B------:R-:W-:Y:S02]  /*5f70*/  FFMA.FTZ R64, R64, c[0x0][0x23c], -R100 ;  /* 0x00008f0040407a23 */ /* 0x000fe40000010864 */
[C---:B---3--:R-:W-:Y:S02]  /*5f80*/  FFMA.FTZ R54, R187.reuse, UR4, R54 ;  /* 0x00000004bb367c23 */ /* 0x048fe40008010036 */
[C---:B------:R-:W-:Y:S02]  /*5f90*/  FFMA.FTZ R52, R187.reuse, UR4, R52 ;  /* 0x00000004bb347c23 */ /* 0x040fe40008010034 */
[C---:B------:R-:W-:Y:S01]  /*5fa0*/  FFMA.FTZ R56, R187.reuse, UR4, R56 ;  /* 0x00000004bb387c23 */ /* 0x040fe20008010038 */
[----:B------:R-:W-:Y:S01]  /*5fb0*/  @!P1 FSEL R54, R54, -INF , !P5 ;  /* 0xff80000036369808 */ /* 0x000fe20006800000 */
[----:B------:R-:W-:Y:S01]  /*5fc0*/  FFMA.FTZ R58, R187, UR4, R58 ;  /* 0x00000004bb3a7c23 */ /* 0x000fe2000801003a */
[----:B------:R-:W-:Y:S01]  /*5fd0*/  @!P1 ISETP.GE.AND P5, PT, R250, R164, PT ;  /* 0x000000a4fa00920c */ /* 0x000fe20003fa6270 */
[----:B------:R-:W-:Y:S01]  /*5fe0*/  @!P3 FADD.FTZ R214, -R214, -RZ ;  /* 0x800000ffd6d6b221 */ /* 0x000fe20000010100 */
[----:B------:R-:W-:Y:S01]  /*5ff0*/  @!P1 FSEL R52, R52, -INF , !P6 ;  /* 0xff80000034349808 */ /* 0x000fe20007000000 */
[C---:B----4-:R-:W-:Y:S01]  /*6000*/  FFMA.FTZ R53, R185.reuse, UR4, R53 ;  /* 0x00000004b9357c23 */ /* 0x050fe20008010035 */
[----:B------:R-:W-:Y:S01]  /*6010*/  @!P1 FSEL R60, R60, -INF , !P5 ;  /* 0xff8000003c3c9808 */ /* 0x000fe20006800000 */
[C---:B------:R-:W-:Y:S01]  /*6020*/  FFMA.FTZ R55, R185.reuse, UR4, R55 ;  /* 0x00000004b9377c23 */ /* 0x040fe20008010037 */
[----:B------:R-:W-:Y:S01]  /*6030*/  @!P1 ISETP.GE.AND P5, PT, R250, R166, PT ;  /* 0x000000a6fa00920c */ /* 0x000fe20003fa6270 */
[C---:B------:R-:W-:Y:S01]  /*6040*/  FFMA.FTZ R57, R185.reuse, UR4, R57 ;  /* 0x00000004b9397c23 */ /* 0x040fe20008010039 */
[-C--:B------:R-:W-:Y:S01]  /*6050*/  @!P1 ISETP.GE.AND P6, PT, R248, R164.reuse, PT ;  /* 0x000000a4f800920c */ /* 0x080fe20003fc6270 */
[----:B------:R-:W-:Y:S01]  /*6060*/  FFMA.FTZ R59, R185, UR4, R59 ;  /* 0x00000004b93b7c23 */ /* 0x000fe2000801003b */
[----:B------:R-:W-:Y:S01]  /*6070*/  @!P1 FSEL R55, R55, -INF , !P2 ;  /* 0xff80000037379808 */ /* 0x000fe20005000000 */
[----:B------:R2:W-:Y:S01]  /*6080*/  MUFU.EX2 R185, R33 ;  /* 0x0000002100b97308 */ /* 0x0005e20000000800 */
[-C--:B------:R-:W-:Y:S01]  /*6090*/  @!P1 ISETP.GE.AND P2, PT, R249, R164.reuse, PT ;  /* 0x000000a4f900920c */ /* 0x080fe20003f46270 */
[----:B------:R-:W-:Y:S01]  /*60a0*/  FFMA.FTZ R60, R60, c[0x0][0x23c], -R8 ;  /* 0x00008f003c3c7a23 */ /* 0x000fe20000010808 */
[----:B------:R-:W-:Y:S01]  /*60b0*/  @!P1 FSEL R66, R66, -INF , !P5 ;  /* 0xff80000042429808 */ /* 0x000fe20006800000 */
[----:B------:R-:W-:Y:S01]  /*60c0*/  FFMA.FTZ R52, R52, c[0x0][0x23c], -R100 ;  /* 0x00008f0034347a23 */ /* 0x000fe20000010864 */
[----:B------:R-:W-:Y:S01]  /*60d0*/  @!P1 FSEL R53, R53, -INF , !P0 ;  /* 0xff80000035359808 */ /* 0x000fe20004000000 */
[--C-:B------:R-:W-:Y:S01]  /*60e0*/  FFMA.FTZ R54, R54, c[0x0][0x23c], -R10.reuse ;  /* 0x00008f0036367a23 */ /* 0x100fe2000001080a */
[----:B------:R-:W-:Y:S01]  /*60f0*/  @!P1 ISETP.GE.AND P0, PT, R247, R164, PT ;  /* 0x000000a4f700920c */ /* 0x000fe20003f06270 */
[----:B------:R-:W-:Y:S01]  /*6100*/  FFMA.FTZ R66, R66, c[0x0][0x23c], -R10 ;  /* 0x00008f0042427a23 */ /* 0x000fe2000001080a */
[----:B------:R-:W-:Y:S01]  /*6110*/  @!P1 FSEL R56, R56, -INF , !P6 ;  /* 0xff80000038389808 */ /* 0x000fe20007000000 */
[----:B------:R-:W-:Y:S01]  /*6120*/  MUFU.EX2 R164, R64 ;  /* 0x0000004000a47308 */ /* 0x000fe20000000800 */
[-C--:B------:R-:W-:Y:S01]  /*6130*/  @!P1 ISETP.GE.AND P6, PT, R248, R165.reuse, PT ;  /* 0x000000a5f800920c */ /* 0x080fe20003fc6270 */
[----:B------:R-:W-:Y:S01]  /*6140*/  FFMA.FTZ R53, R53, c[0x0][0x23c], -R100 ;  /* 0x00008f0035357a23 */ /* 0x000fe20000010864 */
[----:B------:R-:W-:Y:S01]  /*6150*/  @!P1 FSEL R57, R57, -INF , !P0 ;  /* 0xff80000039399808 */ /* 0x000fe20004000000 */
[----:B------:R-:W-:Y:S01]  /*6160*/  FFMA.FTZ R56, R56, c[0x0][0x23c], -R8 ;  /* 0x00008f0038387a23 */ /* 0x000fe20000010808 */
[-C--:B------:R-:W-:Y:S01]  /*6170*/  @!P1 ISETP.GE.AND P0, PT, R247, R165.reuse, PT ;  /* 0x000000a5f700920c */ /* 0x080fe20003f06270 */
[----:B------:R-:W-:Y:S01]  /*6180*/  FFMA.FTZ R55, R55, c[0x0][0x23c], -R10 ;  /* 0x00008f0037377a23 */ /* 0x000fe2000001080a */
[----:B------:R-:W-:Y:S01]  /*6190*/  @!P1 FSEL R58, R58, -INF , !P6 ;  /* 0xff8000003a3a9808 */ /* 0x000fe20007000000 */
[----:B------:R-:W-:Y:S01]  /*61a0*/  FFMA.FTZ R57, R57, c[0x0][0x23c], -R8 ;  /* 0x00008f0039397a23 */ /* 0x000fe20000010808 */
[-C--:B------:R-:W-:Y:S01]  /*61b0*/  @!P1 ISETP.GE.AND P6, PT, R250, R165.reuse, PT ;  /* 0x000000a5fa00920c */ /* 0x080fe20003fc6270 */
[----:B------:R-:W-:Y:S01]  /*61c0*/  MUFU.EX2 R114, R60 ;  /* 0x0000003c00727308 */ /* 0x000fe20000000800 */
[----:B------:R-:W-:Y:S01]  /*61d0*/  @!P1 FSEL R59, R59, -INF , !P0 ;  /* 0xff8000003b3b9808 */ /* 0x000fe20004000000 */
[--C-:B------:R-:W-:Y:S01]  /*61e0*/  FFMA.FTZ R58, R58, c[0x0][0x23c], -R0.reuse ;  /* 0x00008f003a3a7a23 */ /* 0x100fe20000010800 */
[----:B------:R-:W-:Y:S02]  /*61f0*/  @!P1 ISETP.GE.AND P0, PT, R249, R165, PT ;  /* 0x000000a5f900920c */ /* 0x000fe40003f06270 */
[----:B--2---:R-:W-:Y:S01]  /*6200*/  LOP3.LUT R33, R6, 0xffff, RZ, 0xc0, !PT ;  /* 0x0000ffff06217812 */ /* 0x004fe200078ec0ff */
[----:B------:R-:W-:Y:S01]  /*6210*/  FFMA.FTZ R59, R59, c[0x0][0x23c], -R0 ;  /* 0x00008f003b3b7a23 */ /* 0x000fe20000010800 */
[----:B------:R-:W-:Y:S02]  /*6220*/  @!P1 FSEL R62, R62, -INF , !P6 ;  /* 0xff8000003e3e9808 */ /* 0x000fe40007000000 */
[----:B------:R-:W-:Y:S01]  /*6230*/  LOP3.LUT R6, R5, UR13, R108, 0x96, !PT ;  /* 0x0000000d05067c12 */ /* 0x000fe2000f8e966c */
[----:B------:R-:W-:Y:S01]  /*6240*/  IMAD.U32 R108, RZ, RZ, UR27 ;  /* 0x0000001bff6c7e24 */ /* 0x000fe2000f8e00ff */
[----:B------:R-:W-:Y:S01]  /*6250*/  ISETP.LE.U32.AND P6, PT, R18, UR5, PT ;  /* 0x0000000512007c0c */ /* 0x000fe2000bfc3070 */
[----:B------:R-:W-:Y:S01]  /*6260*/  FFMA.FTZ R62, R62, c[0x0][0x23c], -R0 ;  /* 0x00008f003e3e7a23 */ /* 0x000fe20000010800 */
[----:B------:R-:W-:Y:S01]  /*6270*/  LOP3.LUT R5, R9, 0xffff, RZ, 0xc0, !PT ;  /* 0x0000ffff09057812 */ /* 0x000fe200078ec0ff */
[----:B------:R-:W-:Y:S01]  /*6280*/  MUFU.EX2 R191, R43 ;  /* 0x0000002b00bf7308 */ /* 0x000fe20000000800 */
[----:B------:R-:W-:Y:S02]  /*6290*/  SHF.R.U32.HI R7, RZ, 0x10, R6 ;  /* 0x00000010ff077819 */ /* 0x000fe40000011606 */
[----:B------:R-:W-:Y:S07]  /*62a0*/  SHF.R.U32.HI R5, RZ, 0x8, R5 ;  /* 0x00000008ff057819 */ /* 0x000fee0000011605 */
[----:B------:R-:W-:Y:S01]  /*62b0*/  @!P6 FADD.FTZ R200, -R200, -RZ ;  /* 0x800000ffc8c8e221 */ /* 0x000fe20000010100 */
[----:B------:R-:W-:Y:S10]  /*62c0*/  MUFU.EX2 R187, R34 ;  /* 0x0000002200bb7308 */ /* 0x000ff40000000800 */
[----:B------:R-:W-:Y:S01]  /*62d0*/  MUFU.EX2 R189, R46 ;  /* 0x0000002e00bd7308 */ /* 0x000fe20000000800 */
[C---:B------:R-:W-:Y:S02]  /*62e0*/  FFMA.FTZ R65, R163.reuse, UR4, R65 ;  /* 0x00000004a3417c23 */ /* 0x040fe40008010041 */
[C---:B------:R-:W-:Y:S07]  /*62f0*/  FFMA.FTZ R61, R163.reuse, UR4, R61 ;  /* 0x00000004a33d7c23 */ /* 0x040fee000801003d */
[----:B------:R-:W-:Y:S01]  /*6300*/  MUFU.EX2 R115, R62 ;  /* 0x0000003e00737308 */ /* 0x000fe20000000800 */
[----:B------:R-:W-:Y:S01]  /*6310*/  FFMA.FTZ R67, R163, UR4, R67 ;  /* 0x00000004a3437c23 */ /* 0x000fe20008010043 */
[----:B------:R-:W-:Y:S01]  /*6320*/  @!P1 FSEL R65, R65, -INF , !P4 ;  /* 0xff80000041419808 */ /* 0x000fe20006000000 */
[----:B------:R-:W-:Y:S01]  /*6330*/  FFMA.FTZ R63, R163, UR4, R63 ;  /* 0x00000004a33f7c23 */ /* 0x000fe2000801003f */
[----:B------:R-:W-:Y:S02]  /*6340*/  ISETP.LE.U32.AND P4, PT, R4, UR5, PT ;  /* 0x0000000504007c0c */ /* 0x000fe4000bf83070 */
[----:B------:R-:W-:Y:S01]  /*6350*/  LOP3.LUT R4, R5, 0xffff, RZ, 0xc0, !PT ;  /* 0x0000ffff05047812 */ /* 0x000fe200078ec0ff */
[----:B------:R-:W-:Y:S01]  /*6360*/  FFMA.FTZ R100, R65, c[0x0][0x23c], -R100 ;  /* 0x00008f0041647a23 */ /* 0x000fe20000010864 */
[----:B------:R-:W-:Y:S02]  /*6370*/  SHF.R.U32.HI R5, RZ, 0x10, R9 ;  /* 0x00000010ff057819 */ /* 0x000fe40000011609 */
[----:B------:R-:W-:Y:S01]  /*6380*/  LOP3.LUT R9, R6, 0xff, RZ, 0xc0, !PT ;  /* 0x000000ff06097812 */ /* 0x000fe200078ec0ff */
[----:B------:R-:W-:Y:S01]  /*6390*/  MUFU.EX2 R163, R100 ;  /* 0x0000006400a37308 */ /* 0x000fe20000000800 */
[----:B------:R-:W-:Y:S02]  /*63a0*/  @!P1 FSEL R61, R61, -INF , !P2 ;  /* 0xff8000003d3d9808 */ /* 0x000fe40005000000 */
[----:B------:R-:W-:Y:S02]  /*63b0*/  @!P1 ISETP.GE.AND P2, PT, R249, R166, PT ;  /* 0x000000a6f900920c */ /* 0x000fe40003f46270 */
[----:B------:R-:W-:Y:S01]  /*63c0*/  LOP3.LUT R5, R5, 0xff, RZ, 0xc0, !PT ;  /* 0x000000ff05057812 */ /* 0x000fe200078ec0ff */
[----:B------:R-:W-:Y:S01]  /*63d0*/  FFMA.FTZ R8, R61, c[0x0][0x23c], -R8 ;  /* 0x00008f003d087a23 */ /* 0x000fe20000010808 */
[----:B------:R-:W-:Y:S01]  /*63e0*/  ISETP.LE.U32.AND P5, PT, R4, UR5, PT ;  /* 0x0000000504007c0c */ /* 0x000fe2000bfa3070 */
[----:B------:R-:W-:Y:S01]  /*63f0*/  @!P4 FADD.FTZ R209, -R209, -RZ ;  /* 0x800000ffd1d1c221 */ /* 0x000fe20000010100 */
[----:B------:R-:W-:Y:S01]  /*6400*/  LOP3.LUT R4, R6, 0xffff, RZ, 0xc0, !PT ;  /* 0x0000ffff06047812 */ /* 0x000fe200078ec0ff */
[----:B------:R2:W-:Y:S01]  /*6410*/  MUFU.EX2 R113, R8 ;  /* 0x0000000800717308 */ /* 0x0005e20000000800 */
[----:B------:R-:W-:Y:S02]  /*6420*/  @!P1 FSEL R67, R67, -INF , !P2 ;  /* 0xff80000043439808 */ /* 0x000fe40005000000 */
[----:B------:R-:W-:Y:S02]  /*6430*/  SHF.R.U32.HI R6, RZ, 0x18, R6 ;  /* 0x00000018ff067819 */ /* 0x000fe40000011606 */
[----:B------:R-:W-:Y:S01]  /*6440*/  ISETP.LE.U32.AND P2, PT, R5, UR5, PT ;  /* 0x0000000505007c0c */ /* 0x000fe2000bf43070 */
[----:B------:R-:W-:Y:S01]  /*6450*/  FFMA.FTZ R10, R67, c[0x0][0x23c], -R10 ;  /* 0x00008f00430a7a23 */ /* 0x000fe2000001080a */
[----:B------:R-:W-:Y:S02]  /*6460*/  SHF.R.U32.HI R4, RZ, 0x8, R4 ;  /* 0x00000008ff047819 */ /* 0x000fe40000011604 */
[----:B------:R-:W-:Y:S01]  /*6470*/  @!P1 FSEL R63, R63, -INF , !P0 ;  /* 0xff8000003f3f9808 */ /* 0x000fe20004000000 */
[----:B------:R-:W-:Y:S01]  /*6480*/  @!P5 FADD.FTZ R210, -R210, -RZ ;  /* 0x800000ffd2d2d221 */ /* 0x000fe20000010100 */
[----:B------:R-:W-:Y:S01]  /*6490*/  LOP3.LUT R4, R4, 0xffff, RZ, 0xc0, !PT ;  /* 0x0000ffff04047812 */ /* 0x000fe200078ec0ff */
[----:B------:R-:W-:Y:S01]  /*64a0*/  MUFU.EX2 R190, R47 ;  /* 0x0000002f00be7308 */ /* 0x000fe20000000800 */
[----:B------:R-:W-:Y:S01]  /*64b0*/  ISETP.LE.U32.AND P1, PT, R9, UR5, PT ;  /* 0x0000000509007c0c */ /* 0x000fe2000bf23070 */
[----:B------:R-:W-:Y:S01]  /*64c0*/  FFMA.FTZ R0, R63, c[0x0][0x23c], -R0 ;  /* 0x00008f003f007a23 */ /* 0x000fe20000010800 */
[----:B------:R-:W-:Y:S02]  /*64d0*/  LOP3.LUT R9, R16, 0xff, RZ, 0xc0, !PT ;  /* 0x000000ff10097812 */ /* 0x000fe400078ec0ff */
[----:B------:R-:W-:Y:S01]  /*64e0*/  ISETP.LE.U32.AND P5, PT, R4, UR5, PT ;  /* 0x0000000504007c0c */ /* 0x000fe2000bfa3070 */
[----:B------:R-:W-:Y:S01]  /*64f0*/  @!P2 FADD.FTZ R213, -R213, -RZ ;  /* 0x800000ffd5d5a221 */ /* 0x000fe20000010100 */
[----:B------:R-:W-:Y:S02]  /*6500*/  ISETP.LE.U32.AND P2, PT, R6, UR5, PT ;  /* 0x0000000506007c0c */ /* 0x000fe4000bf43070 */
[----:B------:R-:W-:Y:S01]  /*6510*/  LOP3.LUT R5, R7, 0xff, RZ, 0xc0, !PT ;  /* 0x000000ff07057812 */ /* 0x000fe200078ec0ff */
[----:B------:R-:W-:Y:S01]  /*6520*/  MUFU.EX2 R173, R50 ;  /* 0x0000003200ad7308 */ /* 0x000fe20000000800 */
[----:B------:R-:W-:Y:S02]  /*6530*/  SHF.R.U32.HI R4, RZ, 0x8, R12 ;  /* 0x00000008ff047819 */ /* 0x000fe4000001160c */
[----:B------:R-:W-:Y:S01]  /*6540*/  ISETP.LE.U32.AND P3, PT, R5, UR5, PT ;  /* 0x0000000505007c0c */ /* 0x000fe2000bf63070 */
[----:B------:R-:W-:Y:S01]  /*6550*/  @!P1 FADD.FTZ R216, -R216, -RZ ;  /* 0x800000ffd8d89221 */ /* 0x000fe20000010100 */
[----:B------:R-:W-:Y:S02]  /*6560*/  LOP3.LUT R4, R4, 0xffff, RZ, 0xc0, !PT ;  /* 0x0000ffff04047812 */ /* 0x000fe400078ec0ff */
[----:B------:R-:W-:Y:S01]  /*6570*/  LOP3.LUT R5, R15, 0xff, RZ, 0xc0, !PT ;  /* 0x000000ff0f057812 */ /* 0x000fe200078ec0ff */
[----:B------:R-:W-:Y:S01]  /*6580*/  @!P5 FADD.FTZ R215, -R215, -RZ ;  /* 0x800000ffd7d7d221 */ /* 0x000fe20000010100 */
[----:B------:R-:W-:Y:S01]  /*6590*/  ISETP.LE.U32.AND P1, PT, R4, UR5, PT ;  /* 0x0000000504007c0c */ /* 0x000fe2000bf23070 */
[----:B------:R-:W-:Y:S01]  /*65a0*/  @!P2 FADD.FTZ R220, -R220, -RZ ;  /* 0x800000ffdcdca221 */ /* 0x000fe20000010100 */
[----:B------:R-:W-:Y:S01]  /*65b0*/  ISETP.LE.U32.AND P5, PT, R5, UR5, PT ;  /* 0x0000000505007c0c */ /* 0x000fe2000bfa3070 */
[----:B------:R-:W-:Y:S01]  /*65c0*/  MUFU.EX2 R177, R39 ;  /* 0x0000002700b17308 */ /* 0x000fe20000000800 */
[----:B------:R-:W-:Y:S02]  /*65d0*/  ISETP.LE.U32.AND P2, PT, R14, UR5, PT ;  /* 0x000000050e007c0c */ /* 0x000fe4000bf43070 */
[----:B------:R-:W-:Y:S01]  /*65e0*/  ISETP.LE.U32.AND P0, PT, R19, UR5, PT ;  /* 0x0000000513007c0c */ /* 0x000fe2000bf03070 */
[----:B------:R-:W-:Y:S01]  /*65f0*/  @!P3 FADD.FTZ R219, -R219, -RZ ;  /* 0x800000ffdbdbb221 */ /* 0x000fe20000010100 */
[----:B------:R-:W-:Y:S02]  /*6600*/  SHF.R.U32.HI R4, RZ, 0x8, R25 ;  /* 0x00000008ff047819 */ /* 0x000fe40000011619 */
[----:B------:R-:W-:Y:S02]  /*6610*/  LOP3.LUT R7, R11, 0xff, RZ, 0xc0, !PT ;  /* 0x000000ff0b077812 */ /* 0x000fe400078ec0ff */
[----:B------:R-:W-:Y:S01]  /*6620*/  LOP3.LUT R6, R27, 0xff, RZ, 0xc0, !PT ;  /* 0x000000ff1b067812 */ /* 0x000fe200078ec0ff */
[----:B------:R-:W-:Y:S01]  /*6630*/  @!P1 FADD.FTZ R211, -R211, -RZ ;  /* 0x800000ffd3d39221 */ /* 0x000fe20000010100 */
[----:B------:R-:W-:Y:S01]  /*6640*/  LOP3.LUT R4, R4, 0xffff, RZ, 0xc0, !PT ;  /* 0x0000ffff04047812 */ /* 0x000fe200078ec0ff */
[----:B------:R-:W-:Y:S01]  /*6650*/  @!P5 FADD.FTZ R217, -R217, -RZ ;  /* 0x800000ffd9d9d221 */ /* 0x000fe20000010100 */
[----:B------:R-:W-:Y:S01]  /*6660*/  ISETP.LE.U32.AND P6, PT, R7, UR5, PT ;  /* 0x0000000507007c0c */ /* 0x000fe2000bfc3070 */
[----:B------:R-:W-:Y:S01]  /*6670*/  @!P2 FADD.FTZ R218, -R218, -RZ ;  /* 0x800000ffdadaa221 */ /* 0x000fe20000010100 */
[----:B------:R-:W-:Y:S01]  /*6680*/  ISETP.LE.U32.AND P5, PT, R4, UR5, PT ;  /* 0x0000000504007c0c */ /* 0x000fe2000bfa3070 */
[----:B------:R-:W-:Y:S01]  /*6690*/  IMAD.WIDE.U32 R4, R101, -0x326172a9, RZ ;  /* 0xcd9e8d5765047825 */ /* 0x000fe200078e00ff */
[----:B------:R-:W-:Y:S01]  /*66a0*/  SHF.R.U32.HI R14, RZ, 0x8, R30 ;  /* 0x00000008ff0e7819 */ /* 0x000fe2000001161e */
[----:B------:R-:W-:Y:S01]  /*66b0*/  MUFU.EX2 R174, R49 ;  /* 0x0000003100ae7308 */ /* 0x000fe20000000800 */
[----:B------:R-:W-:Y:S01]  /*66c0*/  ISETP.LE.U32.AND P2, PT, R6, UR5, PT ;  /* 0x0000000506007c0c */ /* 0x000fe2000bf43070 */
[----:B------:R-:W-:Y:S01]  /*66d0*/  @!P0 FADD.FTZ R205, -R205, -RZ ;  /* 0x800000ffcdcd8221 */ /* 0x000fe20000010100 */
[----:B------:R-:W-:Y:S02]  /*66e0*/  LOP3.LUT R14, R14, 0xffff, RZ, 0xc0, !PT ;  /* 0x0000ffff0e0e7812 */ /* 0x000fe400078ec0ff */
[----:B------:R-:W-:Y:S02]  /*66f0*/  LOP3.LUT R6, R11, 0xffff, RZ, 0xc0, !PT ;  /* 0x0000ffff0b067812 */ /* 0x000fe400078ec0ff */
[----:B------:R-:W-:Y:S01]  /*6700*/  LOP3.LUT R12, R5, UR13, R28, 0x96, !PT ;  /* 0x0000000d050c7c12 */ /* 0x000fe2000f8e961c */
[----:B------:R-:W-:Y:S01]  /*6710*/  @!P6 FADD.FTZ R193, -R193, -RZ ;  /* 0x800000ffc1c1e221 */ /* 0x000fe20000010100 */
[----:B------:R-:W-:Y:S01]  /*6720*/  SHF.R.U32.HI R6, RZ, 0x8, R6 ;  /* 0x00000008ff067819 */ /* 0x000fe20000011606 */
[----:B------:R-:W-:Y:S01]  /*6730*/  @!P5 FADD.FTZ R198, -R198, -RZ ;  /* 0x800000ffc6c6d221 */ /* 0x000fe20000010100 */
[----:B------:R-:W-:Y:S01]  /*6740*/  LOP3.LUT R19, R4, 0xff, RZ, 0xc0, !PT ;  /* 0x000000ff04137812 */ /* 0x000fe200078ec0ff */
[----:B------:R-:W-:Y:S01]  /*6750*/  MUFU.EX2 R171, R52 ;  /* 0x0000003400ab7308 */ /* 0x000fe20000000800 */
[----:B------:R-:W-:Y:S01]  /*6760*/  LOP3.LUT R6, R6, 0xffff, RZ, 0xc0, !PT ;  /* 0x0000ffff06067812 */ /* 0x000fe200078ec0ff */
[----:B------:R-:W-:Y:S01]  /*6770*/  @!P2 FADD.FTZ R206, -R206, -RZ ;  /* 0x800000ffcecea221 */ /* 0x000fe20000010100 */
[----:B------:R-:W-:Y:S02]  /*6780*/  SHF.R.U32.HI R18, RZ, 0x10, R4 ;  /* 0x00000010ff127819 */ /* 0x000fe40000011604 */
[----:B------:R-:W-:Y:S02]  /*6790*/  ISETP.LE.U32.AND P5, PT, R6, UR5, PT ;  /* 0x0000000506007c0c */ /* 0x000fe4000bfa3070 */
[----:B------:R-:W-:Y:S02]  /*67a0*/  ISETP.LE.U32.AND P6, PT, R26, UR5, PT ;  /* 0x000000051a007c0c */ /* 0x000fe4000bfc3070 */
[--C-:B------:R-:W-:Y:S01]  /*67b0*/  SHF.R.U32.HI R7, RZ, 0x10, R11.reuse ;  /* 0x00000010ff077819 */ /* 0x100fe2000001160b */
[----:B------:R-:W3:Y:S01]  /*67c0*/  MUFU.EX2 R172, R51 ;  /* 0x0000003300ac7308 */ /* 0x000ee20000000800 */
[----:B------:R-:W-:Y:S02]  /*67d0*/  SHF.R.U32.HI R11, RZ, 0x18, R11 ;  /* 0x00000018ff0b7819 */ /* 0x000fe4000001160b */
[----:B------:R-:W-:Y:S02]  /*67e0*/  LOP3.LUT R6, R7, 0xff, RZ, 0xc0, !PT ;  /* 0x000000ff07067812 */ /* 0x000fe400078ec0ff */
[----:B------:R-:W-:Y:S02]  /*67f0*/  ISETP.LE.U32.AND P2, PT, R11, UR5, PT ;  /* 0x000000050b007c0c */ /* 0x000fe4000bf43070 */
[----:B------:R-:W-:Y:S01]  /*6800*/  ISETP.LE.U32.AND P0, PT, R6, UR5, PT ;  /* 0x0000000506007c0c */ /* 0x000fe2000bf03070 */
[----:B------:R-:W-:Y:S01]  /*6810*/  @!P5 FADD.FTZ R195, -R195, -RZ ;  /* 0x800000ffc3c3d221 */ /* 0x000fe20000010100 */
[----:B------:R-:W-:Y:S01]  /*6820*/  ISETP.LE.U32.AND P5, PT, R9, UR5, PT ;  /* 0x0000000509007c0c */ /* 0x000fe2000bfa3070 */
[----:B------:R-:W-:Y:S01]  /*6830*/  @!P6 FADD.FTZ R184, -R184, -RZ ;  /* 0x800000ffb8b8e221 */ /* 0x000fe20000010100 */
[----:B------:R-:W-:Y:S01]  /*6840*/  LOP3.LUT R6, R16, 0xffff, RZ, 0xc0, !PT ;  /* 0x0000ffff10067812 */ /* 0x000fe200078ec0ff */
[----:B------:R-:W-:Y:S01]  /*6850*/  MUFU.EX2 R170, R53 ;  /* 0x0000003500aa7308 */ /* 0x000fe20000000800 */
[--C-:B------:R-:W-:Y:S02]  /*6860*/  SHF.R.U32.HI R7, RZ, 0x10, R16.reuse ;  /* 0x00000010ff077819 */ /* 0x100fe40000011610 */
[----:B------:R-:W-:Y:S02]  /*6870*/  SHF.R.U32.HI R16, RZ, 0x18, R16 ;  /* 0x00000018ff107819 */ /* 0x000fe40000011610 */
[----:B------:R-:W-:Y:S01]  /*6880*/  SHF.R.U32.HI R6, RZ, 0x8, R6 ;  /* 0x00000008ff067819 */ /* 0x000fe20000011606 */
[----:B------:R-:W-:Y:S01]  /*6890*/  @!P2 FADD.FTZ R197, -R197, -RZ ;  /* 0x800000ffc5c5a221 */ /* 0x000fe20000010100 */
[----:B------:R-:W-:Y:S01]  /*68a0*/  LOP3.LUT R7, R7, 0xff, RZ, 0xc0, !PT ;  /* 0x000000ff07077812 */ /* 0x000fe200078ec0ff */
[----:B------:R-:W-:Y:S01]  /*68b0*/  @!P0 FADD.FTZ R201, -R201, -RZ ;  /* 0x800000ffc9c98221 */ /* 0x000fe20000010100 */
[----:B------:R-:W-:Y:S01]  /*68c0*/  LOP3.LUT R6, R6, 0xffff, RZ, 0xc0, !PT ;  /* 0x0000ffff06067812 */ /* 0x000fe200078ec0ff */
[----:B------:R-:W-:Y:S01]  /*68d0*/  @!P5 FADD.FTZ R204, -R204, -RZ ;  /* 0x800000ffccccd221 */ /* 0x000fe20000010100 */
[----:B------:R-:W-:Y:S01]  /*68e0*/  ISETP.LE.U32.AND P5, PT, R16, UR5, PT ;  /* 0x0000000510007c0c */ /* 0x000fe2000bfa3070 */
[----:B------:R-:W-:Y:S01]  /*68f0*/  MUFU.EX2 R169, R54 ;  /* 0x0000003600a97308 */ /* 0x000fe20000000800 */
[----:B------:R-:W-:Y:S02]  /*6900*/  ISETP.LE.U32.AND P3, PT, R22, UR5, PT ;  /* 0x0000000516007c0c */ /* 0x000fe4000bf63070 */
[----:B------:R-:W-:Y:S02]  /*6910*/  ISETP.LE.U32.AND P0, PT, R7, UR5, PT ;  /* 0x0000000507007c0c */ /* 0x000fe4000bf03070 */
[----:B------:R-:W-:Y:S01]  /*6920*/  ISETP.LE.U32.AND P2, PT, R6, UR5, PT ;  /* 0x0000000506007c0c */ /* 0x000fe2000bf43070 */
[----:B------:R-:W-:Y:S01]  /*6930*/  IMAD.WIDE.U32 R6, R103, -0x2daee0ad, RZ ;  /* 0xd2511f5367067825 */ /* 0x000fe200078e00ff */
[----:B------:R-:W-:Y:S02]  /*6940*/  ISETP.LE.U32.AND P4, PT, R17, UR5, PT ;  /* 0x0000000511007c0c */ /* 0x000fe4000bf83070 */
[----:B------:R-:W-:Y:S01]  /*6950*/  LOP3.LUT R17, R4, 0xffff, RZ, 0xc0, !PT ;  /* 0x0000ffff04117812 */ /* 0x000fe200078ec0ff */
[----:B------:R-:W4:Y:S01]  /*6960*/  MUFU.EX2 R178, R44 ;  /* 0x0000002c00b27308 */ /* 0x000f220000000800 */
[----:B------:R-:W-:Y:S01]  /*6970*/  ISETP.LE.U32.AND P1, PT, R20, UR5, PT ;  /* 0x0000000514007c0c */ /* 0x000fe2000bf23070 */
[----:B------:R-:W-:Y:S01]  /*6980*/  @!P5 FADD.FTZ R207, -R207, -RZ ;  /* 0x800000ffcfcfd221 */ /* 0x000fe20000010100 */
[----:B------:R-:W-:Y:S01]  /*6990*/  ISETP.LE.U32.AND P5, PT, R14, UR5, PT ;  /* 0x000000050e007c0c */ /* 0x000fe2000bfa3070 */
[----:B------:R-:W-:Y:S01]  /*69a0*/  @!P3 FADD.FTZ R196, -R196, -RZ ;  /* 0x800000ffc4c4b221 */ /* 0x000fe20000010100 */
[----:B------:R-:W-:Y:S01]  /*69b0*/  LOP3.LUT R11, R7, UR12, R112, 0x96, !PT ;  /* 0x0000000c070b7c12 */ /* 0x000fe2000f8e9670 */
[----:B------:R-:W-:Y:S01]  /*69c0*/  @!P0 FADD.FTZ R208, -R208, -RZ ;  /* 0x800000ffd0d08221 */ /* 0x000fe20000010100 */
[----:B------:R-:W-:Y:S01]  /*69d0*/  LOP3.LUT R14, R31, 0xff, RZ, 0xc0, !PT ;  /* 0x000000ff1f0e7812 */ /* 0x000fe200078ec0ff */
[----:B------:R-:W-:Y:S01]  /*69e0*/  @!P2 FADD.FTZ R203, -R203, -RZ ;  /* 0x800000ffcbcba221 */ /* 0x000fe20000010100 */
[----:B------:R-:W-:Y:S01]  /*69f0*/  ISETP.LE.U32.AND P2, PT, R21, UR5, PT ;  /* 0x0000000515007c0c */ /* 0x000fe2000bf43070 */
[----:B------:R-:W-:Y:S01]  /*6a00*/  MUFU.EX2 R112, R66 ;  /* 0x0000004200707308 */ /* 0x000fe20000000800 */
[----:B------:R-:W-:Y:S01]  /*6a10*/  SHF.R.U32.HI R20, RZ, 0x18, R4 ;  /* 0x00000018ff147819 */ /* 0x000fe20000011604 */
[----:B------:R-:W-:Y:S01]  /*6a20*/  @!P4 FADD.FTZ R212, -R212, -RZ ;  /* 0x800000ffd4d4c221 */ /* 0x000fe20000010100 */
[----:B------:R-:W-:Y:S01]  /*6a30*/  ISETP.LE.U32.AND P4, PT, R23, UR5, PT ;  /* 0x0000000517007c0c */ /* 0x000fe2000bf83070 */
[----:B------:R-:W-:Y:S01]  /*6a40*/  @!P1 FADD.FTZ R188, -R188, -RZ ;  /* 0x800000ffbcbc9221 */ /* 0x000fe20000010100 */
[----:B------:R-:W-:Y:S01]  /*6a50*/  ISETP.LE.U32.AND P3, PT, R14, UR5, PT ;  /* 0x000000050e007c0c */ /* 0x000fe2000bf63070 */
[----:B------:R-:W-:Y:S01]  /*6a60*/  IMAD.WIDE.U32 R4, R109, -0x2daee0ad, RZ ;  /* 0xd2511f536d047825 */ /* 0x000fe200078e00ff */
[----:B--2---:R-:W-:Y:S02]  /*6a70*/  F2FP.RELU.PACK_AB R8, R195, R193 ;  /* 0x000000c1c308723e */ /* 0x004fe400000008ff */
[----:B------:R-:W-:Y:S01]  /*6a80*/  ISETP.LE.U32.AND P0, PT, R24, UR5, PT ;  /* 0x0000000518007c0c */ /* 0x000fe2000bf03070 */
[----:B------:R-:W-:Y:S01]  /*6a90*/  @!P5 FADD.FTZ R194, -R194, -RZ ;  /* 0x800000ffc2c2d221 */ /* 0x000fe20000010100 */
[C---:B------:R-:W-:Y:S01]  /*6aa0*/  LOP3.LUT R15, R6.reuse, 0xff, RZ, 0xc0, !PT ;  /* 0x000000ff060f7812 */ /* 0x040fe200078ec0ff */
[----:B------:R-:W-:Y:S01]  /*6ab0*/  IMAD.U32 R109, RZ, RZ, UR26 ;  /* 0x0000001aff6d7e24 */ /* 0x000fe2000f8e00ff */
[--C-:B------:R-:W-:Y:S01]  /*6ac0*/  SHF.R.U32.HI R16, RZ, 0x18, R6.reuse ;  /* 0x00000018ff107819 */ /* 0x100fe20000011606 */
[----:B-1----:R-:W-:Y:S01]  /*6ad0*/  @!P2 FADD.FTZ R175, -R175, -RZ ;  /* 0x800000ffafafa221 */ /* 0x002fe20000010100 */
[----:B------:R-:W-:Y:S01]  /*6ae0*/  LOP3.LUT R21, R6, 0xffff, RZ, 0xc0, !PT ;  /* 0x0000ffff06157812 */ /* 0x000fe200078ec0ff */
[----:B------:R-:W-:Y:S01]  /*6af0*/  @!P4 FADD.FTZ R199, -R199, -RZ ;  /* 0x800000ffc7c7c221 */ /* 0x000fe20000010100 */
[----:B------:R-:W-:Y:S01]  /*6b00*/  LOP3.LUT R7, R4, 0xff, RZ, 0xc0, !PT ;  /* 0x000000ff04077812 */ /* 0x000fe200078ec0ff */
[----:B------:R-:W-:Y:S01]  /*6b10*/  @!P3 FADD.FTZ R202, -R202, -RZ ;  /* 0x800000ffcacab221 */ /* 0x000fe20000010100 */
[----:B------:R-:W-:Y:S01]  /*6b20*/  SHF.R.U32.HI R24, RZ, 0x10, R6 ;  /* 0x00000010ff187819 */ /* 0x000fe20000011606 */
[----:B------:R-:W-:Y:S01]  /*6b30*/  MUFU.EX2 R166, R56 ;  /* 0x0000003800a67308 */ /* 0x000fe20000000800 */
[----:B------:R-:W-:Y:S01]  /*6b40*/  SHF.R.U32.HI R6, RZ, 0x8, R29 ;  /* 0x00000008ff067819 */ /* 0x000fe2000001161d */
[----:B---3--:R-:W-:Y:S01]  /*6b50*/  @!P0 FADD.FTZ R172, -R172, -RZ ;  /* 0x800000ffacac8221 */ /* 0x008fe20000010100 */
[----:B------:R-:W-:Y:S02]  /*6b60*/  LOP3.LUT R9, R5, UR12, R110, 0x96, !PT ;  /* 0x0000000c05097c12 */ /* 0x000fe4000f8e966e */
[----:B------:R-:W-:Y:S02]  /*6b70*/  LOP3.LUT R23, R4, 0xffff, RZ, 0xc0, !PT ;  /* 0x0000ffff04177812 */ /* 0x000fe400078ec0ff */
[----:B------:R-:W-:Y:S02]  /*6b80*/  LOP3.LUT R5, R6, 0xffff, RZ, 0xc0, !PT ;  /* 0x0000ffff06057812 */ /* 0x000fe400078ec0ff */
[--C-:B------:R-:W-:Y:S01]  /*6b90*/  SHF.R.U32.HI R14, RZ, 0x18, R4.reuse ;  /* 0x00000018ff0e7819 */ /* 0x100fe20000011604 */
[----:B------:R-:W-:Y:S01]  /*6ba0*/  MUFU.EX2 R110, R0 ;  /* 0x00000000006e7308 */ /* 0x000fe20000000800 */
[----:B------:R-:W-:Y:S02]  /*6bb0*/  ISETP.LE.U32.AND P5, PT, R5, UR5, PT ;  /* 0x0000000505007c0c */ /* 0x000fe4000bfa3070 */
[----:B------:R-:W-:Y:S02]  /*6bc0*/  LOP3.LUT R5, R32, 0xff, RZ, 0xc0, !PT ;  /* 0x000000ff20057812 */ /* 0x000fe400078ec0ff */
[----:B------:R-:W-:Y:S02]  /*6bd0*/  SHF.R.U32.HI R22, RZ, 0x10, R4 ;  /* 0x00000010ff167819 */ /* 0x000fe40000011604 */
[----:B------:R-:W-:Y:S02]  /*6be0*/  ISETP.LE.U32.AND P3, PT, R5, UR5, PT ;  /* 0x0000000505007c0c */ /* 0x000fe4000bf63070 */
[C---:B------:R-:W-:Y:S01]  /*6bf0*/  LOP3.LUT R5, R13.reuse, 0xff, RZ, 0xc0, !PT ;  /* 0x000000ff0d057812 */ /* 0x040fe200078ec0ff */
[----:B------:R-:W-:Y:S01]  /*6c00*/  MUFU.EX2 R176, R58 ;  /* 0x0000003a00b07308 */ /* 0x000fe20000000800 */
[----:B------:R-:W-:Y:S02]  /*6c10*/  LOP3.LUT R4, R13, 0xffff, RZ, 0xc0, !PT ;  /* 0x0000ffff0d047812 */ /* 0x000fe400078ec0ff */
[----:B------:R-:W-:Y:S01]  /*6c20*/  ISETP.LE.U32.AND P4, PT, R5, UR5, PT ;  /* 0x0000000505007c0c */ /* 0x000fe2000bf83070 */
[----:B------:R-:W-:Y:S01]  /*6c30*/  @!P5 FADD.FTZ R185, -R185, -RZ ;  /* 0x800000ffb9b9d221 */ /* 0x000fe20000010100 */
[--C-:B------:R-:W-:Y:S02]  /*6c40*/  SHF.R.U32.HI R5, RZ, 0x18, R13.reuse ;  /* 0x00000018ff057819 */ /* 0x100fe4000001160d */
[----:B------:R-:W-:Y:S02]  /*6c50*/  SHF.R.U32.HI R13, RZ, 0x10, R13 ;  /* 0x00000010ff0d7819 */ /* 0x000fe4000001160d */
[----:B------:R-:W-:Y:S01]  /*6c60*/  SHF.R.U32.HI R4, RZ, 0x8, R4 ;  /* 0x00000008ff047819 */ /* 0x000fe20000011604 */
[----:B------:R-:W-:Y:S01]  /*6c70*/  @!P3 FADD.FTZ R187, -R187, -RZ ;  /* 0x800000ffbbbbb221 */ /* 0x000fe20000010100 */
[----:B------:R-:W-:Y:S01]  /*6c80*/  LOP3.LUT R13, R13, 0xff, RZ, 0xc0, !PT ;  /* 0x000000ff0d0d7812 */ /* 0x000fe200078ec0ff */
[----:B------:R-:W1:Y:S01]  /*6c90*/  MUFU.EX2 R180, R45 ;  /* 0x0000002d00b47308 */ /* 0x000e620000000800 */
[----:B------:R-:W-:Y:S02]  /*6ca0*/  LOP3.LUT R4, R4, 0xffff, RZ, 0xc0, !PT ;  /* 0x0000ffff04047812 */ /* 0x000fe400078ec0ff */
[----:B------:R-:W-:Y:S01]  /*6cb0*/  ISETP.LE.U32.AND P3, PT, R13, UR5, PT ;  /* 0x000000050d007c0c */ /* 0x000fe2000bf63070 */
[----:B------:R-:W-:Y:S01]  /*6cc0*/  @!P4 FADD.FTZ R182, -R182, -RZ ;  /* 0x800000ffb6b6c221 */ /* 0x000fe20000010100 */
[----:B------:R-:W-:Y:S02]  /*6cd0*/  ISETP.LE.U32.AND P1, PT, R5, UR5, PT ;  /* 0x0000000505007c0c */ /* 0x000fe4000bf23070 */
[----:B------:R-:W-:Y:S02]  /*6ce0*/  ISETP.LE.U32.AND P5, PT, R4, UR5, PT ;  /* 0x0000000504007c0c */ /* 0x000fe4000bfa3070 */
[C---:B------:R-:W-:Y:S01]  /*6cf0*/  LOP3.LUT R5, R12.reuse, 0xff, RZ, 0xc0, !PT ;  /* 0x000000ff0c057812 */ /* 0x040fe200078ec0ff */
[----:B------:R-:W-:Y:S01]  /*6d00*/  MUFU.EX2 R168, R55 ;  /* 0x0000003700a87308 */ /* 0x000fe20000000800 */
[----:B------:R-:W-:Y:S02]  /*6d10*/  LOP3.LUT R4, R12, 0xffff, RZ, 0xc0, !PT ;  /* 0x0000ffff0c047812 */ /* 0x000fe400078ec0ff */
[----:B------:R-:W-:Y:S02]  /*6d20*/  ISETP.LE.U32.AND P6, PT, R5, UR5, PT ;  /* 0x0000000505007c0c */ /* 0x000fe4000bfc3070 */
[----:B------:R-:W-:Y:S01]  /*6d30*/  SHF.R.U32.HI R5, RZ, 0x8, R4 ;  /* 0x00000008ff057819 */ /* 0x000fe20000011604 */
[----:B------:R-:W-:Y:S01]  /*6d40*/  @!P3 FADD.FTZ R179, -R179, -RZ ;  /* 0x800000ffb3b3b221 */ /* 0x000fe20000010100 */
[--C-:B------:R-:W-:Y:S01]  /*6d50*/  SHF.R.U32.HI R4, RZ, 0x10, R12.reuse ;  /* 0x00000010ff047819 */ /* 0x100fe2000001160c */
[----:B------:R-:W-:Y:S01]  /*6d60*/  @!P1 FADD.FTZ R177, -R177, -RZ ;  /* 0x800000ffb1b19221 */ /* 0x000fe20000010100 */
[----:B------:R-:W-:Y:S01]  /*6d70*/  LOP3.LUT R5, R5, 0xffff, RZ, 0xc0, !PT ;  /* 0x0000ffff05057812 */ /* 0x000fe200078ec0ff */
[----:B------:R-:W-:Y:S01]  /*6d80*/  @!P5 FADD.FTZ R181, -R181, -RZ ;  /* 0x800000ffb5b5d221 */ /* 0x000fe20000010100 */
[----:B------:R-:W-:Y:S01]  /*6d90*/  SHF.R.U32.HI R6, RZ, 0x18, R12 ;  /* 0x00000018ff067819 */ /* 0x000fe2000001160c */
[----:B------:R-:W2:Y:S01]  /*6da0*/  MUFU.EX2 R165, R57 ;  /* 0x0000003900a57308 */ /* 0x000ea20000000800 */
[----:B------:R-:W-:Y:S02]  /*6db0*/  LOP3.LUT R4, R4, 0xff, RZ, 0xc0, !PT ;  /* 0x000000ff04047812 */ /* 0x000fe400078ec0ff */
[----:B------:R-:W-:Y:S01]  /*6dc0*/  ISETP.LE.U32.AND P1, PT, R19, UR5, PT ;  /* 0x0000000513007c0c */ /* 0x000fe2000bf23070 */
[----:B------:R-:W-:Y:S01]  /*6dd0*/  @!P6 FADD.FTZ R186, -R186, -RZ ;  /* 0x800000ffbabae221 */ /* 0x000fe20000010100 */
[----:B------:R-:W-:Y:S02]  /*6de0*/  ISETP.LE.U32.AND P3, PT, R4, UR5, PT ;  /* 0x0000000504007c0c */ /* 0x000fe4000bf63070 */
[----:B------:R-:W-:Y:S02]  /*6df0*/  ISETP.LE.U32.AND P5, PT, R5, UR5, PT ;  /* 0x0000000505007c0c */ /* 0x000fe4000bfa3070 */
[----:B------:R-:W-:Y:S01]  /*6e00*/  LOP3.LUT R5, R18, 0xff, RZ, 0xc0, !PT ;  /* 0x000000ff12057812 */ /* 0x000fe200078ec0ff */
[----:B------:R-:W3:Y:S01]  /*6e10*/  MUFU.EX2 R111, R10 ;  /* 0x0000000a006f7308 */ /* 0x000ee20000000800 */
[----:B------:R-:W-:Y:S02]  /*6e20*/  ISETP.LE.U32.AND P4, PT, R6, UR5, PT ;  /* 0x0000000506007c0c */ /* 0x000fe4000bf83070 */
[----:B------:R-:W-:Y:S02]  /*6e30*/  SHF.R.U32.HI R4, RZ, 0x8, R17 ;  /* 0x00000008ff047819 */ /* 0x000fe40000011611 */
[----:B------:R-:W-:Y:S01]  /*6e40*/  ISETP.LE.U32.AND P6, PT, R5, UR5, PT ;  /* 0x0000000505007c0c */ /* 0x000fe2000bfc3070 */
[----:B----4-:R-:W-:Y:S01]  /*6e50*/  @!P1 FADD.FTZ R178, -R178, -RZ ;  /* 0x800000ffb2b29221 */ /* 0x010fe20000010100 */
[----:B------:R-:W-:Y:S01]  /*6e60*/  LOP3.LUT R5, R11, 0xffff, RZ, 0xc0, !PT ;  /* 0x0000ffff0b057812 */ /* 0x000fe200078ec0ff */
[----:B------:R-:W-:Y:S01]  /*6e70*/  @!P3 FADD.FTZ R192, -R192, -RZ ;  /* 0x800000ffc0c0b221 */ /* 0x000fe20000010100 */
[----:B------:R-:W-:Y:S01]  /*6e80*/  LOP3.LUT R4, R4, 0xffff, RZ, 0xc0, !PT ;  /* 0x0000ffff04047812 */ /* 0x000fe200078ec0ff */
[----:B------:R-:W-:Y:S01]  /*6e90*/  @!P5 FADD.FTZ R183, -R183, -RZ ;  /* 0x800000ffb7b7d221 */ /* 0x000fe20000010100 */
[----:B------:R-:W-:Y:S01]  /*6ea0*/  ISETP.LE.U32.AND P3, PT, R20, UR5, PT ;  /* 0x0000000514007c0c */ /* 0x000fe2000bf63070 */
[----:B------:R-:W4:Y:S01]  /*6eb0*/  MUFU.EX2 R167, R59 ;  /* 0x0000003b00a77308 */ /* 0x000f220000000800 */
[----:B------:R-:W-:Y:S01]  /*6ec0*/  ISETP.LE.U32.AND P5, PT, R4, UR5, PT ;  /* 0x0000000504007c0c */ /* 0x000fe2000bfa3070 */
[----:B------:R-:W-:Y:S01]  /*6ed0*/  @!P4 FADD.FTZ R191, -R191, -RZ ;  /* 0x800000ffbfbfc221 */ /* 0x000fe20000010100 */
[----:B------:R-:W-:Y:S02]  /*6ee0*/  ISETP.LE.U32.AND P1, PT, R15, UR5, PT ;  /* 0x000000050f007c0c */ /* 0x000fe4000bf23070 */
[----:B------:R-:W-:Y:S01]  /*6ef0*/  LOP3.LUT R4, R102, 0xff, RZ, 0xc0, !PT ;  /* 0x000000ff66047812 */ /* 0x000fe200078ec0ff */
[----:B------:R-:W-:Y:S01]  /*6f00*/  @!P6 FADD.FTZ R189, -R189, -RZ ;  /* 0x800000ffbdbde221 */ /* 0x000fe20000010100 */
[----:B------:R-:W-:Y:S02]  /*6f10*/  SHF.R.U32.HI R6, RZ, 0x8, R5 ;  /* 0x00000008ff067819 */ /* 0x000fe40000011605 */
[----:B------:R-:W-:Y:S02]  /*6f20*/  ISETP.LE.U32.AND P4, PT, R4, UR5, PT ;  /* 0x0000000504007c0c */ /* 0x000fe4000bf83070 */
[----:B------:R-:W-:Y:S01]  /*6f30*/  SHF.R.U32.HI R4, RZ, 0x8, R33 ;  /* 0x00000008ff047819 */ /* 0x000fe20000011621 */
[----:B------:R-:W-:Y:S01]  /*6f40*/  @!P3 FADD.FTZ R190, -R190, -RZ ;  /* 0x800000ffbebeb221 */ /* 0x000fe20000010100 */
[----:B------:R-:W-:Y:S01]  /*6f50*/  ISETP.LE.U32.AND P3, PT, R7, UR5, PT ;  /* 0x0000000507007c0c */ /* 0x000fe2000bf63070 */
[----:B-1----:R-:W-:Y:S01]  /*6f60*/  @!P5 FADD.FTZ R180, -R180, -RZ ;  /* 0x800000ffb4b4d221 */ /* 0x002fe20000010100 */
[----:B------:R-:W-:Y:S01]  /*6f70*/  LOP3.LUT R4, R4, 0xffff, RZ, 0xc0, !PT ;  /* 0x0000ffff04047812 */ /* 0x000fe200078ec0ff */
[----:B------:R-:W-:Y:S01]  /*6f80*/  @!P1 FADD.FTZ R164, -R164, -RZ ;  /* 0x800000ffa4a49221 */ /* 0x000fe20000010100 */
[----:B------:R-:W-:Y:S02]  /*6f90*/  LOP3.LUT R7, R11, 0xff, RZ, 0xc0, !PT ;  /* 0x000000ff0b077812 */ /* 0x000fe400078ec0ff */
[----:B------:R-:W-:Y:S02]  /*6fa0*/  ISETP.LE.U32.AND P6, PT, R4, UR5, PT ;  /* 0x0000000504007c0c */ /* 0x000fe4000bfc3070 */
[--C-:B------:R-:W-:Y:S01]  /*6fb0*/  SHF.R.U32.HI R4, RZ, 0x10, R11.reuse ;  /* 0x00000010ff047819 */ /* 0x100fe2000001160b */
[----:B------:R-:W-:Y:S01]  /*6fc0*/  @!P4 FADD.FTZ R173, -R173, -RZ ;  /* 0x800000ffadadc221 */ /* 0x000fe20000010100 */
[----:B------:R-:W-:Y:S02]  /*6fd0*/  ISETP.LE.U32.AND P2, PT, R7, UR5, PT ;  /* 0x0000000507007c0c */ /* 0x000fe4000bf43070 */
[----:B------:R-:W-:Y:S01]  /*6fe0*/  LOP3.LUT R5, R4, 0xff, RZ, 0xc0, !PT ;  /* 0x000000ff04057812 */ /* 0x000fe200078ec0ff */
[----:B------:R-:W-:Y:S01]  /*6ff0*/  @!P3 FADD.FTZ R114, -R114, -RZ ;  /* 0x800000ff7272b221 */ /* 0x000fe20000010100 */
[----:B------:R-:W-:Y:S02]  /*7000*/  LOP3.LUT R4, R6, 0xffff, RZ, 0xc0, !PT ;  /* 0x0000ffff06047812 */ /* 0x000fe400078ec0ff */
[----:B------:R-:W-:Y:S02]  /*7010*/  SHF.R.U32.HI R11, RZ, 0x18, R11 ;  /* 0x00000018ff0b7819 */ /* 0x000fe4000001160b */
[----:B------:R-:W-:Y:S01]  /*7020*/  ISETP.LE.U32.AND P4, PT, R4, UR5, PT ;  /* 0x0000000504007c0c */ /* 0x000fe2000bf83070 */
[----:B------:R-:W-:Y:S01]  /*7030*/  @!P6 FADD.FTZ R174, -R174, -RZ ;  /* 0x800000ffaeaee221 */ /* 0x000fe20000010100 */
[----:B------:R-:W-:Y:S02]  /*7040*/  LOP3.LUT R4, R9, 0xffff, RZ, 0xc0, !PT ;  /* 0x0000ffff09047812 */ /* 0x000fe400078ec0ff */
[----:B------:R-:W-:Y:S01]  /*7050*/  ISETP.LE.U32.AND P6, PT, R5, UR5, PT ;  /* 0x0000000505007c0c */ /* 0x000fe2000bfc3070 */
[----:B------:R-:W-:Y:S01]  /*7060*/  @!P2 FADD.FTZ R171, -R171, -RZ ;  /* 0x800000ffababa221 */ /* 0x000fe20000010100 */
[----:B------:R-:W-:Y:S02]  /*7070*/  LOP3.LUT R5, R9, 0xff, RZ, 0xc0, !PT ;  /* 0x000000ff09057812 */ /* 0x000fe400078ec0ff */
[----:B------:R-:W-:Y:S02]  /*7080*/  SHF.R.U32.HI R6, RZ, 0x8, R23 ;  /* 0x00000008ff067819 */ /* 0x000fe40000011617 */
[----:B------:R-:W-:Y:S02]  /*7090*/  SHF.R.U32.HI R4, RZ, 0x8, R4 ;  /* 0x00000008ff047819 */ /* 0x000fe40000011604 */
[----:B------:R-:W-:Y:S01]  /*70a0*/  ISETP.LE.U32.AND P2, PT, R5, UR5, PT ;  /* 0x0000000505007c0c */ /* 0x000fe2000bf43070 */
[----:B------:R-:W-:Y:S01]  /*70b0*/  @!P4 FADD.FTZ R170, -R170, -RZ ;  /* 0x800000ffaaaac221 */ /* 0x000fe20000010100 */
[----:B------:R-:W-:Y:S02]  /*70c0*/  LOP3.LUT R4, R4, 0xffff, RZ, 0xc0, !PT ;  /* 0x0000ffff04047812 */ /* 0x000fe400078ec0ff */
[----:B------:R-:W-:Y:S01]  /*70d0*/  F2FP.RELU.PACK_AB R7, R210, R214 ;  /* 0x000000d6d207723e */ /* 0x000fe200000008ff */
[----:B------:R-:W-:Y:S01]  /*70e0*/  @!P6 FADD.FTZ R169, -R169, -RZ ;  /* 0x800000ffa9a9e221 */ /* 0x000fe20000010100 */
[----:B------:R-:W-:Y:S02]  /*70f0*/  SHF.R.U32.HI R5, RZ, 0x10, R9 ;  /* 0x00000010ff057819 */ /* 0x000fe40000011609 */
[----:B------:R-:W-:Y:S01]  /*7100*/  F2FP.RELU.PACK_AB R0, R191, R192 ;  /* 0x000000c0bf00723e */ /* 0x000fe200000008ff */
[----:B------:R1:W-:Y:S01]  /*7110*/  STS [R227+0x10000], R7 ;  /* 0x01000007e3007388 */ /* 0x0003e20000000800 */
[----:B------:R-:W-:Y:S02]  /*7120*/  ISETP.LE.U32.AND P4, PT, R4, UR5, PT ;  /* 0x0000000504007c0c */ /* 0x000fe4000bf83070 */
[----:B------:R-:W-:Y:S01]  /*7130*/  ISETP.LE.U32.AND P5, PT, R16, UR5, PT ;  /* 0x0000000510007c0c */ /* 0x000fe2000bfa3070 */
[----:B------:R-:W-:Y:S01]  /*7140*/  @!P2 FADD.FTZ R166, -R166, -RZ ;  /* 0x800000ffa6a6a221 */ /* 0x000fe20000010100 */
[----:B------:R-:W-:Y:S02]  /*7150*/  LOP3.LUT R4, R5, 0xff, RZ, 0xc0, !PT ;  /* 0x000000ff05047812 */ /* 0x000fe400078ec0ff */
[----:B------:R-:W-:Y:S02]  /*7160*/  SHF.R.U32.HI R5, RZ, 0x8, R21 ;  /* 0x00000008ff057819 */ /* 0x000fe40000011615 */
[----:B------:R-:W-:Y:S02]  /*7170*/  ISETP.LE.U32.AND P6, PT, R4, UR5, PT ;  /* 0x0000000504007c0c */ /* 0x000fe4000bfc3070 */
[----:B------:R-:W-:Y:S02]  /*7180*/  LOP3.LUT R4, R5, 0xffff, RZ, 0xc0, !PT ;  /* 0x0000ffff05047812 */ /* 0x000fe400078ec0ff */
[----:B------:R-:W-:Y:S01]  /*7190*/  LOP3.LUT R5, R22, 0xff, RZ, 0xc0, !PT ;  /* 0x000000ff16057812 */ /* 0x000fe200078ec0ff */
[----:B--2---:R-:W-:Y:S01]  /*71a0*/  @!P4 FADD.FTZ R165, -R165, -RZ ;  /* 0x800000ffa5a5c221 */ /* 0x004fe20000010100 */
[----:B------:R-:W-:Y:S01]  /*71b0*/  ISETP.LE.U32.AND P2, PT, R4, UR5, PT ;  /* 0x0000000504007c0c */ /* 0x000fe2000bf43070 */
[----:B---3--:R-:W-:Y:S01]  /*71c0*/  @!P5 FADD.FTZ R111, -R111, -RZ ;  /* 0x800000ff6f6fd221 */ /* 0x008fe20000010100 */
[----:B------:R-:W-:Y:S02]  /*71d0*/  LOP3.LUT R4, R24, 0xff, RZ, 0xc0, !PT ;  /* 0x000000ff18047812 */ /* 0x000fe400078ec0ff */
[----:B------:R-:W-:Y:S02]  /*71e0*/  ISETP.LE.U32.AND P1, PT, R5, UR5, PT ;  /* 0x0000000505007c0c */ /* 0x000fe4000bf23070 */
[----:B------:R-:W-:Y:S01]  /*71f0*/  F2FP.RELU.PACK_AB R5, R198, R200 ;  /* 0x000000c8c605723e */ /* 0x000fe200000008ff */
[----:B------:R-:W-:Y:S01]  /*7200*/  @!P6 FADD.FTZ R176, -R176, -RZ ;  /* 0x800000ffb0b0e221 */ /* 0x000fe20000010100 */
[----:B------:R-:W-:Y:S02]  /*7210*/  ISETP.LE.U32.AND P0, PT, R11, UR5, PT ;  /* 0x000000050b007c0c */ /* 0x000fe4000bf03070 */
[----:B------:R-:W-:Y:S02]  /*7220*/  ISETP.LE.U32.AND P6, PT, R4, UR5, PT ;  /* 0x0000000504007c0c */ /* 0x000fe4000bfc3070 */
[----:B------:R-:W-:Y:S01]  /*7230*/  SHF.R.U32.HI R9, RZ, 0x18, R9 ;  /* 0x00000018ff097819 */ /* 0x000fe20000011609 */
[----:B------:R-:W-:Y:S01]  /*7240*/  @!P2 FADD.FTZ R163, -R163, -RZ ;  /* 0x800000ffa3a3a221 */ /* 0x000fe20000010100 */
[----:B------:R-:W-:Y:S02]  /*7250*/  LOP3.LUT R4, R6, 0xffff, RZ, 0xc0, !PT ;  /* 0x0000ffff06047812 */ /* 0x000fe400078ec0ff */
[----:B------:R-:W-:Y:S01]  /*7260*/  ISETP.LE.U32.AND P4, PT, R9, UR5, PT ;  /* 0x0000000509007c0c */ /* 0x000fe2000bf83070 */
[----:B------:R-:W-:Y:S01]  /*7270*/  @!P1 FADD.FTZ R115, -R115, -RZ ;  /* 0x800000ff73739221 */ /* 0x000fe20000010100 */
[----:B------:R-:W-:Y:S02]  /*7280*/  F2FP.RELU.PACK_AB R6, R209, R213 ;  /* 0x000000d5d106723e */ /* 0x000fe400000008ff */
[----:B------:R-:W-:Y:S01]  /*7290*/  ISETP.LE.U32.AND P2, PT, R4, UR5, PT ;  /* 0x0000000504007c0c */ /* 0x000fe2000bf43070 */
[----:B------:R-:W-:Y:S01]  /*72a0*/  @!P0 FADD.FTZ R168, -R168, -RZ ;  /* 0x800000ffa8a88221 */ /* 0x000fe20000010100 */
[----:B------:R-:W-:Y:S01]  /*72b0*/  ISETP.LE.U32.AND P0, PT, R14, UR5, PT ;  /* 0x000000050e007c0c */ /* 0x000fe2000bf03070 */
[----:B------:R2:W-:Y:S01]  /*72c0*/  STS [R227+0x10400], R6 ;  /* 0x01040006e3007388 */ /* 0x0005e20000000800 */
[----:B------:R-:W-:Y:S01]  /*72d0*/  F2FP.RELU.PACK_AB R4, R205, R206 ;  /* 0x000000cecd04723e */ /* 0x000fe200000008ff */
[----:B------:R-:W-:Y:S01]  /*72e0*/  @!P6 FADD.FTZ R112, -R112, -RZ ;  /* 0x800000ff7070e221 */ /* 0x000fe20000010100 */
[----:B-1----:R-:W-:Y:S01]  /*72f0*/  F2FP.RELU.PACK_AB R7, R215, R216 ;  /* 0x000000d8d707723e */ /* 0x002fe200000008ff */
[----:B------:R1:W-:Y:S01]  /*7300*/  STS [R228+0x10000], R5 ;  /* 0x01000005e4007388 */ /* 0x0003e20000000800 */
[----:B------:R-:W-:Y:S01]  /*7310*/  FSETP.GE.FTZ.AND P1, PT, R198, RZ, PT ;  /* 0x000000ffc600720b */ /* 0x000fe20003f36000 */
[----:B----4-:R-:W-:Y:S01]  /*7320*/  @!P4 FADD.FTZ R167, -R167, -RZ ;  /* 0x800000ffa7a7c221 */ /* 0x010fe20000010100 */
[----:B------:R-:W-:Y:S01]  /*7330*/  FSETP.GE.FTZ.AND P3, PT, R210, RZ, PT ;  /* 0x000000ffd200720b */ /* 0x000fe20003f76000 */
[----:B------:R3:W-:Y:S01]  /*7340*/  STS [R228+0x10400], R4 ;  /* 0x01040004e4007388 */ /* 0x0007e20000000800 */
[----:B------:R-:W-:Y:S01]  /*7350*/  FSETP.GE.FTZ.AND P4, PT, R214, RZ, PT ;  /* 0x000000ffd600720b */ /* 0x000fe20003f96000 */
[----:B------:R-:W-:Y:S01]  /*7360*/  @!P2 FADD.FTZ R113, -R113, -RZ ;  /* 0x800000ff7171a221 */ /* 0x000fe20000010100 */
[----:B------:R-:W-:Y:S01]  /*7370*/  FSETP.GE.FTZ.AND P2, PT, R200, RZ, PT ;  /* 0x000000ffc800720b */ /* 0x000fe20003f56000 */
[----:B------:R4:W-:Y:S01]  /*7380*/  STS [R227+0x12000], R7 ;  /* 0x01200007e3007388 */ /* 0x0009e20000000800 */
[----:B------:R-:W-:Y:S01]  /*7390*/  @!P0 FADD.FTZ R110, -R110, -RZ ;  /* 0x800000ff6e6e8221 */ /* 0x000fe20000010100 */
[----:B--2---:R-:W-:Y:S02]  /*73a0*/  F2FP.RELU.PACK_AB R6, R220, R219 ;  /* 0x000000dbdc06723e */ /* 0x004fe400000008ff */
[----:B-1----:R-:W-:Y:S03]  /*73b0*/  F2FP.RELU.PACK_AB R5, R211, R212 ;  /* 0x000000d4d305723e */ /* 0x002fe600000008ff */
[----:B------:R1:W-:Y:S01]  /*73c0*/  STS [R227+0x12400], R6 ;  /* 0x01240006e3007388 */ /* 0x0003e20000000800 */
[----:B---3--:R-:W-:Y:S03]  /*73d0*/  F2FP.RELU.PACK_AB R4, R218, R217 ;  /* 0x000000d9da04723e */ /* 0x008fe600000008ff */
[----:B------:R2:W-:Y:S01]  /*73e0*/  STS [R228+0x12000], R5 ;  /* 0x01200005e4007388 */ /* 0x0005e20000000800 */
[----:B----4-:R-:W-:Y:S03]  /*73f0*/  F2FP.RELU.PACK_AB R7, R197, R201 ;  /* 0x000000c9c507723e */ /* 0x010fe600000008ff */
[----:B------:R3:W-:Y:S04]  /*7400*/  STS [R228+0x12400], R4 ;  /* 0x01240004e4007388 */ /* 0x0007e80000000800 */
[----:B------:R-:W-:Y:S04]  /*7410*/  STS [R229+0x10000], R8 ;  /* 0x01000008e5007388 */ /* 0x000fe80000000800 */
        /* <DEDUP_REMOVED lines=42> */
[----:B------:R-:W-:Y:S04]  /*76c0*/  STS [R224+0x12400], R0 ;  /* 0x01240000e0007388 */ /* 0x000fe80000000800 */
[----:B------:R-:W-:Y:S04]  /*76d0*/  STS [R224+0x12000], R4 ;  /* 0x01200004e0007388 */ /* 0x000fe80000000800 */
[----:B------:R-:W1:Y:S08]  /*76e0*/  LDSM.16.M88.4 R64, [R154+0x4000] ;  /* 0x004000009a40783b */ /* 0x000e700000000200 */
[----:B------:R-:W2:Y:S08]  /*76f0*/  LDSM.16.M88.4 R60, [R154+0x5000] ;  /* 0x005000009a3c783b */ /* 0x000eb00000000200 */
[----:B------:R-:W3:Y:S08]  /*7700*/  LDSM.16.M88.4 R100, [R155+0x4000] ;  /* 0x004000009b64783b */ /* 0x000ef00000000200 */
[----:B------:R-:W4:Y:S01]  /*7710*/  LDSM.16.M88.4 R104, [R155+0x5000] ;  /* 0x005000009b68783b */ /* 0x000f220000000200 */
        /* <DEDUP_REMOVED lines=17> */
[C---:B----4-:R-:W-:Y:S08]  /*7830*/  HMMA.16816.F32 R8, R104.reuse, R132, R8 ;  /* 0x000000846808723c */ /* 0x050ff00000001808 */
        /* <DEDUP_REMOVED lines=13> */
[----:B------:R-:W2:Y:S07]  /*7910*/  LDL R107, [R1+0x3c] ;  /* 0x00003c00016b7983 */ /* 0x000eae0000100800 */
[----:B------:R-:W-:Y:S01]  /*7920*/  HMMA.16816.F32 R64, R100, R146, R64 ;  /* 0x000000926440723c */ /* 0x000fe20000001840 */
[C---:B--2---:R-:W-:Y:S04]  /*7930*/  LEA R108, P0, R107.reuse, R108, 0x2 ;  /* 0x0000006c6b6c7211 */ /* 0x044fe800078010ff */
[----:B------:R-:W-:Y:S02]  /*7940*/  LEA.HI.X.SX32 R109, R107, R109, 0x2, P0 ;  /* 0x0000006d6b6d7211 */ /* 0x000fe400000f16ff */
[----:B------:R-:W-:Y:S03]  /*7950*/  FSETP.GE.FTZ.AND P0, PT, R193, RZ, PT ;  /* 0x000000ffc100720b */ /* 0x000fe60003f16000 */
[----:B------:R1:W2:Y:S04]  /*7960*/  LDG.E R106, [R108.64] ;  /* 0x000000326c6a7981 */ /* 0x0002a8000c1e1900 */
[----:B------:R1:W3:Y:S04]  /*7970*/  LDG.E R105, [R108.64+0x20] ;  /* 0x000020326c697981 */ /* 0x0002e8000c1e1900 */
[----:B------:R1:W4:Y:S04]  /*7980*/  LDG.E R104, [R108.64+0x100] ;  /* 0x000100326c687981 */ /* 0x000328000c1e1900 */
[----:B------:R1:W3:Y:S04]  /*7990*/  LDG.E R0, [R108.64+0x120] ;  /* 0x000120326c007981 */ /* 0x0002e8000c1e1900 */
[----:B-1----:R1:W5:Y:S01]  /*79a0*/  LDL.64 R108, [R1+0x40] ;  /* 0x00004000016c7983 */ /* 0x0023620000100a00 */
[C---:B--2---:R-:W-:Y:S02]  /*79b0*/  FADD.FTZ R100, -R106.reuse, R5 ;  /* 0x000000056a647221 */ /* 0x044fe40000010100 */
        /* <DEDUP_REMOVED lines=8> */
[-C--:B------:R-:W-:Y:S01]  /*7a40*/  FSEL R4, R4, R106.reuse, P0 ;  /* 0x0000006a04047208 */ /* 0x080fe20000000000 */
[----:B------:R-:W-:Y:S01]  /*7a50*/  FMUL.FTZ R198, R198, R5 ;  /* 0x00000005c6c67220 */ /* 0x000fe20000410000 */
[----:B------:R-:W-:Y:S01]  /*7a60*/  FSEL R16, R16, R106, P2 ;  /* 0x0000006a10107208 */ /* 0x000fe20001000000 */
[C---:B------:R-:W-:Y:S01]  /*7a70*/  FADD.FTZ R5, -R106.reuse, R36 ;  /* 0x000000246a057221 */ /* 0x040fe20000010100 */
[----:B------:R-:W-:Y:S01]  /*7a80*/  FSETP.GE.FTZ.AND P0, PT, R181, RZ, PT ;  /* 0x000000ffb500720b */ /* 0x000fe20003f16000 */
[----:B------:R-:W-:Y:S01]  /*7a90*/  FMUL.FTZ R193, R193, R4 ;  /* 0x00000004c1c17220 */ /* 0x000fe20000410000 */
[----:B------:R-:W-:Y:S01]  /*7aa0*/  FSETP.GE.FTZ.AND P2, PT, R185, RZ, PT ;  /* 0x000000ffb900720b */ /* 0x000fe20003f56000 */
[----:B------:R-:W-:Y:S01]  /*7ab0*/  FADD.FTZ R4, -R106, R37 ;  /* 0x000000256a047221 */ /* 0x000fe20000010100 */
[----:B------:R-:W-:Y:S01]  /*7ac0*/  FSEL R5, R5, R106, P1 ;  /* 0x0000006a05057208 */ /* 0x000fe20000800000 */
[----:B------:R-:W-:Y:S01]  /*7ad0*/  FMUL.FTZ R200, R200, R16 ;  /* 0x00000010c8c87220 */ /* 0x000fe20000410000 */
[----:B------:R-:W-:Y:S01]  /*7ae0*/  FSETP.GE.FTZ.AND P1, PT, R175, RZ, PT ;  /* 0x000000ffaf00720b */ /* 0x000fe20003f36000 */
        /* <DEDUP_REMOVED lines=18> */
[----:B---3--:R-:W-:Y:S01]  /*7c10*/  FADD.FTZ R18, -R105, R18 ;  /* 0x0000001269127221 */ /* 0x008fe20000010100 */
[----:B------:R-:W-:Y:S01]  /*7c20*/  FSEL R5, R5, R106, P2 ;  /* 0x0000006a05057208 */ /* 0x000fe20001000000 */
[----:B------:R-:W-:Y:S01]  /*7c30*/  FMUL.FTZ R214, R214, R20 ;  /* 0x00000014d6d67220 */ /* 0x000fe20000410000 */
[-C--:B------:R-:W-:Y:S01]  /*7c40*/  FSEL R4, R4, R106.reuse, P1 ;  /* 0x0000006a04047208 */ /* 0x080fe20000800000 */
        /* <DEDUP_REMOVED lines=13> */
[----:B------:R-:W-:Y:S01]  /*7d20*/  FSEL R17, R17, R106, P3 ;  /* 0x0000006a11117208 */ /* 0x000fe20001800000 */
[----:B------:R-:W-:Y:S01]  /*7d30*/  @P0 FADD.FTZ R106, -R106, R65 ;  /* 0x000000416a6a0221 */ /* 0x000fe20000010100 */
[----:B------:R-:W-:Y:S01]  /*7d40*/  FSETP.GE.FTZ.AND P0, PT, R209, RZ, PT ;  /* 0x000000ffd100720b */ /* 0x000fe20003f16000 */
[----:B------:R-:W-:Y:S01]  /*7d50*/  FADD.FTZ R19, -R105, R19 ;  /* 0x0000001369137221 */ /* 0x000fe20000010100 */
[-C--:B------:R-:W-:Y:S01]  /*7d60*/  FSEL R5, R5, R105.reuse, P1 ;  /* 0x0000006905057208 */ /* 0x080fe20000800000 */
[C---:B------:R-:W-:Y:S01]  /*7d70*/  FADD.FTZ R22, -R105.reuse, R22 ;  /* 0x0000001669167221 */ /* 0x040fe20000010100 */
[----:B------:R-:W-:Y:S01]  /*7d80*/  FSETP.GE.FTZ.AND P1, PT, R206, RZ, PT ;  /* 0x000000ffce00720b */ /* 0x000fe20003f36000 */
[C---:B------:R-:W-:Y:S01]  /*7d90*/  FADD.FTZ R23, -R105.reuse, R23 ;  /* 0x0000001769177221 */ /* 0x040fe20000010100 */
[-C--:B------:R-:W-:Y:S01]  /*7da0*/  FSEL R4, R4, R105.reuse, P0 ;  /* 0x0000006904047208 */ /* 0x080fe20000000000 */
[----:B------:R-:W-:Y:S01]  /*7db0*/  FADD.FTZ R34, -R105, R34 ;  /* 0x0000002269227221 */ /* 0x000fe20000010100 */
[----:B------:R-:W-:Y:S01]  /*7dc0*/  FSETP.GE.FTZ.AND P0, PT, R205, RZ, PT ;  /* 0x000000ffcd00720b */ /* 0x000fe20003f16000 */
[C---:B------:R-:W-:Y:S01]  /*7dd0*/  FADD.FTZ R35, -R105.reuse, R35 ;  /* 0x0000002369237221 */ /* 0x040fe20000010100 */
[-C--:B------:R-:W-:Y:S01]  /*7de0*/  FSEL R18, R18, R105.reuse, P1 ;  /* 0x0000006912127208 */ /* 0x080fe20000800000 */
[----:B------:R-:W-:Y:S01]  /*7df0*/  FADD.FTZ R38, -R105, R38 ;  /* 0x0000002669267221 */ /* 0x000fe20000010100 */
        /* <DEDUP_REMOVED lines=10> */
[-C--:B------:R-:W-:Y:S01]  /*7ea0*/  FSEL R23, R23, R105.reuse, P0 ;  /* 0x0000006917177208 */ /* 0x080fe20000000000 */
[C---:B------:R-:W-:Y:S01]  /*7eb0*/  FADD.FTZ R6, -R105.reuse, R55 ;  /* 0x0000003769067221 */ /* 0x040fe20000010100 */
[----:B------:R-:W-:Y:S01]  /*7ec0*/  FSETP.GE.FTZ.AND P0, PT, R184, RZ, PT ;  /* 0x000000ffb800720b */ /* 0x000fe20003f16000 */
[----:B------:R-:W-:Y:S01]  /*7ed0*/  FADD.FTZ R7, -R105, R54 ;  /* 0x0000003669077221 */ /* 0x000fe20000010100 */
[----:B------:R-:W-:Y:S01]  /*7ee0*/  FSEL R34, R34, R105, P1 ;  /* 0x0000006922227208 */ /* 0x000fe20000800000 */
[----:B------:R-:W-:Y:S01]  /*7ef0*/  FMUL.FTZ R197, R197, R23 ;  /* 0x00000017c5c57220 */ /* 0x000fe20000410000 */
[----:B------:R-:W-:Y:S01]  /*7f00*/  FSETP.GE.FTZ.AND P1, PT, R179, RZ, PT ;  /* 0x000000ffb300720b */ /* 0x000fe20003f36000 */
[----:B------:R-:W-:Y:S01]  /*7f10*/  FMUL.FTZ R205, R205, R19 ;  /* 0x00000013cdcd7220 */ /* 0x000fe20000410000 */
[-C--:B------:R-:W-:Y:S01]  /*7f20*/  FSEL R35, R35, R105.reuse, P0 ;  /* 0x0000006923237208 */ /* 0x080fe20000000000 */
[----:B----4-:R-:W-:Y:S01]  /*7f30*/  FADD.FTZ R56, -R104, R56 ;  /* 0x0000003868387221 */ /* 0x010fe20000010100 */
[----:B------:R-:W-:Y:S01]  /*7f40*/  FSETP.GE.FTZ.AND P0, PT, R177, RZ, PT ;  /* 0x000000ffb100720b */ /* 0x000fe20003f16000 */
[----:B------:R-:W-:Y:S01]  /*7f50*/  FMUL.FTZ R201, R201, R22 ;  /* 0x00000016c9c97220 */ /* 0x000fe20000410000 */
        /* <DEDUP_REMOVED lines=14> */
[----:B------:R-:W-:Y:S01]  /*8040*/  FSETP.GE.FTZ.AND P3, PT, R168, RZ, PT ;  /* 0x000000ffa800720b */ /* 0x000fe20003f76000 */
[----:B------:R-:W-:Y:S01]  /*8050*/  FADD.FTZ R5, -R105, R66 ;  /* 0x0000004269057221 */ /* 0x000fe20000010100 */
[----:B------:R-:W-:Y:S01]  /*8060*/  FSETP.GE.FTZ.AND P2, PT, R112, RZ, PT ;  /* 0x000000ff7000720b */ /* 0x000fe20003f56000 */
[----:B------:R-:W-:Y:S01]  /*8070*/  FMUL.FTZ R172, R172, R4 ;  /* 0x00000004acac7220 */ /* 0x000fe20000410000 */
[----:B------:R-:W-:Y:S01]  /*8080*/  FSETP.GE.FTZ.AND P0, PT, R216, RZ, PT ;  /* 0x000000ffd800720b */ /* 0x000fe20003f16000 */
[----:B------:R-:W-:Y:S01]  /*8090*/  FADD.FTZ R4, -R104, R8 ;  /* 0x0000000868047221 */ /* 0x000fe20000010100 */
[-C--:B------:R-:W-:Y:S01]  /*80a0*/  FSEL R6, R6, R105.reuse, P3 ;  /* 0x0000006906067208 */ /* 0x080fe20001800000 */
[----:B------:R-:W-:Y:S01]  /*80b0*/  FADD.FTZ R8, -R104, R9 ;  /* 0x0000000968087221 */ /* 0x000fe20000010100 */
[----:B------:R-:W-:Y:S01]  /*80c0*/  FSEL R5, R5, R105, P2 ;  /* 0x0000006905057208 */ /* 0x000fe20001000000 */
[----:B------:R-:W-:Y:S01]  /*80d0*/  FADD.FTZ R42, -R0, R42 ;  /* 0x0000002a002a7221 */ /* 0x000fe20000010100 */
        /* <DEDUP_REMOVED lines=39> */
[----:B------:R-:W-:Y:S01]  /*8350*/  FADD.FTZ R6, -R104, R57 ;  /* 0x0000003968067221 */ /* 0x000fe20000010100 */
        /* <DEDUP_REMOVED lines=91> */
[----:B------:R-:W-:Y:S02]  /*8910*/  FMUL.FTZ R115, R115, R4 ;  /* 0x0000000473737220 */ /* 0x000fe40000410000 */
[----:B------:R-:W-:Y:S02]  /*8920*/  FMUL.FTZ R33, R110, R0 ;  /* 0x000000006e217220 */ /* 0x000fe40000410000 */
[----:B------:R-:W-:Y:S02]  /*8930*/  IMAD.MOV.U32 R58, RZ, RZ, R235 ;  /* 0x000000ffff3a7224 */ /* 0x000fe400078e00eb */
[----:B------:R-:W-:Y:S01]  /*8940*/  IMAD.MOV.U32 R59, RZ, RZ, R234 ;  /* 0x000000ffff3b7224 */ /* 0x000fe200078e00ea */
[----:B------:R-:W-:-:S05]  /*8950*/  @!P0 BRA `(.L_x_342) ;  /* 0x0000023000008947 */ /* 0x000fca0003800000 */
[----:B-1----:R-:W2:Y:S01]  /*8960*/  LDL.LU R103, [R1+0x38] ;  /* 0x0000380001677983 */ /* 0x002ea20000300800 */
[----:B------:R-:W-:Y:S01]  /*8970*/  IMAD.MOV.U32 R6, RZ, RZ, c[0x0][0x190] ;  /* 0x00006400ff067624 */ /* 0x000fe200078e00ff */
        /* <DEDUP_REMOVED lines=13> */
[----:B------:R1:W-:Y:S03]  /*8a50*/  @P2 STS [R221], RZ ;  /* 0x000000ffdd002388 */ /* 0x0003e60000000800 */
[----:B------:R-:W-:Y:S01]  /*8a60*/  @!P2 LEA.HI.X R5, R6, R233, R5, 0x7, P1 ;  /* 0x000000e90605a211 */ /* 0x000fe200008f3c05 */
[----:B------:R1:W-:Y:S04]  /*8a70*/  @P2 STS [R221+0x4], RZ ;  /* 0x000004ffdd002388 */ /* 0x0003e80000000800 */
[----:B------:R1:W-:Y:S04]  /*8a80*/  @P2 STS [R221+0x8], RZ ;  /* 0x000008ffdd002388 */ /* 0x0003e80000000800 */
[----:B------:R1:W-:Y:S01]  /*8a90*/  @P2 STS [R221+0xc], RZ ;  /* 0x00000cffdd002388 */ /* 0x0003e20000000800 */
[----:B--2---:R-:W-:Y:S05]  /*8aa0*/  IADD3 R103, R103, UR23, RZ ;  /* 0x0000001767677c10 */ /* 0x004fea000fffe0ff */
        /* <DEDUP_REMOVED lines=12> */
[----:B------:R1:W-:Y:S04]  /*8b70*/  STL [R1+0x38], R103 ;  /* 0x0000386701007387 */ /* 0x0003e80000100800 */
[----:B------:R-:W0:Y:S02]  /*8b80*/  LDGDEPBAR ;  /* 0x00000000000079af */ /* 0x000e240000000000 */
.L_x_342:
        /* <DEDUP_REMOVED lines=127> */
[----:B-----5:R-:W-:Y:S03]  /*9380*/  ISETP.GE.AND P2, PT, R108, c[0x0][0x220], PT ;  /* 0x000088006c007a0c */ /* 0x020fe60003f46270 */
        /* <DEDUP_REMOVED lines=21> */
.L_x_343:
[----:B------:R2:W3:Y:S01]  /*94e0*/  LDL R57, [R1+0x5c] ;  /* 0x00005c0001397983 */ /* 0x0004e20000100800 */
[----:B-1----:R-:W-:Y:S01]  /*94f0*/  @P0 IADD3 R4, R107, -0x80, RZ ;  /* 0xffffff806b040810 */ /* 0x002fe20007ffe0ff */
[----:B------:R-:W-:Y:S01]  /*9500*/  IMAD.MOV.U32 R5, RZ, RZ, 0x4 ;  /* 0x00000004ff057424 */ /* 0x000fe200078e00ff */
[----:B------:R-:W-:Y:S01]  /*9510*/  @UP2 UIADD3 UR25, UP0, UR8, -0x200, URZ ;  /* 0xfffffe0008192890 */ /* 0x000fe2000ff1e03f */
[----:B------:R2:W4:Y:S01]  /*9520*/  LDL R60, [R1+0x58] ;  /* 0x00005800013c7983 */ /* 0x0005220000100800 */
[----:B------:R-:W-:Y:S01]  /*9530*/  UISETP.GT.AND UP1, UPT, UR6, UR31, UPT ;  /* 0x0000001f0600728c */ /* 0x000fe2000bf24270 */
[----:B------:R-:W-:Y:S01]  /*9540*/  @P0 IMAD.WIDE R52, R4, R5, UR8 ;  /* 0x0000000804340e25 */ /* 0x000fe2000f8e0205 */
[----:B------:R-:W-:Y:S01]  /*9550*/  @UP2 UIADD3.X UR23, UR9, -0x1, URZ, UP0, !UPT ;  /* 0xffffffff09172890 */ /* 0x000fe200087fe43f */
[----:B------:R2:W2:Y:S02]  /*9560*/  LDL R56, [R1+0x50] ;  /* 0x0000500001387983 */ /* 0x0004a40000100800 */
[----:B------:R-:W-:Y:S02]  /*9570*/  @UP2 UMOV UR8, UR25 ;  /* 0x0000001900082c82 */ /* 0x000fe40008000000 */
[----:B------:R1:W2:Y:S02]  /*9580*/  LDL R55, [R1+0x54] ;  /* 0x0000540001377983 */ /* 0x0002a40000100800 */
[----:B------:R-:W-:Y:S02]  /*9590*/  @UP2 UMOV UR9, UR23 ;  /* 0x0000001700092c82 */ /* 0x000fe40008000000 */
[----:B------:R-:W-:Y:S01]  /*95a0*/  LDSM.16.M88.4 R16, [R151] ;  /* 0x000000009710783b */ /* 0x000fe20000000200 */
[----:B------:R-:W-:Y:S02]  /*95b0*/  ULOP3.LUT UR23, UR6, 0x1, URZ, 0xc0, !UPT ;  /* 0x0000000106177892 */ /* 0x000fe4000f8ec03f */
[----:B------:R-:W-:Y:S01]  /*95c0*/  UIADD3 UR6, UR6, -0x1, URZ ;  /* 0xffffffff06067890 */ /* 0x000fe2000fffe03f */
[----:B------:R-:W1:Y:S01]  /*95d0*/  LDSM.16.MT88.4 R20, [R0+0x6000] ;  /* 0x006000000014783b */ /* 0x000e620000004200 */
[----:B------:R-:W-:Y:S03]  /*95e0*/  UISETP.NE.U32.AND UP0, UPT, UR23, 0x1, UPT ;  /* 0x000000011700788c */ /* 0x000fe6000bf05070 */
[----:B------:R-:W1:Y:S04]  /*95f0*/  LDSM.16.M88.4 R12, [R151+0x2000] ;  /* 0x00200000970c783b */ /* 0x000e680000000200 */
[----:B------:R-:W-:Y:S04]  /*9600*/  LDSM.16.M88.4 R24, [R158] ;  /* 0x000000009e18783b */ /* 0x000fe80000000200 */
[----:B------:R-:W1:Y:S04]  /*9610*/  LDSM.16.MT88.4 R28, [R0+0x6400] ;  /* 0x00640000001c783b */ /* 0x000e680000004200 */
[----:B------:R-:W1:Y:S04]  /*9620*/  LDSM.16.M88.4 R32, [R161] ;  /* 0x00000000a120783b */ /* 0x000e680000000200 */
[----:B------:R-:W-:Y:S04]  /*9630*/  LDSM.16.M88.4 R36, [R153] ;  /* 0x000000009924783b */ /* 0x000fe80000000200 */
[----:B------:R-:W1:Y:S04]  /*9640*/  LDSM.16.MT88.4 R40, [R0+0x6800] ;  /* 0x006800000028783b */ /* 0x000e680000004200 */
[----:B------:R-:W1:Y:S04]  /*9650*/  LDSM.16.M88.4 R44, [R153+0x2000] ;  /* 0x00200000992c783b */ /* 0x000e680000000200 */
[----:B------:R-:W-:Y:S01]  /*9660*/  LDSM.16.M88.4 R48, [R152+0x2000] ;  /* 0x002000009830783b */ /* 0x000fe20000000200 */
[-C--:B-1----:R-:W-:Y:S08]  /*9670*/  HMMA.16816.F32 R4, R16, R20.reuse, RZ ;  /* 0x000000141004723c */ /* 0x082ff000000018ff */
[C---:B------:R-:W-:Y:S08]  /*9680*/  HMMA.16816.F32 R8, R12.reuse, R20, RZ ;  /* 0x000000140c08723c */ /* 0x040ff000000018ff */
[-C--:B------:R-:W-:Y:S08]  /*9690*/  HMMA.16816.F32 R12, R12, R22.reuse, RZ ;  /* 0x000000160c0c723c */ /* 0x080ff000000018ff */
[----:B------:R-:W-:Y:S01]  /*96a0*/  HMMA.16816.F32 R16, R16, R22, RZ ;  /* 0x000000161010723c */ /* 0x000fe200000018ff */
[----:B------:R-:W-:Y:S07]  /*96b0*/  LDSM.16.M88.4 R20, [R152] ;  /* 0x000000009814783b */ /* 0x000fee0000000200 */
[-C--:B------:R-:W-:Y:S08]  /*96c0*/  HMMA.16816.F32 R4, R24, R28.reuse, R4 ;  /* 0x0000001c1804723c */ /* 0x080ff00000001804 */
[C---:B------:R-:W-:Y:S08]  /*96d0*/  HMMA.16816.F32 R8, R32.reuse, R28, R8 ;  /* 0x0000001c2008723c */ /* 0x040ff00000001808 */
[-C--:B------:R-:W-:Y:S01]  /*96e0*/  HMMA.16816.F32 R12, R32, R30.reuse, R12 ;  /* 0x0000001e200c723c */ /* 0x080fe2000000180c */
[----:B------:R-:W1:Y:S07]  /*96f0*/  LDSM.16.MT88.4 R32, [R0+0x6c00] ;  /* 0x006c00000020783b */ /* 0x000e6e0000004200 */
        /* <DEDUP_REMOVED lines=23> */
[----:B------:R-:W1:Y:S03]  /*9870*/  LDSM.16.M88.4 R24, [R152+0x4000] ;  /* 0x004000009818783b */ /* 0x000e660000000200 */
[-C--:B------:R-:W-:Y:S08]  /*9880*/  HMMA.16816.F32 R4, R36, R40.reuse, R4 ;  /* 0x000000282404723c */ /* 0x080ff00000001804 */
[C---:B-1----:R-:W-:Y:S07]  /*9890*/  HMMA.16816.F32 R8, R48.reuse, R40, R8 ;  /* 0x000000283008723c */ /* 0x042fee0000001808 */
[----:B------:R-:W-:Y:S01]  /*98a0*/  IMAD.U32 R40, RZ, RZ, UR42 ;  /* 0x0000002aff287e24 */ /* 0x000fe2000f8e00ff */
[-C--:B------:R-:W-:Y:S01]  /*98b0*/  HMMA.16816.F32 R12, R48, R42.reuse, R12 ;  /* 0x0000002a300c723c */ /* 0x080fe2000000180c */
[----:B------:R-:W1:Y:S03]  /*98c0*/  LDSM.16.M88.4 R48, [R152+0x6000] ;  /* 0x006000009830783b */ /* 0x000e660000000200 */
[----:B------:R-:W-:Y:S04]  /*98d0*/  IMAD.U32 R0, RZ, RZ, UR32 ;  /* 0x00000020ff007e24 */ /* 0x000fe8000f8e00ff */
        /* <DEDUP_REMOVED lines=8> */
[C---:B------:R-:W-:Y:S07]  /*9960*/  HMMA.16816.F32 R8, R44.reuse, R32, R8 ;  /* 0x000000202c08723c */ /* 0x040fee0000001808 */
        /* <DEDUP_REMOVED lines=19> */
[----:B---3--:R1:W3:Y:S03]  /*9aa0*/  @P0 LDG.E R57, [R52.64+0x20] ;  /* 0x0000200a34390981 */ /* 0x0082e6000c1e1900 */
[-C--:B------:R-:W-:Y:S01]  /*9ab0*/  LEA.HI.X.SX32 R47, R23, R21.reuse, 0x2, P5 ;  /* 0x00000015172f7211 */ /* 0x080fe200028f16ff */
[----:B----4-:R1:W4:Y:S01]  /*9ac0*/  @P0 LDG.E R60, [R52.64] ;  /* 0x0000000a343c0981 */ /* 0x010322000c1e1900 */
[-C--:B------:R-:W-:Y:S01]  /*9ad0*/  LEA R42, P3, R42, R20.reuse, 0x2 ;  /* 0x000000142a2a7211 */ /* 0x080fe200078610ff */
[----:B------:R-:W-:Y:S01]  /*9ae0*/  IMAD.U32 R50, RZ, RZ, UR47 ;  /* 0x0000002fff327e24 */ /* 0x000fe2000f8e00ff */
[----:B------:R-:W-:Y:S01]  /*9af0*/  HMMA.16816.F32 R16, R24, R30, R16 ;  /* 0x0000001e1810723c */ /* 0x000fe20000001810 */
[----:B--2---:R1:W2:Y:S03]  /*9b00*/  @P0 LDG.E R56, [R52.64+0x100] ;  /* 0x0001000a34380981 */ /* 0x0042a6000c1e1900 */
[----:B------:R-:W-:Y:S01]  /*9b10*/  IMAD.U32 R48, RZ, RZ, UR46 ;  /* 0x0000002eff307e24 */ /* 0x000fe2000f8e00ff */
[----:B------:R1:W2:Y:S01]  /*9b20*/  @P0 LDG.E R55, [R52.64+0x120] ;  /* 0x0001200a34370981 */ /* 0x0002a2000c1e1900 */
[-C--:B------:R-:W-:Y:S01]  /*9b30*/  LEA R40, P2, R40, R20.reuse, 0x2 ;  /* 0x0000001428287211 */ /* 0x080fe200078410ff */
[----:B------:R-:W-:Y:S01]  /*9b40*/  IMAD.U32 R24, RZ, RZ, UR44 ;  /* 0x0000002cff187e24 */ /* 0x000fe2000f8e00ff */
[-C--:B------:R-:W-:Y:S01]  /*9b50*/  LEA R38, P1, R38, R20.reuse, 0x2 ;  /* 0x0000001426267211 */ /* 0x080fe200078210ff */
[----:B------:R-:W-:Y:S03]  /*9b60*/  RED.E.ADD.F32.FTZ.RN.STRONG.GPU [R20.64], R4 ;  /* 0x000000041400798e */ /* 0x000fe6000c10e78a */
[-C--:B------:R-:W-:Y:S01]  /*9b70*/  LEA R48, P6, R48, R20.reuse, 0x2 ;  /* 0x0000001430307211 */ /* 0x080fe200078c10ff */
[----:B------:R-:W-:Y:S01]  /*9b80*/  IMAD.U32 R25, RZ, RZ, UR43 ;  /* 0x0000002bff197e24 */ /* 0x000fe2000f8e00ff */
[-C--:B------:R-:W-:Y:S01]  /*9b90*/  LEA.HI.X.SX32 R45, R24, R21.reuse, 0x2, P4 ;  /* 0x00000015182d7211 */ /* 0x080fe200020f16ff */
        /* <DEDUP_REMOVED lines=9> */
[-C--:B------:R-:W-:Y:S01]  /*9c30*/  LEA R34, P6, R34, R20.reuse, 0x2 ;  /* 0x0000001422227211 */ /* 0x080fe200078c10ff */
[----:B------:R-:W-:Y:S01]  /*9c40*/  IMAD.U32 R26, RZ, RZ, UR35 ;  /* 0x00000023ff1a7e24 */ /* 0x000fe2000f8e00ff */
[-C--:B------:R-:W-:Y:S01]  /*9c50*/  LEA R32, P5, R32, R20.reuse, 0x2 ;  /* 0x0000001420207211 */ /* 0x080fe200078a10ff */
[----:B------:R-:W-:Y:S01]  /*9c60*/  IMAD.U32 R29, RZ, RZ, UR34 ;  /* 0x00000022ff1d7e24 */ /* 0x000fe2000f8e00ff */
[-C--:B------:R-:W-:Y:S02]  /*9c70*/  LEA R30, P4, R30, R20.reuse, 0x2 ;  /* 0x000000141e1e7211 */ /* 0x080fe400078810ff */
[-C--:B------:R-:W-:Y:S01]  /*9c80*/  LEA R28, P3, R28, R20.reuse, 0x2 ;  /* 0x000000141c1c7211 */ /* 0x080fe200078610ff */
[----:B-1----:R-:W-:Y:S01]  /*9c90*/  IMAD.U32 R53, RZ, RZ, UR34 ;  /* 0x00000022ff357e24 */ /* 0x002fe2000f8e00ff */
[-C--:B------:R-:W-:Y:S01]  /*9ca0*/  LEA R26, P2, R26, R20.reuse, 0x2 ;  /* 0x000000141a1a7211 */ /* 0x080fe200078410ff */
[----:B------:R-:W-:Y:S01]  /*9cb0*/  IMAD.U32 R52, RZ, RZ, UR33 ;  /* 0x00000021ff347e24 */ /* 0x000fe2000f8e00ff */
[-C--:B------:R-:W-:Y:S04]  /*9cc0*/  LEA R24, P1, R29, R20.reuse, 0x2 ;  /* 0x000000141d187211 */ /* 0x080fe800078210ff */
[-C--:B------:R-:W-:Y:S02]  /*9cd0*/  LEA.HI.X.SX32 R25, R53, R21.reuse, 0x2, P1 ;  /* 0x0000001535197211 */ /* 0x080fe400008f16ff */
[----:B------:R-:W-:Y:S01]  /*9ce0*/  PLOP3.LUT P1, PT, PT, PT, UP0, 0x80, 0x0 ;  /* 0x000000000000781c */ /* 0x000fe20003f2f008 */
[----:B------:R-:W-:Y:S04]  /*9cf0*/  @UP2 UIADD3 UR27, UP0, UR27, -0x200, URZ ;  /* 0xfffffe001b1b2890 */ /* 0x000fe8000ff1e03f */
[----:B------:R-:W-:Y:S01]  /*9d00*/  @UP2 UIADD3.X UR26, UR26, -0x1, URZ, UP0, !UPT ;  /* 0xffffffff1a1a2890 */ /* 0x000fe200087fe43f */
[----:B---3--:R1:W-:Y:S04]  /*9d10*/  @P0 STL [R1+0x5c], R57 ;  /* 0x00005c3901000387 */ /* 0x0083e80000100800 */
[----:B----4-:R-:W-:Y:S04]  /*9d20*/  @P0 STL [R1+0x58], R60 ;  /* 0x0000583c01000387 */ /* 0x010fe80000100800 */
[----:B--2---:R2:W-:Y:S04]  /*9d30*/  @P0 STL [R1+0x50], R56 ;  /* 0x0000503801000387 */ /* 0x0045e80000100800 */
[----:B------:R3:W-:Y:S01]  /*9d40*/  @P0 STL [R1+0x54], R55 ;  /* 0x0000543701000387 */ /* 0x0007e20000100800 */
[-C--:B------:R-:W-:Y:S04]  /*9d50*/  LEA R50, P0, R50, R20.reuse, 0x2 ;  /* 0x0000001432327211 */ /* 0x080fe800078010ff */
[-C--:B------:R-:W-:Y:S02]  /*9d60*/  LEA.HI.X.SX32 R51, R0, R21.reuse, 0x2, P0 ;  /* 0x0000001500337211 */ /* 0x080fe400000f16ff */
[-C--:B------:R-:W-:Y:S02]  /*9d70*/  LEA R36, P0, R36, R20.reuse, 0x2 ;  /* 0x0000001424247211 */ /* 0x080fe400078010ff */
[----:B------:R-:W-:Y:S01]  /*9d80*/  IADD3 R0, R3, -0x2000, RZ ;  /* 0xffffe00003007810 */ /* 0x000fe20007ffe0ff */
[----:B------:R-:W-:Y:S01]  /*9d90*/  RED.E.ADD.F32.FTZ.RN.STRONG.GPU [R50.64], R5 ;  /* 0x000000053200798e */ /* 0x000fe2000c10e78a */
[-C--:B------:R-:W-:Y:S02]  /*9da0*/  LEA.HI.X.SX32 R37, R35, R21.reuse, 0x2, P0 ;  /* 0x0000001523257211 */ /* 0x080fe400000f16ff */
[-C--:B------:R-:W-:Y:S01]  /*9db0*/  LEA.HI.X.SX32 R35, R59, R21.reuse, 0x2, P6 ;  /* 0x000000153b237211 */ /* 0x080fe200030f16ff */
[----:B------:R-:W-:Y:S01]  /*9dc0*/  RED.E.ADD.F32.FTZ.RN.STRONG.GPU [R48.64], R6 ;  /* 0x000000063000798e */ /* 0x000fe2000c10e78a */
[----:B-1----:R-:W-:Y:S01]  /*9dd0*/  IMAD.U32 R57, RZ, RZ, UR37 ;  /* 0x00000025ff397e24 */ /* 0x002fe2000f8e00ff */
[----:B------:R-:W-:Y:S02]  /*9de0*/  LEA R22, P0, R33, R20, 0x2 ;  /* 0x0000001421167211 */ /* 0x000fe400078010ff */
[----:B------:R-:W-:Y:S01]  /*9df0*/  RED.E.ADD.F32.FTZ.RN.STRONG.GPU [R46.64], R7 ;  /* 0x000000072e00798e */ /* 0x000fe2000c10e78a */
[-C--:B------:R-:W-:Y:S01]  /*9e00*/  LEA.HI.X.SX32 R33, R58, R21.reuse, 0x2, P5 ;  /* 0x000000153a217211 */ /* 0x080fe200028f16ff */
[----:B--2---:R-:W-:Y:S02]  /*9e10*/  IMAD.U32 R56, RZ, RZ, UR36 ;  /* 0x00000024ff387e24 */ /* 0x004fe4000f8e00ff */
[----:B------:R-:W-:Y:S01]  /*9e20*/  RED.E.ADD.F32.FTZ.RN.STRONG.GPU [R44.64], R8 ;  /* 0x000000082c00798e */ /* 0x000fe2000c10e78a */
[-C--:B------:R-:W-:Y:S01]  /*9e30*/  LEA.HI.X.SX32 R31, R57, R21.reuse, 0x2, P4 ;  /* 0x00000015391f7211 */ /* 0x080fe200020f16ff */
[----:B---3--:R-:W-:Y:S02]  /*9e40*/  IMAD.U32 R55, RZ, RZ, UR35 ;  /* 0x00000023ff377e24 */ /* 0x008fe4000f8e00ff */
[----:B------:R-:W-:Y:S01]  /*9e50*/  RED.E.ADD.F32.FTZ.RN.STRONG.GPU [R42.64], R9 ;  /* 0x000000092a00798e */ /* 0x000fe2000c10e78a */
[-C--:B------:R-:W-:Y:S02]  /*9e60*/  LEA.HI.X.SX32 R29, R56, R21.reuse, 0x2, P3 ;  /* 0x00000015381d7211 */ /* 0x080fe400018f16ff */
[-C--:B------:R-:W-:Y:S01]  /*9e70*/  LEA.HI.X.SX32 R23, R52, R21.reuse, 0x2, P0 ;  /* 0x0000001534177211 */ /* 0x080fe200000f16ff */
[----:B------:R-:W-:Y:S01]  /*9e80*/  RED.E.ADD.F32.FTZ.RN.STRONG.GPU [R40.64], R10 ;  /* 0x0000000a2800798e */ /* 0x000fe2000c10e78a */
[----:B------:R-:W-:Y:S02]  /*9e90*/  LEA.HI.X.SX32 R27, R55, R21, 0x2, P2 ;  /* 0x00000015371b7211 */ /* 0x000fe400010f16ff */
[----:B------:R-:W-:Y:S01]  /*9ea0*/  PLOP3.LUT P0, PT, PT, PT, UP1, 0x80, 0x0 ;  /* 0x000000000000781c */ /* 0x000fe20003f0f018 */
[----:B------:R-:W-:Y:S01]  /*9eb0*/  RED.E.ADD.F32.FTZ.RN.STRONG.GPU [R38.64], R11 ;  /* 0x0000000b2600798e */ /* 0x000fe2000c10e78a */
[----:B------:R-:W-:Y:S03]  /*9ec0*/  @P1 IADD3 R0, R3, 0x2000, RZ ;  /* 0x0000200003001810 */ /* 0x000fe60007ffe0ff */
[----:B------:R-:W-:Y:S04]  /*9ed0*/  RED.E.ADD.F32.FTZ.RN.STRONG.GPU [R36.64], R16 ;  /* 0x000000102400798e */ /* 0x000fe8000c10e78a */
[----:B------:R-:W-:Y:S04]  /*9ee0*/  RED.E.ADD.F32.FTZ.RN.STRONG.GPU [R34.64], R17 ;  /* 0x000000112200798e */ /* 0x000fe8000c10e78a */
[----:B------:R-:W-:Y:S04]  /*9ef0*/  RED.E.ADD.F32.FTZ.RN.STRONG.GPU [R32.64], R18 ;  /* 0x000000122000798e */ /* 0x000fe8000c10e78a */
[----:B------:R-:W-:Y:S04]  /*9f00*/  RED.E.ADD.F32.FTZ.RN.STRONG.GPU [R30.64], R19 ;  /* 0x000000131e00798e */ /* 0x000fe8000c10e78a */
[----:B------:R-:W-:Y:S04]  /*9f10*/  RED.E.ADD.F32.FTZ.RN.STRONG.GPU [R28.64], R12 ;  /* 0x0000000c1c00798e */ /* 0x000fe8000c10e78a */
[----:B------:R-:W-:Y:S04]  /*9f20*/  LDSM.16.MT88.4 R4, [R2+0x8000] ;  /* 0x008000000204783b */ /* 0x000fe80000004200 */
[----:B------:R-:W1:Y:S04]  /*9f30*/  LDSM.16.MT88.4 R8, [R3] ;  /* 0x000000000308783b */ /* 0x000e680000004200 */
[----:B------:R-:W-:Y:S04]  /*9f40*/  RED.E.ADD.F32.FTZ.RN.STRONG.GPU [R26.64], R13 ;  /* 0x0000000d1a00798e */ /* 0x000fe8000c10e78a */
        /* <DEDUP_REMOVED lines=147> */
.L_x_345:
        /* <DEDUP_REMOVED lines=17> */
.L_x_346:
[----:B------:R-:W-:Y:S01]  /*a990*/  BAR.SYNC.DEFER_BLOCKING 0x0 ;  /* 0x0000000000007b1d */ /* 0x000fe20000010000 */
[----:B------:R-:W-:Y:S01]  /*a9a0*/  USHF.L.U32 UR4, UR24, 0x7, URZ ;  /* 0x0000000718047899 */ /* 0x000fe2000800063f */
[--C-:B-1---5:R-:W-:Y:S01]  /*a9b0*/  SHF.R.S32.HI R5, RZ, 0x1f, R108.reuse ;  /* 0x0000001fff057819 */ /* 0x122fe2000001146c */
        /* <DEDUP_REMOVED lines=40> */
.L_x_348:
[----:B--2---:R-:W-:Y:S05]  /*ac40*/  BSYNC B0 ;  /* 0x0000000000007941 */ /* 0x004fea0003800000 */
.L_x_347:
        /* <DEDUP_REMOVED lines=14> */
.L_x_350:
[----:B------:R-:W-:Y:S05]  /*ad30*/  BSYNC B0 ;  /* 0x0000000000007941 */ /* 0x000fea0003800000 */
.L_x_349:
[----:B------:R-:W-:Y:S01]  /*ad40*/  ULDC.64 UR12, c[0x0][0x3a8] ;  /* 0x0000ea00000c7ab9 */ /* 0x000fe20000000a00 */
[----:B------:R-:W-:Y:S01]  /*ad50*/  IMAD.WIDE.U32 R4, R13, c[0x0][0x3a8], R4 ;  /* 0x0000ea000d047a25 */ /* 0x000fe200078e0004 */
        /* <DEDUP_REMOVED lines=23> */
.L_x_352:
[----:B------:R-:W-:Y:S05]  /*aed0*/  BSYNC B0 ;  /* 0x0000000000007941 */ /* 0x000fea0003800000 */
.L_x_351:
        /* <DEDUP_REMOVED lines=11> */
.L_x_325:
[----:B------:R-:W-:Y:S05]  /*af90*/  BSYNC B1 ;  /* 0x0000000000017941 */ /* 0x000fea0003800000 */
.L_x_311:
        /* <DEDUP_REMOVED lines=11> */
.L_x_353:
[----:B------:R-:W-:Y:S05]  /*b050*/  EXIT ;  /* 0x000000000000794d */ /* 0x000fea0003800000 */
.L_x_355:
        /* <DEDUP_REMOVED lines=10> */
.L_x_695:


//--------------------- .text._ZN5flash44flash_bwd_dq_dk_dv_loop_seqk_parallel_kernelI23Flash_bwd_kernel_traitsILi32ELi128ELi128ELi8ELi4ELi4ELi4ELb1ELb0EN7cutlass6half_tE19Flash_kernel_traitsILi32ELi128ELi128ELi8ES3_EELb0ELb1ELb0ELb1ELb0ELb0ELb1EEEvNS_16Flash_bwd_paramsE --------------------------
	.section	.text._ZN5flash44flash_bwd_dq_dk_dv_loop_seqk_parallel_kernelI23Flash_bwd_kernel_traitsILi32ELi128ELi128ELi8ELi4ELi4ELi4ELb1ELb0EN7cutlass6half_tE19Flash_kernel_traitsILi32ELi128ELi128ELi8ES3_EELb0ELb1ELb0ELb1ELb0ELb0ELb1EEEvNS_16Flash_bwd_paramsE,"ax",@progbits
	.sectioninfo	@"SHI_REGISTERS=255"
	.align	128
        .global         _ZN5flash44flash_bwd_dq_dk_dv_loop_seqk_parallel_kernelI23Flash_bwd_kernel_traitsILi32ELi128ELi128ELi8ELi4ELi4ELi4ELb1ELb0EN7cutlass6half_tE19Flash_kernel_traitsILi32ELi128ELi128ELi8ES3_EELb0ELb1ELb0ELb1ELb0ELb0ELb1EEEvNS_16Flash_bwd_paramsE
        .type           _ZN5flash44flash_bwd_dq_dk_dv_loop_seqk_parallel_kernelI23Flash_bwd_kernel_traitsILi32ELi128ELi128ELi8ELi4ELi4ELi4ELb1ELb0EN7cutlass6half_tE19Flash_kernel_traitsILi32ELi128ELi128ELi8ES3_EELb0ELb1ELb0ELb1ELb0ELb0ELb1EEEvNS_16Flash_bwd_paramsE,@function
        .size           _ZN5flash44flash_bwd_dq_dk_dv_loop_seqk_parallel_kernelI23Flash_bwd_kernel_traitsILi32ELi128ELi128ELi8ELi4ELi4ELi4ELb1ELb0EN7cutlass6half_tE19Flash_kernel_traitsILi32ELi128ELi128ELi8ES3_EELb0ELb1ELb0ELb1ELb0ELb0ELb1EEEvNS_16Flash_bwd_paramsE,(.L_x_696 - _ZN5flash44flash_bwd_dq_dk_dv_loop_seqk_parallel_kernelI23Flash_bwd_kernel_traitsILi32ELi128ELi128ELi8ELi4ELi4ELi4ELb1ELb0EN7cutlass6half_tE19Flash_kernel_traitsILi32ELi128ELi128ELi8ES3_EELb0ELb1ELb0ELb1ELb0ELb0ELb1EEEvNS_16Flash_bwd_paramsE)
        .other          _ZN5flash44flash_bwd_dq_dk_dv_loop_seqk_parallel_kernelI23Flash_bwd_kernel_traitsILi32ELi128ELi128ELi8ELi4ELi4ELi4ELb1ELb0EN7cutlass6half_tE19Flash_kernel_traitsILi32ELi128ELi128ELi8ES3_EELb0ELb1ELb0ELb1ELb0ELb0ELb1EEEvNS_16Flash_bwd_paramsE,@"STO_CUDA_ENTRY STV_DEFAULT"
_ZN5flash44flash_bwd_dq_dk_dv_loop_seqk_parallel_kernelI23Flash_bwd_kernel_traitsILi32ELi128ELi128ELi8ELi4ELi4ELi4ELb1ELb0EN7cutlass6half_tE19Flash_kernel_traitsILi32ELi128ELi128ELi8ES3_EELb0ELb1ELb0ELb1ELb0ELb0ELb1EEEvNS_16Flash_bwd_paramsE:
.text._ZN5flash44flash_bwd_dq_dk_dv_loop_seqk_parallel_kernelI23Flash_bwd_kernel_traitsILi32ELi128ELi128ELi8ELi4ELi4ELi4ELb1ELb0EN7cutlass6half_tE19Flash_kernel_traitsILi32ELi128ELi128ELi8ES3_EELb0ELb1ELb0ELb1ELb0ELb0ELb1EEEvNS_16Flash_bwd_paramsE:
        /* <DEDUP_REMOVED lines=119> */
[----:B------:R-:W-:Y:S02]  /*0770*/  UIMAD UR22, UR14, 0x68, URZ ;  /* 0x000000680e1678a4 */ /* 0x000fe4000f8e023f */
[----:B------:R-:W-:Y:S02]  /*0780*/  UIMAD UR21, UR14, 0x70, URZ ;  /* 0x000000700e1578a4 */ /* 0x000fe4000f8e023f */
[----:B------:R-:W-:Y:S01]  /*0790*/  UMOV UR59, 0xffffe000 ;  /* 0xffffe000003b7882 */ /* 0x000fe20000000000 */
[----:B-1----:R-:W-:-:S02]  /*07a0*/  LOP3.LUT R6, R2, 0x7fffffe, RZ, 0xc0, !PT ;  /* 0x07fffffe02067812 */ /* 0x002fc400078ec0ff */
        /* <DEDUP_REMOVED lines=61> */
[C---:B------:R-:W-:Y:S01]  /*0b80*/  IADD3 R192, R199.reuse, 0x40, RZ ;  /* 0x00000040c7c07810 */ /* 0x040fe20007ffe0ff */
[----:B------:R-:W-:Y:S01]  /*0b90*/  @!UP5 UIMAD UR6, UR6, UR16, URZ ;  /* 0x000000100606d2a4 */ /* 0x000fe2000f8e023f */
[----:B------:R-:W-:Y:S01]  /*0ba0*/  SHF.L.U64.HI R2, R0, 0x2, R2 ;  /* 0x0000000200027819 */ /* 0x000fe20000010202 */
[----:B------:R-:W-:Y:S01]  /*0bb0*/  IMAD.U32 R0, RZ, RZ, UR5 ;  /* 0x00000005ff007e24 */ /* 0x000fe2000f8e00ff */
[----:B------:R-:W-:Y:S01]  /*0bc0*/  UIMAD UR5, UR57, UR12, URZ ;  /* 0x0000000c390572a4 */ /* 0x000fe2000f8e023f */
[----:B------:R-:W-:Y:S01]  /*0bd0*/  IMAD.U32 R3, RZ, RZ, UR7 ;  /* 0x00000007ff037e24 */ /* 0x000fe2000f8e00ff */
[C---:B------:R-:W-:Y:S01]  /*0be0*/  @P4 IADD3 R192, R199.reuse, -0x40, RZ ;  /* 0xffffffc0c7c04810 */ /* 0x040fe20007ffe0ff */
[----:B------:R-:W-:-:S02]  /*0bf0*/  IMAD.IADD R197, R199, 0x1, R193 ;  /* 0x00000001c7c57824 */ /* 0x000fc400078e02c1 */
[----:B------:R-:W-:Y:S01]  /*0c00*/  IMAD R149, R150, 0x2, R149 ;  /* 0x0000000296957824 */ /* 0x000fe200078e0295 */
[----:B------:R1:W-:Y:S01]  /*0c10*/  STL [R1+0x58], R3 ;  /* 0x0000580301007387 */ /* 0x0003e20000100800 */
[----:B------:R-:W-:Y:S02]  /*0c20*/  IMAD.IADD R193, R193, 0x1, R192 ;  /* 0x00000001c1c17824 */ /* 0x000fe400078e02c0 */
[--C-:B------:R-:W-:Y:S02]  /*0c30*/  IMAD.IADD R198, R199, 0x1, R194.reuse ;  /* 0x00000001c7c67824 */ /* 0x100fe400078e02c2 */
[----:B------:R-:W-:Y:S02]  /*0c40*/  IMAD.IADD R196, R197, 0x1, R194 ;  /* 0x00000001c5c47824 */ /* 0x000fe400078e02c2 */
[----:B------:R-:W-:Y:S02]  /*0c50*/  IMAD.IADD R195, R194, 0x1, R192 ;  /* 0x00000001c2c37824 */ /* 0x000fe400078e02c0 */
[----:B------:R-:W-:-:S02]  /*0c60*/  IMAD.SHL.U32 R150, R150, 0x2, RZ ;  /* 0x0000000296967824 */ /* 0x000fc400078e00ff */
[----:B------:R-:W-:Y:S02]  /*0c70*/  IMAD.IADD R194, R194, 0x1, R193 ;  /* 0x00000001c2c27824 */ /* 0x000fe400078e02c1 */
[----:B-1----:R-:W-:Y:S01]  /*0c80*/  IMAD.U32 R3, RZ, RZ, UR4 ;  /* 0x00000004ff037e24 */ /* 0x002fe2000f8e00ff */
[----:B------:R-:W-:-:S04]  /*0c90*/  USHF.R.S32.HI UR4, URZ, 0x1f, UR19 ;  /* 0x0000001f3f047899 */ /* 0x000fc80008011413 */
        /* <DEDUP_REMOVED lines=66> */
.L_x_400:
        /* <DEDUP_REMOVED lines=54> */
.L_x_356:
        /* <DEDUP_REMOVED lines=59> */
.L_x_358:
        /* <DEDUP_REMOVED lines=18> */
.L_x_359:
[----:B------:R-:W2:Y:S01]  /*18f0*/  LDL R0, [R1+0x4c] ;  /* 0x00004c0001007983 */ /* 0x000ea20000100800 */
[----:B------:R-:W-:-:S03]  /*1900*/  ULDC.64 UR14, c[0x0][0x370] ;  /* 0x0000dc00000e7ab9 */ /* 0x000fc60000000a00 */
[----:B------:R-:W3:Y:S04]  /*1910*/  LDL R5, [R1+0x3c] ;  /* 0x00003c0001057983 */ /* 0x000ee80000100800 */
[----:B------:R-:W4:Y:S04]  /*1920*/  LDL R4, [R1+0x5c] ;  /* 0x00005c0001047983 */ /* 0x000f280000100800 */
[----:B------:R-:W2:Y:S01]  /*1930*/  LDL R3, [R1+0x58] ;  /* 0x0000580001037983 */ /* 0x000ea20000100800 */
[----:B------:R-:W-:Y:S02]  /*1940*/  @UP2 UIMAD.WIDE.U32 UR12, UR4, UR14, URZ ;  /* 0x0000000e040c22a5 */ /* 0x000fe4000f8e003f */
[----:B------:R-:W-:-:S02]  /*1950*/  ULDC UR18, c[0x0][0x224] ;  /* 0x0000890000127ab9 */ /* 0x000fc40000000800 */
[----:B------:R-:W-:Y:S02]  /*1960*/  UIMAD.WIDE.U32 UR38, UR49, UR18, URZ ;  /* 0x00000012312672a5 */ /* 0x000fe4000f8e003f */
[----:B------:R-:W-:Y:S02]  /*1970*/  @UP2 UIMAD UR47, UR4, UR15, UR13 ;  /* 0x0000000f042f22a4 */ /* 0x000fe4000f8e020d */
[----:B------:R-:W-:Y:S02]  /*1980*/  @UP2 UMOV UR43, UR12 ;  /* 0x0000000c002b2c82 */ /* 0x000fe40008000000 */
[----:B------:R-:W-:Y:S02]  /*1990*/  ULDC.64 UR12, c[0x0][0x368] ;  /* 0x0000da00000c7ab9 */ /* 0x000fe40000000a00 */
[----:B------:R-:W-:Y:S01]  /*19a0*/  @!UP2 UIMAD UR10, UR58, UR12, URZ ;  /* 0x0000000c3a0aa2a4 */ /* 0x000fe2000f8e023f */
[----:B------:R-:W-:Y:S01]  /*19b0*/  IABS R6, c[0x0][0x1c8] ;  /* 0x0000720000067a13 */ /* 0x000fe20000000000 */
[----:B------:R-:W-:-:S02]  /*19c0*/  ULDC.64 UR14, c[0x0][0x3d8] ;  /* 0x0000f600000e7ab9 */ /* 0x000fc40000000a00 */
[----:B------:R-:W-:Y:S02]  /*19d0*/  @!UP2 UIMAD UR10, UR49, UR13, UR10 ;  /* 0x0000000d310aa2a4 */ /* 0x000fe4000f8e020a */
[----:B------:R-:W-:-:S04]  /*19e0*/  @!UP2 UIMAD.WIDE.U32 UR12, UR49, UR12, URZ ;  /* 0x0000000c310ca2a5 */ /* 0x000fc8000f8e003f */
[----:B------:R-:W-:Y:S01]  /*19f0*/  @!UP2 UIADD3 UR47, UR13, UR10, URZ ;  /* 0x0000000a0d2fa290 */ /* 0x000fe2000fffe03f */
[----:B--2---:R1:W2:Y:S02]  /*1a00*/  R2UR UR16, R0 ;  /* 0x00000000001073c2 */ /* 0x0042a400000e0000 */
[----:B-1----:R-:W5:Y:S06]  /*1a10*/  LDL R0, [R1+0x48] ;  /* 0x0000480001007983 */ /* 0x002f6c0000100800 */
[----:B---3--:R-:W1:Y:S08]  /*1a20*/  R2UR UR40, R5 ;  /* 0x00000000052873c2 */ /* 0x008e7000000e0000 */
[----:B----4-:R3:W4:Y:S01]  /*1a30*/  R2UR UR38, R4 ;  /* 0x00000000042673c2 */ /* 0x01072200000e0000 */
[----:B-1----:R-:W-:Y:S01]  /*1a40*/  UIMAD UR10, UR58, UR18, UR40 ;  /* 0x000000123a0a72a4 */ /* 0x002fe2000f8e0228 */
[----:B---3--:R-:W1:Y:S03]  /*1a50*/  I2F.RP R4, R6 ;  /* 0x0000000600047306 */ /* 0x008e660000209400 */
[----:B------:R-:W-:-:S04]  /*1a60*/  UIADD3 UR10, UR39, UR10, URZ ;  /* 0x0000000a270a7290 */ /* 0x000fc8000fffe03f */
[----:B--2---:R-:W-:Y:S01]  /*1a70*/  UIMAD UR10, UR56, UR10, UR16 ;  /* 0x0000000a380a72a4 */ /* 0x004fe2000f8e0210 */
[----:B------:R-:W2:Y:S01]  /*1a80*/  S2UR UR16, SR_CTAID.X ;  /* 0x00000000001079c3 */ /* 0x000ea20000002500 */
        /* <DEDUP_REMOVED lines=14> */
[----:B------:R3:W2:Y:S01]  /*1b70*/  R2UR UR14, R3 ;  /* 0x00000000030e73c2 */ /* 0x0006a200000e0000 */
[----:B-1----:R-:W-:Y:S01]  /*1b80*/  IMAD.MOV.U32 R4, RZ, RZ, RZ ;  /* 0x000000ffff047224 */ /* 0x002fe200078e00ff */
[----:B---3--:R-:W-:Y:S01]  /*1b90*/  IABS R3, UR53 ;  /* 0x0000003500037c13 */ /* 0x008fe20008000000 */
[----:B------:R-:W-:Y:S01]  /*1ba0*/  USHF.L.U64.HI UR10, UR49, 0x7, UR58 ;  /* 0x00000007310a7899 */ /* 0x000fe2000801023a */
[----:B------:R-:W-:-:S03]  /*1bb0*/  ISETP.NE.AND P2, PT, RZ, c[0x0][0x1c8], PT ;  /* 0x00007200ff007a0c */ /* 0x000fc60003f45270 */
[----:B------:R-:W-:Y:S02]  /*1bc0*/  USEL UR10, UR10, URZ, UP1 ;  /* 0x0000003f0a0a7287 */ /* 0x000fe40008800000 */
[----:B------:R-:W-:Y:S02]  /*1bd0*/  UIADD3 UR12, UP1, UR5, UR12, URZ ;  /* 0x0000000c050c7290 */ /* 0x000fe4000ff3e03f */
[----:B--2---:R-:W-:Y:S02]  /*1be0*/  @UP5 USEL UR14, UR14, UR4, !UP2 ;  /* 0x000000040e0e5287 */ /* 0x004fe4000d000000 */
[----:B------:R-:W-:Y:S02]  /*1bf0*/  UIADD3.X UR13, UR46, UR10, URZ, UP1, !UPT ;  /* 0x0000000a2e0d7290 */ /* 0x000fe40008ffe43f */
[----:B------:R-:W-:-:S04]  /*1c00*/  UIMAD UR10, UR57, UR12, URZ ;  /* 0x0000000c390a72a4 */ /* 0x000fc8000f8e023f */
[----:B------:R-:W-:Y:S02]  /*1c10*/  UIMAD UR10, UR56, UR13, UR10 ;  /* 0x0000000d380a72a4 */ /* 0x000fe4000f8e020a */
[----:B------:R-:W-:Y:S01]  /*1c20*/  UIMAD.WIDE.U32 UR12, UR56, UR12, URZ ;  /* 0x0000000c380c72a5 */ /* 0x000fe2000f8e003f */
[----:B-----5:R1:W2:Y:S02]  /*1c30*/  R2UR UR16, R0 ;  /* 0x00000000001073c2 */ /* 0x0202a400000e0000 */
[----:B-1----:R-:W-:-:S04]  /*1c40*/  IMAD.MOV R0, RZ, RZ, -R5 ;  /* 0x000000ffff007224 */ /* 0x002fc800078e0a05 */
        /* <DEDUP_REMOVED lines=11> */
[----:B------:R-:W-:-:S10]  /*1d00*/  ULDC UR38, c[0x0][0x234] ;  /* 0x00008d0000267ab9 */ /* 0x000fd40000000800 */
[----:B------:R-:W-:-:S05]  /*1d10*/  @P3 IADD3 R4, R4, 0x1, RZ ;  /* 0x0000000104043810 */ /* 0x000fca0007ffe0ff */
[----:B------:R-:W-:Y:S01]  /*1d20*/  @!P0 IMAD.MOV R4, RZ, RZ, -R4 ;  /* 0x000000ffff048224 */ /* 0x000fe200078e0a04 */
[----:B------:R-:W-:Y:S01]  /*1d30*/  PLOP3.LUT P0, PT, PT, PT, UP5, 0x80, 0x0 ;  /* 0x000000000000781c */ /* 0x000fe20003f0f058 */
[----:B------:R-:W-:Y:S01]  /*1d40*/  @UP5 UIMAD UR14, UR53, UR38, UR14 ;  /* 0x00000026350e52a4 */ /* 0x000fe2000f8e020e */
[----:B------:R-:W-:Y:S01]  /*1d50*/  @!P2 LOP3.LUT R4, RZ, c[0x0][0x1c8], RZ, 0x33, !PT ;  /* 0x00007200ff04aa12 */ /* 0x000fe200078e33ff */
[----:B------:R-:W-:Y:S02]  /*1d60*/  USEL UR38, UR15, URZ, UP6 ;  /* 0x0000003f0f267287 */ /* 0x000fe4000b000000 */
[----:B------:R-:W-:Y:S02]  /*1d70*/  UIADD3 UR15, UR13, UR10, URZ ;  /* 0x0000000a0d0f7290 */ /* 0x000fe4000fffe03f */
[----:B------:R-:W-:Y:S02]  /*1d80*/  USHF.R.S32.HI UR10, URZ, 0x1f, UR7 ;  /* 0x0000001f3f0a7899 */ /* 0x000fe40008011407 */
[----:B--2---:R-:W-:Y:S01]  /*1d90*/  @!UP5 UMOV UR14, UR16 ;  /* 0x00000010000edc82 */ /* 0x004fe20008000000 */
[----:B------:R-:W-:-:S03]  /*1da0*/  SHF.R.S32.HI R14, RZ, 0x1f, R4 ;  /* 0x0000001fff0e7819 */ /* 0x000fc60000011404 */
        /* <DEDUP_REMOVED lines=8> */
.L_x_360:
[----:B------:R-:W2:Y:S02]  /*1e30*/  LDL R0, [R1+0x54] ;  /* 0x0000540001007983 */ /* 0x000ea40000100800 */
[----:B--2---:R1:W2:Y:S01]  /*1e40*/  R2UR UR16, R0 ;  /* 0x00000000001073c2 */ /* 0x0042a200000e0000 */
[----:B------:R-:W-:-:S07]  /*1e50*/  DEPBAR.LE SB1, 0x0, {2} ;  /* 0x000090040000791a */ /* 0x000fce0000000000 */
.L_x_361:
[----:B------:R-:W2:Y:S04]  /*1e60*/  LDL R6, [R1+0x60] ;  /* 0x0000600001067983 */ /* 0x000ea80000100800 */
[----:B------:R-:W3:Y:S04]  /*1e70*/  LDL R5, [R1+0x38] ;  /* 0x0000380001057983 */ /* 0x000ee80000100800 */
[----:B------:R-:W4:Y:S04]  /*1e80*/  LDL R3, [R1+0x50] ;  /* 0x0000500001037983 */ /* 0x000f280000100800 */
[----:B------:R-:W5:Y:S04]  /*1e90*/  LDL R0, [R1+0x44] ;  /* 0x0000440001007983 */ /* 0x000f680000100800 */
[----:B------:R-:W4:Y:S04]  /*1ea0*/  LDL R10, [R1+0x40] ;  /* 0x00004000010a7983 */ /* 0x000f280000100800 */
[----:B------:R-:W1:Y:S01]  /*1eb0*/  S2R R11, SR_TID.X ;  /* 0x00000000000b7919 */ /* 0x000e620000002100 */
[----:B------:R-:W-:-:S02]  /*1ec0*/  SHF.R.S32.HI R229, RZ, 0x1f, R228 ;  /* 0x0000001fffe57819 */ /* 0x000fc400000114e4 */
[----:B-1----:R-:W-:Y:S01]  /*1ed0*/  SHF.R.S32.HI R12, RZ, 0x1f, R11 ;  /* 0x0000001fff0c7819 */ /* 0x002fe2000001140b */
[----:B------:R-:W-:Y:S01]  /*1ee0*/  UIADD3 UR14, UR5, UR14, URZ ;  /* 0x0000000e050e7290 */ /* 0x000fe2000fffe03f */
[----:B------:R-:W-:Y:S01]  /*1ef0*/  BSSY B1, `(.L_x_357) ;  /* 0x0000891000017945 */ /* 0x000fe20003800000 */
[----:B--2---:R-:W1:Y:S08]  /*1f00*/  R2UR UR49, R6 ;  /* 0x00000000063173c2 */ /* 0x004e7000000e0000 */
[----:B---3--:R-:W1:Y:S08]  /*1f10*/  R2UR UR48, R5 ;  /* 0x00000000053073c2 */ /* 0x008e7000000e0000 */
[----:B----4-:R2:W3:Y:S08]  /*1f20*/  R2UR UR45, R3 ;  /* 0x00000000032d73c2 */ /* 0x0104f000000e0000 */
[----:B-----5:R-:W3:Y:S01]  /*1f30*/  R2UR UR4, R0 ;  /* 0x00000000000473c2 */ /* 0x020ee200000e0000 */
[----:B-1----:R-:W-:-:S04]  /*1f40*/  UIADD3 UR12, UP4, UP3, UR12, UR48, UR49 ;  /* 0x000000300c0c7290 */ /* 0x002fc8000fb9e031 */
[----:B------:R-:W-:Y:S01]  /*1f50*/  UIADD3 UR48, UP2, UP1, UR39, UR12, UR40 ;  /* 0x0000000c27307290 */ /* 0x000fe2000f95e028 */
[----:B--2---:R-:W-:Y:S01]  /*1f60*/  LEA.HI R3, R12, R11, RZ, 0x2 ;  /* 0x0000000b0c037211 */ /* 0x004fe200078f10ff */
[----:B------:R-:W-:Y:S02]  /*1f70*/  USHF.R.S32.HI UR39, URZ, 0x1f, UR53 ;  /* 0x0000001f3f277899 */ /* 0x000fe40008011435 */
[----:B------:R-:W-:Y:S01]  /*1f80*/  ULDC.64 UR12, c[0x0][0x1a8] ;  /* 0x00006a00000c7ab9 */ /* 0x000fe20000000a00 */
[----:B------:R-:W-:Y:S01]  /*1f90*/  SHF.R.S32.HI R3, RZ, 0x2, R3 ;  /* 0x00000002ff037819 */ /* 0x000fe20000011403 */
[----:B---3--:R-:W-:-:S03]  /*1fa0*/  UIADD3.X UR4, UR15, UR4, UR45, UP4, UP3 ;  /* 0x000000040f047290 */ /* 0x008fc6000a7e642d */
[----:B------:R-:W-:Y:S01]  /*1fb0*/  SHF.R.S32.HI R15, RZ, 0x1f, R3 ;  /* 0x0000001fff0f7819 */ /* 0x000fe20000011403 */
[----:B------:R-:W-:Y:S02]  /*1fc0*/  UIADD3.X UR45, UR38, UR4, UR18, UP2, UP1 ;  /* 0x00000004262d7290 */ /* 0x000fe400097e2412 */
[----:B------:R-:W-:Y:S01]  /*1fd0*/  UIMAD UR4, UR39, UR12, URZ ;  /* 0x0000000c270472a4 */ /* 0x000fe2000f8e023f */
[----:B------:R-:W-:-:S03]  /*1fe0*/  IADD3 R0, P0, R3, UR5, RZ ;  /* 0x0000000503007c10 */ /* 0x000fc6000ff1e0ff */
[----:B------:R-:W-:Y:S01]  /*1ff0*/  UIMAD UR40, UR53, UR13, UR4 ;  /* 0x0000000d352872a4 */ /* 0x000fe2000f8e0204 */
[----:B------:R-:W-:Y:S02]  /*2000*/  IADD3.X R5, R15, UR46, RZ, P0, !PT ;  /* 0x0000002e0f057c10 */ /* 0x000fe400087fe4ff */
[----:B------:R-:W-:Y:S02]  /*2010*/  ULDC.64 UR12, c[0x0][0x378] ;  /* 0x0000de00000c7ab9 */ /* 0x000fe40000000a00 */
[----:B------:R-:W-:Y:S01]  /*2020*/  UIMAD UR4, UR39, UR12, URZ ;  /* 0x0000000c270472a4 */ /* 0x000fe2000f8e023f */
[----:B------:R-:W-:-:S03]  /*2030*/  IMAD.WIDE.U32 R6, R0, c[0x0][0x190], R228 ;  /* 0x0000640000067a25 */ /* 0x000fc600078e00e4 */
[----:B------:R-:W-:Y:S01]  /*2040*/  UIMAD UR39, UR53, UR13, UR4 ;  /* 0x0000000d352772a4 */ /* 0x000fe2000f8e0204 */
[----:B------:R-:W-:Y:S02]  /*2050*/  IMAD R5, R5, c[0x0][0x190], RZ ;  /* 0x0000640005057a24 */ /* 0x000fe400078e02ff */
[----:B------:R-:W-:Y:S02]  /*2060*/  ULDC.64 UR12, c[0x0][0x370] ;  /* 0x0000dc00000c7ab9 */ /* 0x000fe40000000a00 */
[----:B------:R-:W-:Y:S01]  /*2070*/  UIMAD UR4, UR46, UR12, URZ ;  /* 0x0000000c2e0472a4 */ /* 0x000fe2000f8e023f */
[----:B------:R-:W-:Y:S01]  /*2080*/  IMAD R0, R0, c[0x0][0x194], R5 ;  /* 0x0000650000007a24 */ /* 0x000fe200078e0205 */
[----:B------:R-:W-:Y:S02]  /*2090*/  IADD3 R8, P0, R6, UR55, RZ ;  /* 0x0000003706087c10 */ /* 0x000fe4000ff1e0ff */
[----:B------:R-:W-:Y:S02]  /*20a0*/  UIMAD UR38, UR5, UR13, UR4 ;  /* 0x0000000d052672a4 */ /* 0x000fe4000f8e0204 */
[----:B------:R-:W-:Y:S01]  /*20b0*/  UIADD3 UR4, UR5, UR16, URZ ;  /* 0x0000001005047290 */ /* 0x000fe2000fffe03f */
[----:B------:R-:W-:Y:S01]  /*20c0*/  IADD3.X R9, R7, UR54, R0, P0, !PT ;  /* 0x0000003607097c10 */ /* 0x000fe200087fe400 */
[----:B------:R-:W-:Y:S01]  /*20d0*/  UMOV UR18, 0x4 ;  /* 0x0000000400127882 */ /* 0x000fe20000000000 */
[----:B------:R1:W2:Y:S01]  /*20e0*/  R2UR UR46, R10 ;  /* 0x000000000a2e73c2 */ /* 0x0002a200000e0000 */
[----:B------:R-:W-:-:S02]  /*20f0*/  ULDC.64 UR12, c[0x0][0x200] ;  /* 0x00008000000c7ab9 */ /* 0x000fc40000000a00 */
[----:B------:R-:W-:Y:S02]  /*2100*/  ULDC.64 UR54, c[0x0][0x3c8] ;  /* 0x0000f20000367ab9 */ /* 0x000fe40000000a00 */
[----:B------:R-:W-:Y:S01]  /*2110*/  UIMAD.WIDE UR14, UR14, UR18, UR12 ;  /* 0x000000120e0e72a5 */ /* 0x000fe2000f8e020c */
[----:B------:R-:W-:-:S06]  /*2120*/  LEA.HI R0, R12, R11, RZ, 0x5 ;  /* 0x0000000b0c007211 */ /* 0x000fcc00078f28ff */
[----:B------:R-:W-:Y:S01]  /*2130*/  UMOV UR12, UR15 ;  /* 0x0000000f000c7c82 */ /* 0x000fe20008000000 */
[----:B-1----:R-:W-:Y:S01]  /*2140*/  IMAD.U32 R10, RZ, RZ, UR5 ;  /* 0x00000005ff0a7e24 */ /* 0x002fe2000f8e00ff */
[----:B------:R-:W-:-:S03]  /*2150*/  UIMAD.WIDE UR4, UR4, UR18, UR54 ;  /* 0x00000012040472a5 */ /* 0x000fc6000f8e0236 */
[----:B------:R-:W-:-:S04]  /*2160*/  ULDC UR18, c[0x0][0x2e8] ;  /* 0x0000ba0000127ab9 */ /* 0x000fc80000000800 */
[----:B------:R-:W-:Y:S02]  /*2170*/  UMOV UR15, UR4 ;  /* 0x00000004000f7c82 */ /* 0x000fe40008000000 */
[----:B------:R-:W-:Y:S01]  /*2180*/  UIADD3 UR4, -UR6, UR17, UR7 ;  /* 0x0000001106047290 */ /* 0x000fe2000fffe107 */
[----:B------:R-:W-:-:S03]  /*2190*/  LOP3.LUT R5, R0, 0xffffffe0, RZ, 0xc0, !PT ;  /* 0xffffffe000057812 */ /* 0x000fc600078ec0ff */
[----:B------:R-:W-:Y:S01]  /*21a0*/  UIADD3 UR4, UR4, -UR18, URZ ;  /* 0x8000001204047290 */ /* 0x000fe2000fffe03f */
[----:B------:R-:W-:-:S03]  /*21b0*/  IADD3 R6, P0, R228, UR43, RZ ;  /* 0x0000002be4067c10 */ /* 0x000fc6000ff1e0ff */
[----:B------:R-:W-:Y:S01]  /*21c0*/  USHF.R.S32.HI UR18, URZ, 0x1f, UR4 ;  /* 0x0000001f3f127899 */ /* 0x000fe20008011404 */
[----:B------:R-:W-:Y:S01]  /*21d0*/  SHF.R.S32.HI R0, RZ, 0x5, R0 ;  /* 0x00000005ff007819 */ /* 0x000fe20000011400 */
[----:B------:R-:W-:Y:S02]  /*21e0*/  IMAD.IADD R5, R11, 0x1, -R5 ;  /* 0x000000010b057824 */ /* 0x000fe400078e0a05 */
[----:B------:R-:W-:Y:S01]  /*21f0*/  ULEA.HI UR18, UR18, UR4, URZ, 0x7 ;  /* 0x0000000412127291 */ /* 0x000fe2000f8f383f */
[----:B------:R-:W-:Y:S01]  /*2200*/  IADD3.X R7, R229, UR47, RZ, P0, !PT ;  /* 0x0000002fe5077c10 */ /* 0x000fe200087fe4ff */
[----:B--2---:R-:W-:Y:S02]  /*2210*/  IMAD R0, R0, UR46, R5 ;  /* 0x0000002e00007c24 */ /* 0x004fe4000f8e0205 */
[----:B------:R-:W-:Y:S02]  /*2220*/  USHF.R.S32.HI UR18, URZ, 0x7, UR18 ;  /* 0x000000073f127899 */ /* 0x000fe40008011412 */
[----:B------:R-:W-:Y:S01]  /*2230*/  IMAD.WIDE.U32 R6, R10, c[0x0][0x370], R6 ;  /* 0x0000dc000a067a25 */ /* 0x000fe200078e0006 */
[----:B------:R-:W-:Y:S01]  /*2240*/  IADD3 R5, P0, R0, UR48, RZ ;  /* 0x0000003000057c10 */ /* 0x000fe2000ff1e0ff */
[----:B------:R-:W-:-:S03]  /*2250*/  UISETP.LT.AND UP1, UPT, URZ, UR18, UPT ;  /* 0x000000123f00728c */ /* 0x000fc6000bf21270 */
[----:B------:R-:W-:Y:S01]  /*2260*/  IADD3 R7, R7, UR38, RZ ;  /* 0x0000002607077c10 */ /* 0x000fe2000fffe0ff */
[----:B------:R-:W-:Y:S01]  /*2270*/  USEL UR18, URZ, UR18, !UP1 ;  /* 0x000000123f127287 */ /* 0x000fe2000c800000 */
[----:B------:R-:W-:Y:S01]  /*2280*/  LEA.HI.X.SX32 R204, R0, UR45, 0x1, P0 ;  /* 0x0000002d00cc7c11 */ /* 0x000fe200080f0eff */
        /* <DEDUP_REMOVED lines=10> */
[----:B------:R-:W-:Y:S01]  /*2330*/  IADD3 R9, R9, UR40, RZ ;  /* 0x0000002809097c10 */ /* 0x000fe2000fffe0ff */
[----:B------:R-:W-:Y:S01]  /*2340*/  UMOV UR14, UR5 ;  /* 0x00000005000e7c82 */ /* 0x000fe20008000000 */
[----:B------:R-:W-:Y:S01]  /*2350*/  IMAD.IADD R0, R7, 0x1, R0 ;  /* 0x0000000107007824 */ /* 0x000fe200078e0200 */
[----:B------:R-:W-:Y:S01]  /*2360*/  LEA R205, P2, R5, c[0x0][0x350], 0x2 ;  /* 0x0000d40005cd7a11 */ /* 0x000fe200078410ff */
[----:B------:R-:W1:Y:S01]  /*2370*/  S2UR UR49, SR_CTAID.Y ;  /* 0x00000000003179c3 */ /* 0x000e620000002600 */
[----:B------:R-:W-:Y:S01]  /*2380*/  LEA R200, P3, R6, c[0x0][0x330], 0x1 ;  /* 0x0000cc0006c87a11 */ /* 0x000fe200078608ff */
[----:B------:R-:W-:Y:S01]  /*2390*/  UIADD3 UR5, UR52, -0x1, URZ ;  /* 0xffffffff34057890 */ /* 0x000fe2000fffe03f */
        /* <DEDUP_REMOVED lines=23> */
.L_x_363:
        /* <DEDUP_REMOVED lines=18> */
.L_x_364:
        /* <DEDUP_REMOVED lines=29> */
.L_x_366:
[----:B------:R-:W-:Y:S05]  /*2800*/  BSYNC B0 ;  /* 0x0000000000007941 */ /* 0x000fea0003800000 */
.L_x_365:
        /* <DEDUP_REMOVED lines=14> */
.L_x_368:
[----:B------:R-:W-:Y:S05]  /*28f0*/  BSYNC B0 ;  /* 0x0000000000007941 */ /* 0x000fea0003800000 */
.L_x_367:
        /* <DEDUP_REMOVED lines=25> */
.L_x_370:
[----:B------:R-:W-:Y:S05]  /*2a90*/  BSYNC B0 ;  /* 0x0000000000007941 */ /* 0x000fea0003800000 */
.L_x_369:
        /* <DEDUP_REMOVED lines=12> */
.L_x_362:
        /* <DEDUP_REMOVED lines=44> */
.L_x_373:
[----:B------:R-:W-:Y:S05]  /*2e20*/  BSYNC B0 ;  /* 0x0000000000007941 */ /* 0x000fea0003800000 */
.L_x_372:
        /* <DEDUP_REMOVED lines=21> */
.L_x_375:
[----:B------:R-:W-:Y:S05]  /*2f80*/  BSYNC B0 ;  /* 0x0000000000007941 */ /* 0x000fea0003800000 */
.L_x_374:
        /* <DEDUP_REMOVED lines=17> */
.L_x_377:
[----:B------:R-:W-:Y:S05]  /*30a0*/  BSYNC B0 ;  /* 0x0000000000007941 */ /* 0x000fea0003800000 */
.L_x_376:
        /* <DEDUP_REMOVED lines=15> */
.L_x_379:
[----:B------:R-:W-:Y:S05]  /*31a0*/  BSYNC B0 ;  /* 0x0000000000007941 */ /* 0x000fea0003800000 */
.L_x_378:
        /* <DEDUP_REMOVED lines=20> */
.L_x_381:
[----:B------:R-:W-:Y:S05]  /*32f0*/  BSYNC B0 ;  /* 0x0000000000007941 */ /* 0x000fea0003800000 */
.L_x_380:
        /* <DEDUP_REMOVED lines=20> */
.L_x_383:
[----:B------:R-:W-:Y:S05]  /*3440*/  BSYNC B0 ;  /* 0x0000000000007941 */ /* 0x000fea0003800000 */
.L_x_382:
        /* <DEDUP_REMOVED lines=61> */
.L_x_385:
[----:B------:R-:W-:Y:S05]  /*3820*/  BSYNC B0 ;  /* 0x0000000000007941 */ /* 0x000fea0003800000 */
.L_x_384:
        /* <DEDUP_REMOVED lines=19> */
.L_x_387:
[----:B------:R-:W-:Y:S05]  /*3960*/  BSYNC B0 ;  /* 0x0000000000007941 */ /* 0x000fea0003800000 */
.L_x_386:
[----:B------:R-:W0:Y:S01]  /*3970*/  LDGDEPBAR ;  /* 0x00000000000079af */ /* 0x000e220000000000 */
[----:B------:R-:W-:Y:S02]  /*3980*/  ULDC.64 UR40, c[0x0][0x318] ;  /* 0x0000c60000287ab9 */ /* 0x000fe40000000a00 */
[----:B------:R-:W-:Y:S02]  /*3990*/  UISETP.NE.U32.AND UP1, UPT, URZ, UR40, UPT ;  /* 0x000000283f00728c */ /* 0x000fe4000bf25070 */
[----:B------:R-:W-:Y:S02]  /*39a0*/  USHF.R.S32.HI UR7, URZ, 0x1f, UR53 ;  /* 0x0000001f3f077899 */ /* 0x000fe40008011435 */
        /* <DEDUP_REMOVED lines=13> */
[----:B---3--:R-:W-:-:S05]  /*3a80*/  IMAD.U32 R4, RZ, RZ, UR40 ;  /* 0x00000028ff047e24 */ /* 0x008fca000f8e00ff */
[----:B------:R-:W-:-:S05]  /*3a90*/  IMAD.U32 R5, RZ, RZ, UR41 ;  /* 0x00000029ff057e24 */ /* 0x000fca000f8e00ff */
[----:B------:R3:W5:Y:S01]  /*3aa0*/  @P1 LDG.E R4, [R4.64] ;  /* 0x0000002404041981 */ /* 0x000762000c1e1900 */
[----:B-12-4-:R-:W5:Y:S01]  /*3ab0*/  @P1 MUFU.RCP R0, c[0x0][0x238] ;  /* 0x00008e0000001b08 */ /* 0x016f620000001000 */
[C---:B------:R-:W-:Y:S01]  /*3ac0*/  IADD3 R3, R162.reuse, 0x1000, RZ ;  /* 0x00001000a2037810 */ /* 0x040fe20007ffe0ff */
[----:B------:R-:W-:Y:S01]  /*3ad0*/  IMAD.SHL.U32 R154, R162, 0x2, RZ ;  /* 0x00000002a29a7824 */ /* 0x000fe200078e00ff */
[----:B------:R-:W1:Y:S01]  /*3ae0*/  LDSM.16.M88.4 R116, [R150+0x8000] ;  /* 0x008000009674783b */ /* 0x000e620000000200 */
[----:B------:R-:W-:Y:S01]  /*3af0*/  IMAD.MOV.U32 R218, RZ, RZ, R191 ;  /* 0x000000ffffda7224 */ /* 0x000fe200078e00bf */
[----:B------:R-:W-:Y:S01]  /*3b00*/  SEL R148, R3, R162, !P0 ;  /* 0x000000a203947207 */ /* 0x000fe20004000000 */
[----:B------:R-:W-:Y:S01]  /*3b10*/  CS2R R94, SRZ ;  /* 0x00000000005e7805 */ /* 0x000fe2000001ff00 */
[----:B------:R-:W2:Y:S01]  /*3b20*/  LDSM.16.M88.4 R120, [R150+0x8400] ;  /* 0x008400009678783b */ /* 0x000ea20000000200 */
[----:B------:R-:W-:Y:S01]  /*3b30*/  CS2R R92, SRZ ;  /* 0x00000000005c7805 */ /* 0x000fe2000001ff00 */
[----:B------:R-:W-:Y:S01]  /*3b40*/  CS2R R98, SRZ ;  /* 0x0000000000627805 */ /* 0x000fe2000001ff00 */
[----:B------:R-:W-:Y:S01]  /*3b50*/  CS2R R96, SRZ ;  /* 0x0000000000607805 */ /* 0x000fe2000001ff00 */
[----:B------:R-:W4:Y:S01]  /*3b60*/  LDSM.16.M88.4 R124, [R150+0x8800] ;  /* 0x00880000967c783b */ /* 0x000f220000000200 */
[----:B------:R-:W-:Y:S01]  /*3b70*/  CS2R R90, SRZ ;  /* 0x00000000005a7805 */ /* 0x000fe2000001ff00 */
[----:B------:R-:W-:Y:S01]  /*3b80*/  CS2R R88, SRZ ;  /* 0x0000000000587805 */ /* 0x000fe2000001ff00 */
[----:B------:R-:W-:Y:S01]  /*3b90*/  CS2R R86, SRZ ;  /* 0x0000000000567805 */ /* 0x000fe2000001ff00 */
[----:B------:R-:W1:Y:S01]  /*3ba0*/  LDSM.16.M88.4 R128, [R150+0x8c00] ;  /* 0x008c00009680783b */ /* 0x000e620000000200 */
        /* <DEDUP_REMOVED lines=8> */
[----:B---3--:R-:W-:Y:S01]  /*3c30*/  SHF.L.U64.HI R5, R16, 0x2, R13 ;  /* 0x0000000210057819 */ /* 0x008fe2000001020d */
[----:B------:R-:W-:Y:S01]  /*3c40*/  CS2R R72, SRZ ;  /* 0x0000000000487805 */ /* 0x000fe2000001ff00 */
[----:B------:R-:W-:Y:S01]  /*3c50*/  CS2R R70, SRZ ;  /* 0x0000000000467805 */ /* 0x000fe2000001ff00 */
[----:B------:R-:W3:Y:S01]  /*3c60*/  LDSM.16.M88.4 R140, [R149+0x8800] ;  /* 0x00880000958c783b */ /* 0x000ee20000000200 */
[----:B------:R-:W-:Y:S01]  /*3c70*/  CS2R R68, SRZ ;  /* 0x0000000000447805 */ /* 0x000fe2000001ff00 */
[----:B------:R-:W-:Y:S01]  /*3c80*/  SHF.L.U32 R148, R148, 0x1, RZ ;  /* 0x0000000194947819 */ /* 0x000fe200000006ff */
[----:B------:R-:W-:Y:S01]  /*3c90*/  IMAD.IADD R155, R154, 0x1, R157 ;  /* 0x000000019a9b7824 */ /* 0x000fe200078e029d */
[----:B------:R-:W1:Y:S01]  /*3ca0*/  LDSM.16.M88.4 R144, [R149+0x8c00] ;  /* 0x008c00009590783b */ /* 0x000e620000000200 */
[----:B------:R-:W-:Y:S01]  /*3cb0*/  UMOV UR4, URZ ;  /* 0x0000003f00047c82 */ /* 0x000fe20008000000 */
[----:B-----5:R-:W-:Y:S01]  /*3cc0*/  @P1 FMUL.FTZ R4, R4, R0 ;  /* 0x0000000004041220 */ /* 0x020fe20000410000 */
[----:B------:R-:W-:-:S03]  /*3cd0*/  IADD3 R0, R156, 0x1000, RZ ;  /* 0x000010009c007810 */ /* 0x000fc60007ffe0ff */
[----:B------:R5:W1:Y:S01]  /*3ce0*/  @P1 R2UR UR7, R4 ;  /* 0x00000000040713c2 */ /* 0x000a6200000e0000 */
[----:B------:R-:W-:-:S05]  /*3cf0*/  SEL R0, R0, R156, !P0 ;  /* 0x0000009c00007207 */ /* 0x000fca0004000000 */
[----:B------:R-:W-:Y:S01]  /*3d00*/  IMAD.SHL.U32 R3, R0, 0x2, RZ ;  /* 0x0000000200037824 */ /* 0x000fe200078e00ff */
[----:B------:R-:W-:-:S04]  /*3d10*/  IADD3 R0, R16, -0x80, RZ ;  /* 0xffffff8010007810 */ /* 0x000fc80007ffe0ff */
[----:B------:R-:W-:Y:S02]  /*3d20*/  SHF.L.U32 R0, R0, 0x2, RZ ;  /* 0x0000000200007819 */ /* 0x000fe400000006ff */
[----:B-----5:R-:W-:Y:S01]  /*3d30*/  IADD3 R4, R16, 0x1, RZ ;  /* 0x0000000110047810 */ /* 0x020fe20007ffe0ff */
[----:B-1----:R-:W-:-:S04]  /*3d40*/  @UP1 UMOV UR4, UR7 ;  /* 0x0000000700041c82 */ /* 0x002fc80008000000 */
[----:B------:R1:W-:Y:S04]  /*3d50*/  STL [R1+0x1c], R4 ;  /* 0x00001c0401007387 */ /* 0x0003e80000100800 */
[----:B------:R2:W-:Y:S01]  /*3d60*/  STL [R1+0x18], R5 ;  /* 0x0000180501007387 */ /* 0x0005e20000100800 */
[----:B-1----:R-:W-:-:S05]  /*3d70*/  IMAD.SHL.U32 R4, R16, 0x4, RZ ;  /* 0x0000000410047824 */ /* 0x002fca00078e00ff */
[----:B------:R1:W-:Y:S04]  /*3d80*/  STL [R1+0x14], R4 ;  /* 0x0000140401007387 */ /* 0x0003e80000100800 */
[----:B--234-:R1:W-:Y:S02]  /*3d90*/  STL [R1+0x10], R0 ;  /* 0x0000100001007387 */ /* 0x01c3e40000100800 */
.L_x_390:
[----:B-1----:R-:W2:Y:S01]  /*3da0*/  LDL R4, [R1+0x1c] ;  /* 0x00001c0001047983 */ /* 0x002ea20000100800 */
[----:B------:R-:W-:Y:S01]  /*3db0*/  USHF.L.U32 UR7, UR11, 0x7, URZ ;  /* 0x000000070b077899 */ /* 0x000fe2000800063f */
[----:B------:R-:W-:Y:S02]  /*3dc0*/  MOV R0, UR6 ;  /* 0x0000000600007c02 */ /* 0x000fe40008000f00 */
[----:B------:R-:W2:Y:S01]  /*3dd0*/  LDL R20, [R1+0x24] ;  /* 0x0000240001147983 */ /* 0x000ea20000100800 */
[----:B------:R-:W-:Y:S01]  /*3de0*/  UIADD3 UR10, UR17, 0x80, UR7 ;  /* 0x00000080110a7890 */ /* 0x000fe2000fffe007 */
[----:B------:R-:W-:Y:S01]  /*3df0*/  IADD3 R112, R157, R148, RZ ;  /* 0x000000949d707210 */ /* 0x000fe20007ffe0ff */
[----:B------:R-:W-:Y:S01]  /*3e00*/  UIADD3 UR7, UR7, 0x80, URZ ;  /* 0x0000008007077890 */ /* 0x000fe2000fffe03f */
[----:B------:R-:W0:Y:S01]  /*3e10*/  LDGDEPBAR ;  /* 0x00000000000079af */ /* 0x000e220000000000 */
[----:B------:R-:W-:Y:S02]  /*3e20*/  UIADD3 UR16, UR10, -UR6, URZ ;  /* 0x800000060a107290 */ /* 0x000fe4000fffe03f */
[----:B------:R-:W-:Y:S04]  /*3e30*/  USHF.L.U32 UR10, UR5, 0x7, URZ ;  /* 0x00000007050a7899 */ /* 0x000fe8000800063f */
[----:B------:R-:W-:Y:S01]  /*3e40*/  UISETP.GE.AND UP0, UPT, UR10, UR16, UPT ;  /* 0x000000100a00728c */ /* 0x000fe2000bf06270 */
[----:B------:R-:W-:Y:S03]  /*3e50*/  STL [R1+0x138], R205 ;  /* 0x000138cd01007387 */ /* 0x000fe60000100800 */
[----:B------:R-:W-:Y:S01]  /*3e60*/  UISETP.LT.AND UP0, UPT, UR7, UR6, UP0 ;  /* 0x000000060700728c */ /* 0x000fe20008701270 */
[----:B------:R-:W-:Y:S04]  /*3e70*/  STL [R1+0x134], R204 ;  /* 0x000134cc01007387 */ /* 0x000fe80000100800 */
[----:B------:R-:W-:Y:S01]  /*3e80*/  STL [R1+0x130], R229 ;  /* 0x000130e501007387 */ /* 0x000fe20000100800 */
[----:B------:R-:W-:Y:S01]  /*3e90*/  PLOP3.LUT P0, PT, PT, PT, UP0, 0x80, 0x0 ;  /* 0x000000000000781c */ /* 0x000fe20003f0f008 */
[----:B------:R-:W-:Y:S02]  /*3ea0*/  UISETP.GT.AND UP0, UPT, UR5, UR18, UPT ;  /* 0x000000120500728c */ /* 0x000fe4000bf04270 */
        /* <DEDUP_REMOVED lines=48> */
[----:B------:R-:W-:Y:S04]  /*41b0*/  STL [R1+0x6c], R3 ;  /* 0x00006c0301007387 */ /* 0x000fe80000100800 */
[----:B------:R-:W-:Y:S04]  /*41c0*/  STL [R1+0x68], R2 ;  /* 0x0000680201007387 */ /* 0x000fe80000100800 */
[----:B-1----:R-:W3:Y:S04]  /*41d0*/  LDL R69, [R1+0x8] ;  /* 0x0000080001457983 */ /* 0x002ee80000100800 */
[----:B----4-:R-:W4:Y:S01]  /*41e0*/  LDL R68, [R1+0xc] ;  /* 0x00000c0001447983 */ /* 0x010f220000100800 */
[----:B------:R-:W-:Y:S04]  /*41f0*/  DEPBAR.LE SB0, 0x0 ;  /* 0x000080000000791a */ /* 0x000fe80000000000 */
[----:B------:R-:W-:Y:S08]  /*4200*/  BAR.SYNC.DEFER_BLOCKING 0x0 ;  /* 0x0000000000007b1d */ /* 0x000ff00000010000 */
[----:B------:R-:W-:Y:S08]  /*4210*/  LDSM.16.M88.4 R64, [R148] ;  /* 0x000000009440783b */ /* 0x000ff00000000200 */
[----:B------:R-:W1:Y:S08]  /*4220*/  LDSM.16.M88.4 R16, [R150+0x6000] ;  /* 0x006000009610783b */ /* 0x000e700000000200 */
[----:B------:R-:W1:Y:S08]  /*4230*/  LDSM.16.M88.4 R60, [R148+0x1000] ;  /* 0x00100000943c783b */ /* 0x000e700000000200 */
[----:B------:R-:W1:Y:S01]  /*4240*/  LDSM.16.M88.4 R32, [R150+0x6400] ;  /* 0x006400009620783b */ /* 0x000e620000000200 */
[----:B--2---:R-:W-:Y:S07]  /*4250*/  IADD3 R0, R0, -UR17, R4 ;  /* 0x8000001100007c10 */ /* 0x004fee000fffe004 */
[----:B------:R-:W2:Y:S01]  /*4260*/  LDSM.16.M88.4 R48, [R150+0x6800] ;  /* 0x006800009630783b */ /* 0x000ea20000000200 */
[----:B------:R-:W-:Y:S02]  /*4270*/  @!P0 IADD3 R168, R0, UR10, RZ ;  /* 0x0000000a00a88c10 */ /* 0x000fe4000fffe0ff */
[----:B------:R-:W-:Y:S04]  /*4280*/  MOV R0, UR11 ;  /* 0x0000000b00007c02 */ /* 0x000fe80008000f00 */
[----:B------:R-:W-:Y:S01]  /*4290*/  LEA R0, R0, R20, 0x7 ;  /* 0x0000001400007211 */ /* 0x000fe200078e38ff */
[----:B------:R-:W2:Y:S03]  /*42a0*/  LDSM.16.M88.4 R100, [R150+0x6c00] ;  /* 0x006c00009664783b */ /* 0x000ea60000000200 */
[----:B------:R-:W-:Y:S01]  /*42b0*/  I2F R169, R0 ;  /* 0x0000000000a97306 */ /* 0x000fe20000201400 */
[C---:B------:R-:W-:Y:S02]  /*42c0*/  IADD3 R163, R0.reuse, 0x1, RZ ;  /* 0x0000000100a37810 */ /* 0x040fe40007ffe0ff */
[C---:B------:R-:W-:Y:S01]  /*42d0*/  IADD3 R173, R0.reuse, 0x20, RZ ;  /* 0x0000002000ad7810 */ /* 0x040fe20007ffe0ff */
[-C--:B-1----:R-:W-:Y:S01]  /*42e0*/  HMMA.16816.F32 R4, R64, R16.reuse, RZ ;  /* 0x000000104004723c */ /* 0x082fe200000018ff */
[----:B------:R-:W-:Y:S02]  /*42f0*/  LDSM.16.M88.4 R104, [R112] ;  /* 0x000000007068783b */ /* 0x000fe40000000200 */
[C---:B------:R-:W-:Y:S02]  /*4300*/  IADD3 R164, R0.reuse, 0x8, RZ ;  /* 0x0000000800a47810 */ /* 0x040fe40007ffe0ff */
[C---:B------:R-:W-:Y:S01]  /*4310*/  IADD3 R165, R0.reuse, 0x9, RZ ;  /* 0x0000000900a57810 */ /* 0x040fe20007ffe0ff */
[----:B------:R-:W-:Y:S01]  /*4320*/  I2F R170, R163 ;  /* 0x000000a300aa7306 */ /* 0x000fe20000201400 */
[C---:B------:R-:W-:Y:S01]  /*4330*/  IADD3 R166, R0.reuse, 0x10, RZ ;  /* 0x0000001000a67810 */ /* 0x040fe20007ffe0ff */
[C---:B------:R-:W-:Y:S01]  /*4340*/  HMMA.16816.F32 R8, R60.reuse, R16, RZ ;  /* 0x000000103c08723c */ /* 0x040fe200000018ff */
[----:B------:R-:W1:Y:S03]  /*4350*/  LDSM.16.M88.4 R108, [R149+0x6000] ;  /* 0x00600000956c783b */ /* 0x000e660000000200 */
[C---:B------:R-:W-:Y:S02]  /*4360*/  IADD3 R167, R0.reuse, 0x11, RZ ;  /* 0x0000001100a77810 */ /* 0x040fe40007ffe0ff */
[C---:B------:R-:W-:Y:S02]  /*4370*/  IADD3 R171, R0.reuse, 0x18, RZ ;  /* 0x0000001800ab7810 */ /* 0x040fe40007ffe0ff */
[----:B------:R-:W-:Y:S01]  /*4380*/  I2F R175, R164 ;  /* 0x000000a400af7306 */ /* 0x000fe20000201400 */
[-C--:B------:R-:W-:Y:S01]  /*4390*/  HMMA.16816.F32 R12, R60, R18.reuse, RZ ;  /* 0x000000123c0c723c */ /* 0x080fe200000018ff */
[----:B------:R-:W1:Y:S02]  /*43a0*/  LDSM.16.M88.4 R112, [R112+0x1000] ;  /* 0x001000007070783b */ /* 0x000e640000000200 */
[C---:B------:R-:W-:Y:S02]  /*43b0*/  IADD3 R172, R0.reuse, 0x19, RZ ;  /* 0x0000001900ac7810 */ /* 0x040fe40007ffe0ff */
[C---:B------:R-:W-:Y:S02]  /*43c0*/  IADD3 R174, R0.reuse, 0x21, RZ ;  /* 0x0000002100ae7810 */ /* 0x040fe40007ffe0ff */
[C---:B------:R-:W-:Y:S01]  /*43d0*/  IADD3 R179, R0.reuse, 0x38, RZ ;  /* 0x0000003800b37810 */ /* 0x040fe20007ffe0ff */
[C---:B------:R-:W-:Y:S01]  /*43e0*/  HMMA.16816.F32 R16, R64.reuse, R18, RZ ;  /* 0x000000124010723c */ /* 0x040fe200000018ff */
[----:B------:R-:W-:Y:S03]  /*43f0*/  I2F R181, R171 ;  /* 0x000000ab00b57306 */ /* 0x000fe60000201400 */
[C---:B------:R-:W-:Y:S04]  /*4400*/  IADD3 R180, R0.reuse, 0x39, RZ ;  /* 0x0000003900b47810 */ /* 0x040fe80007ffe0ff */
[-C--:B------:R-:W-:Y:S03]  /*4410*/  HMMA.16816.F32 R20, R64, R32.reuse, RZ ;  /* 0x000000204014723c */ /* 0x080fe600000018ff */
[----:B------:R-:W-:Y:S05]  /*4420*/  I2F R176, R165 ;  /* 0x000000a500b07306 */ /* 0x000fea0000201400 */
[C---:B------:R-:W-:Y:S05]  /*4430*/  HMMA.16816.F32 R24, R60.reuse, R32, RZ ;  /* 0x000000203c18723c */ /* 0x040fea00000018ff */
[----:B------:R-:W-:Y:S03]  /*4440*/  I2F R182, R172 ;  /* 0x000000ac00b67306 */ /* 0x000fe60000201400 */
[-C--:B------:R-:W-:Y:S07]  /*4450*/  HMMA.16816.F32 R28, R60, R34.reuse, RZ ;  /* 0x000000223c1c723c */ /* 0x080fee00000018ff */
[----:B------:R-:W-:Y:S01]  /*4460*/  I2F R177, R166 ;  /* 0x000000a600b17306 */ /* 0x000fe20000201400 */
[C---:B------:R-:W-:Y:S08]  /*4470*/  HMMA.16816.F32 R32, R64.reuse, R34, RZ ;  /* 0x000000224020723c */ /* 0x040ff000000018ff */
[-C--:B--2---:R-:W-:Y:S01]  /*4480*/  HMMA.16816.F32 R36, R64, R48.reuse, RZ ;  /* 0x000000304024723c */ /* 0x084fe200000018ff */
[----:B------:R-:W-:Y:S07]  /*4490*/  I2F R178, R167 ;  /* 0x000000a700b27306 */ /* 0x000fee0000201400 */
[C---:B------:R-:W-:Y:S03]  /*44a0*/  HMMA.16816.F32 R40, R60.reuse, R48, RZ ;  /* 0x000000303c28723c */ /* 0x040fe600000018ff */
[----:B------:R-:W-:Y:S05]  /*44b0*/  I2F R183, R173 ;  /* 0x000000ad00b77306 */ /* 0x000fea0000201400 */
[-C--:B------:R-:W-:Y:S05]  /*44c0*/  HMMA.16816.F32 R44, R60, R50.reuse, RZ ;  /* 0x000000323c2c723c */ /* 0x080fea00000018ff */
[----:B------:R-:W-:Y:S03]  /*44d0*/  I2F R184, R174 ;  /* 0x000000ae00b87306 */ /* 0x000fe60000201400 */
[C---:B------:R-:W-:Y:S07]  /*44e0*/  HMMA.16816.F32 R48, R64.reuse, R50, RZ ;  /* 0x000000324030723c */ /* 0x040fee00000018ff */
[----:B------:R-:W-:Y:S01]  /*44f0*/  I2F R189, R179 ;  /* 0x000000b300bd7306 */ /* 0x000fe20000201400 */
[-C--:B------:R-:W-:Y:S08]  /*4500*/  HMMA.16816.F32 R52, R64, R100.reuse, RZ ;  /* 0x000000644034723c */ /* 0x080ff000000018ff */
[C---:B------:R-:W-:Y:S01]  /*4510*/  HMMA.16816.F32 R56, R60.reuse, R100, RZ ;  /* 0x000000643c38723c */ /* 0x040fe200000018ff */
[----:B------:R-:W-:Y:S06]  /*4520*/  I2F R190, R180 ;  /* 0x000000b400be7306 */ /* 0x000fec0000201400 */
[C---:B------:R-:W-:Y:S01]  /*4530*/  IADD3 R101, R0.reuse, 0x28, RZ ;  /* 0x0000002800657810 */ /* 0x040fe20007ffe0ff */
[-C--:B------:R-:W-:Y:S01]  /*4540*/  HMMA.16816.F32 R60, R60, R102.reuse, RZ ;  /* 0x000000663c3c723c */ /* 0x080fe200000018ff */
[C---:B------:R-:W-:Y:S02]  /*4550*/  IADD3 R100, R0.reuse, 0x29, RZ ;  /* 0x0000002900647810 */ /* 0x040fe40007ffe0ff */
[----:B------:R-:W-:Y:S05]  /*4560*/  I2F R186, R101 ;  /* 0x0000006500ba7306 */ /* 0x000fea0000201400 */
[----:B------:R-:W-:Y:S05]  /*4570*/  HMMA.16816.F32 R64, R64, R102, RZ ;  /* 0x000000664040723c */ /* 0x000fea00000018ff */
[----:B------:R-:W-:Y:S02]  /*4580*/  I2F R185, R100 ;  /* 0x0000006400b97306 */ /* 0x000fe40000201400 */
[C---:B------:R-:W-:Y:S01]  /*4590*/  IADD3 R103, R0.reuse, 0x30, RZ ;  /* 0x0000003000677810 */ /* 0x040fe20007ffe0ff */
[-C--:B-1----:R-:W-:Y:S05]  /*45a0*/  HMMA.16816.F32 R4, R104, R108.reuse, R4 ;  /* 0x0000006c6804723c */ /* 0x082fea0000001804 */
[----:B------:R-:W-:Y:S02]  /*45b0*/  IADD3 R102, R0, 0x31, RZ ;  /* 0x0000003100667810 */ /* 0x000fe40007ffe0ff */
[----:B------:R-:W-:Y:S01]  /*45c0*/  I2F R188, R103 ;  /* 0x0000006700bc7306 */ /* 0x000fe20000201400 */
[C---:B------:R-:W-:Y:S01]  /*45d0*/  HMMA.16816.F32 R8, R112.reuse, R108, R8 ;  /* 0x0000006c7008723c */ /* 0x040fe20000001808 */
[----:B------:R-:W2:Y:S07]  /*45e0*/  LDL R108, [R1+0x14] ;  /* 0x00001400016c7983 */ /* 0x000eae0000100800 */
[-C--:B------:R-:W-:Y:S01]  /*45f0*/  HMMA.16816.F32 R12, R112, R110.reuse, R12 ;  /* 0x0000006e700c723c */ /* 0x080fe2000000180c */
[----:B------:R-:W-:Y:S07]  /*4600*/  I2F R187, R102 ;  /* 0x0000006600bb7306 */ /* 0x000fee0000201400 */
[C---:B------:R-:W-:Y:S04]  /*4610*/  HMMA.16816.F32 R16, R104.reuse, R110, R16 ;  /* 0x0000006e6810723c */ /* 0x040fe80000001810 */
[----:B------:R-:W-:Y:S02]  /*4620*/  FMUL.FTZ R4, R4, c[0x0][0x2ec] ;  /* 0x0000bb0004047a20 */ /* 0x000fe40000410000 */
[----:B------:R-:W-:Y:S02]  /*4630*/  FMUL.FTZ R5, R5, c[0x0][0x2ec] ;  /* 0x0000bb0005057a20 */ /* 0x000fe40000410000 */
[----:B------:R-:W-:Y:S01]  /*4640*/  MUFU.TANH R241, R4 ;  /* 0x0000000400f17308 */ /* 0x000fe20000002400 */
[----:B------:R-:W-:Y:S03]  /*4650*/  FMUL.FTZ R6, R6, c[0x0][0x2ec] ;  /* 0x0000bb0006067a20 */ /* 0x000fe60000410000 */
[----:B------:R-:W-:Y:S02]  /*4660*/  FMUL.FTZ R7, R7, c[0x0][0x2ec] ;  /* 0x0000bb0007077a20 */ /* 0x000fe40000410000 */
[----:B------:R-:W-:Y:S02]  /*4670*/  FMUL.FTZ R9, R9, c[0x0][0x2ec] ;  /* 0x0000bb0009097a20 */ /* 0x000fe40000410000 */
[----:B------:R-:W-:Y:S02]  /*4680*/  FMUL.FTZ R15, R15, c[0x0][0x2ec] ;  /* 0x0000bb000f0f7a20 */ /* 0x000fe40000410000 */
[----:B------:R-:W-:Y:S01]  /*4690*/  MUFU.TANH R160, R9 ;  /* 0x0000000900a07308 */ /* 0x000fe20000002400 */
[----:B------:R-:W-:Y:S02]  /*46a0*/  FMUL.FTZ R13, R13, c[0x0][0x2ec] ;  /* 0x0000bb000d0d7a20 */ /* 0x000fe40000410000 */
[----:B------:R-:W-:Y:S02]  /*46b0*/  FMUL.FTZ R14, R14, c[0x0][0x2ec] ;  /* 0x0000bb000e0e7a20 */ /* 0x000fe40000410000 */
[----:B------:R-:W-:Y:S02]  /*46c0*/  FMUL.FTZ R12, R12, c[0x0][0x2ec] ;  /* 0x0000bb000c0c7a20 */ /* 0x000fe40000410000 */
[----:B------:R-:W-:Y:S02]  /*46d0*/  FMUL.FTZ R16, R16, c[0x0][0x2ec] ;  /* 0x0000bb0010107a20 */ /* 0x000fe40000410000 */
[----:B------:R-:W-:Y:S01]  /*46e0*/  FMUL.FTZ R11, R11, c[0x0][0x2ec] ;  /* 0x0000bb000b0b7a20 */ /* 0x000fe20000410000 */
[----:B------:R-:W1:Y:S01]  /*46f0*/  MUFU.TANH R240, R5 ;  /* 0x0000000500f07308 */ /* 0x000e620000002400 */
[----:B------:R-:W-:Y:S02]  /*4700*/  FMUL.FTZ R8, R8, c[0x0][0x2ec] ;  /* 0x0000bb0008087a20 */ /* 0x000fe40000410000 */
[----:B------:R-:W-:Y:S02]  /*4710*/  FMUL.FTZ R10, R10, c[0x0][0x2ec] ;  /* 0x0000bb000a0a7a20 */ /* 0x000fe40000410000 */
[----:B------:R-:W-:Y:S02]  /*4720*/  FMUL.FTZ R18, R18, c[0x0][0x2ec] ;  /* 0x0000bb0012127a20 */ /* 0x000fe40000410000 */
[----:B------:R-:W-:Y:S02]  /*4730*/  FMUL.FTZ R19, R19, c[0x0][0x2ec] ;  /* 0x0000bb0013137a20 */ /* 0x000fe40000410000 */
[----:B------:R-:W-:Y:S01]  /*4740*/  FMUL.FTZ R17, R17, c[0x0][0x2ec] ;  /* 0x0000bb0011117a20 */ /* 0x000fe20000410000 */
[----:B------:R3:W-:Y:S10]  /*4750*/  MUFU.TANH R236, R16 ;  /* 0x0000001000ec7308 */ /* 0x0007f40000002400 */
[----:B------:R-:W-:Y:S01]  /*4760*/  MUFU.TANH R3, R6 ;  /* 0x0000000600037308 */ /* 0x000fe20000002400 */
[----:B-1----:R-:W-:Y:S09]  /*4770*/  FFMA.FTZ R9, R170, UR4, R240 ;  /* 0x00000004aa097c23 */ /* 0x002ff200080100f0 */
[----:B------:R1:W-:Y:S01]  /*4780*/  MUFU.TANH R86, R15 ;  /* 0x0000000f00567308 */ /* 0x0003e20000002400 */
[----:B---3--:R-:W3:Y:S01]  /*4790*/  LDL R16, [R1] ;  /* 0x0000000001107983 */ /* 0x008ee20000100800 */
[C---:B------:R-:W-:Y:S08]  /*47a0*/  FSETP.NEU.FTZ.AND P1, PT, R69.reuse, -INF , PT ;  /* 0xff8000004500780b */ /* 0x040ff00003f3d000 */
[----:B------:R4:W4:Y:S10]  /*47b0*/  MUFU.TANH R2, R7 ;  /* 0x0000000700027308 */ /* 0x0009340000002400 */
[----:B------:R4:W-:Y:S01]  /*47c0*/  MUFU.TANH R158, R13 ;  /* 0x0000000d009e7308 */ /* 0x0009e20000002400 */
[----:B-1----:R-:W2:Y:S09]  /*47d0*/  LDL R15, [R1+0x4] ;  /* 0x00000400010f7983 */ /* 0x002eb20000100800 */
[----:B------:R1:W-:Y:S01]  /*47e0*/  MUFU.TANH R87, R14 ;  /* 0x0000000e00577308 */ /* 0x0003e20000002400 */
[----:B----4-:R-:W4:Y:S09]  /*47f0*/  LDSM.16.M88.4 R4, [R149+0x6400] ;  /* 0x006400009504783b */ /* 0x010f320000000200 */
[----:B------:R4:W-:Y:S01]  /*4800*/  MUFU.TANH R159, R12 ;  /* 0x0000000c009f7308 */ /* 0x0009e20000002400 */
[----:B------:R-:W-:Y:S05]  /*4810*/  FMUL.FTZ R13, R69, 1.4426950216293334961 ;  /* 0x3fb8aa3b450d7820 */ /* 0x000fea0000410000 */
[----:B------:R-:W-:Y:S04]  /*4820*/  FSEL R13, R13, RZ, P1 ;  /* 0x000000ff0d0d7208 */ /* 0x000fe80000800000 */
[----:B------:R4:W-:Y:S01]  /*4830*/  MUFU.TANH R88, R11 ;  /* 0x0000000b00587308 */ /* 0x0009e20000002400 */
[----:B-1----:R-:W-:Y:S04]  /*4840*/  @!P0 IMNMX R14, R168, UR6, PT ;  /* 0x00000006a80e8c17 */ /* 0x002fe8000b800200 */
[-C--:B------:R-:W-:Y:S05]  /*4850*/  @!P0 ISETP.GE.AND P1, PT, R163, R14.reuse, PT ;  /* 0x0000000ea300820c */ /* 0x080fea0003f26270 */
[----:B------:R1:W1:Y:S01]  /*4860*/  MUFU.TANH R161, R8 ;  /* 0x0000000800a17308 */ /* 0x0002620000002400 */
[-C--:B------:R-:W-:Y:S02]  /*4870*/  @!P0 ISETP.GE.AND P2, PT, R0, R14.reuse, PT ;  /* 0x0000000e0000820c */ /* 0x080fe40003f46270 */
[----:B------:R-:W-:Y:S02]  /*4880*/  @!P0 FSEL R9, R9, -INF , !P1 ;  /* 0xff80000009098808 */ /* 0x000fe40004800000 */
[----:B----4-:R-:W-:Y:S02]  /*4890*/  @!P0 IADD3 R12, R168, 0x8, RZ ;  /* 0x00000008a80c8810 */ /* 0x010fe40007ffe0ff */
[----:B------:R-:W-:Y:S01]  /*48a0*/  FSETP.NEU.FTZ.AND P1, PT, R68, -INF , PT ;  /* 0xff8000004400780b */ /* 0x000fe20003f3d000 */
[----:B------:R-:W-:Y:S01]  /*48b0*/  FFMA.FTZ R9, R9, c[0x0][0x23c], -R13 ;  /* 0x00008f0009097a23 */ /* 0x000fe2000001080d */
[----:B------:R-:W-:Y:S01]  /*48c0*/  @!P0 IMNMX R12, R12, UR6, PT ;  /* 0x000000060c0c8c17 */ /* 0x000fe2000b800200 */
[----:B------:R4:W2:Y:S01]  /*48d0*/  MUFU.TANH R89, R10 ;  /* 0x0000000a00597308 */ /* 0x0008a20000002400 */
[C---:B------:R-:W-:Y:S02]  /*48e0*/  @!P0 ISETP.GE.AND P5, PT, R179.reuse, R14, PT ;  /* 0x0000000eb300820c */ /* 0x040fe40003fa6270 */
[----:B------:R-:W-:Y:S01]  /*48f0*/  @!P0 ISETP.GE.AND P3, PT, R179, R12, PT ;  /* 0x0000000cb300820c */ /* 0x000fe20003f66270 */
[-C--:B------:R-:W-:Y:S03]  /*4900*/  HMMA.16816.F32 R20, R104, R4.reuse, R20 ;  /* 0x000000046814723c */ /* 0x080fe60000001814 */
[----:B------:R-:W-:Y:S01]  /*4910*/  FMUL.FTZ R11, R68, 1.4426950216293334961 ;  /* 0x3fb8aa3b440b7820 */ /* 0x000fe20000410000 */
[----:B------:R-:W-:Y:S02]  /*4920*/  @!P0 ISETP.GE.AND P4, PT, R180, R14, PT ;  /* 0x0000000eb400820c */ /* 0x000fe40003f86270 */
[----:B------:R4:W-:Y:S02]  /*4930*/  MUFU.EX2 R246, R9 ;  /* 0x0000000900f67308 */ /* 0x0009e40000000800 */
[C---:B------:R-:W-:Y:S04]  /*4940*/  HMMA.16816.F32 R24, R112.reuse, R4, R24 ;  /* 0x000000047018723c */ /* 0x040fe80000001818 */
[----:B-1----:R-:W-:Y:S01]  /*4950*/  FFMA.FTZ R8, R169, UR4, R241 ;  /* 0x00000004a9087c23 */ /* 0x002fe200080100f1 */
[----:B------:R-:W-:Y:S02]  /*4960*/  FSEL R11, R11, RZ, P1 ;  /* 0x000000ff0b0b7208 */ /* 0x000fe40000800000 */
[----:B------:R-:W-:Y:S01]  /*4970*/  FFMA.FTZ R4, R170, UR4, R2 ;  /* 0x00000004aa047c23 */ /* 0x000fe20008010002 */
[----:B------:R-:W1:Y:S01]  /*4980*/  MUFU.TANH R235, R17 ;  /* 0x0000001100eb7308 */ /* 0x000e620000002400 */
[-C--:B------:R-:W-:Y:S01]  /*4990*/  @!P0 ISETP.GE.AND P1, PT, R163, R12.reuse, PT ;  /* 0x0000000ca300820c */ /* 0x080fe20003f26270 */
[-C--:B------:R-:W-:Y:S03]  /*49a0*/  HMMA.16816.F32 R28, R112, R6.reuse, R28 ;  /* 0x00000006701c723c */ /* 0x080fe6000000181c */
[----:B------:R-:W-:Y:S01]  /*49b0*/  @!P0 FSEL R8, R8, -INF , !P2 ;  /* 0xff80000008088808 */ /* 0x000fe20005000000 */
[----:B------:R-:W-:Y:S01]  /*49c0*/  FFMA.FTZ R5, R169, UR4, R3 ;  /* 0x00000004a9057c23 */ /* 0x000fe20008010003 */
[----:B------:R-:W-:Y:S01]  /*49d0*/  @!P0 FSEL R4, R4, -INF , !P1 ;  /* 0xff80000004048808 */ /* 0x000fe20004800000 */
[----:B------:R-:W-:Y:S01]  /*49e0*/  FMUL.FTZ R22, R22, c[0x0][0x2ec] ;  /* 0x0000bb0016167a20 */ /* 0x000fe20000410000 */
[----:B------:R-:W-:Y:S01]  /*49f0*/  @!P0 ISETP.GE.AND P2, PT, R0, R12, PT ;  /* 0x0000000c0000820c */ /* 0x000fe20003f46270 */
[----:B------:R-:W1:Y:S01]  /*4a00*/  MUFU.TANH R228, R18 ;  /* 0x0000001200e47308 */ /* 0x000e620000002400 */
[----:B------:R-:W-:Y:S01]  /*4a10*/  FFMA.FTZ R8, R8, c[0x0][0x23c], -R13 ;  /* 0x00008f0008087a23 */ /* 0x000fe2000001080d */
[C---:B------:R-:W-:Y:S04]  /*4a20*/  HMMA.16816.F32 R32, R104.reuse, R6, R32 ;  /* 0x000000066820723c */ /* 0x040fe80000001820 */
[--C-:B------:R-:W-:Y:S01]  /*4a30*/  FFMA.FTZ R4, R4, c[0x0][0x23c], -R11.reuse ;  /* 0x00008f0004047a23 */ /* 0x100fe2000001080b */
[----:B----4-:R-:W-:Y:S01]  /*4a40*/  @!P0 IADD3 R10, R168, 0x40, RZ ;  /* 0x00000040a80a8810 */ /* 0x010fe20007ffe0ff */
[----:B------:R-:W-:Y:S01]  /*4a50*/  FMUL.FTZ R23, R23, c[0x0][0x2ec] ;  /* 0x0000bb0017177a20 */ /* 0x000fe20000410000 */
[----:B------:R-:W-:Y:S01]  /*4a60*/  @!P0 FSEL R5, R5, -INF , !P2 ;  /* 0xff80000005058808 */ /* 0x000fe20005000000 */
[----:B------:R-:W-:Y:S01]  /*4a70*/  MUFU.EX2 R247, R8 ;  /* 0x0000000800f77308 */ /* 0x000fe20000000800 */
[----:B------:R-:W-:Y:S03]  /*4a80*/  @!P0 IMNMX R10, R10, UR6, PT ;  /* 0x000000060a0a8c17 */ /* 0x000fe6000b800200 */
[----:B------:R-:W-:Y:S01]  /*4a90*/  FFMA.FTZ R5, R5, c[0x0][0x23c], -R11 ;  /* 0x00008f0005057a23 */ /* 0x000fe2000001080b */
[-C--:B------:R-:W-:Y:S01]  /*4aa0*/  @!P0 ISETP.GE.AND P2, PT, R0, R10.reuse, PT ;  /* 0x0000000a0000820c */ /* 0x080fe20003f46270 */
[----:B------:R-:W-:Y:S01]  /*4ab0*/  FMUL.FTZ R24, R24, c[0x0][0x2ec] ;  /* 0x0000bb0018187a20 */ /* 0x000fe20000410000 */
[----:B------:R-:W-:Y:S01]  /*4ac0*/  @!P0 IADD3 R9, R168, 0x48, RZ ;  /* 0x00000048a8098810 */ /* 0x000fe20007ffe0ff */
[----:B------:R-:W-:Y:S02]  /*4ad0*/  FMUL.FTZ R25, R25, c[0x0][0x2ec] ;  /* 0x0000bb0019197a20 */ /* 0x000fe40000410000 */
[----:B------:R-:W4:Y:S01]  /*4ae0*/  MUFU.TANH R218, R19 ;  /* 0x0000001300da7308 */ /* 0x000f220000002400 */
[----:B------:R-:W-:Y:S01]  /*4af0*/  @!P0 IMNMX R9, R9, UR6, PT ;  /* 0x0000000609098c17 */ /* 0x000fe2000b800200 */
[----:B------:R-:W-:Y:S02]  /*4b00*/  FMUL.FTZ R26, R26, c[0x0][0x2ec] ;  /* 0x0000bb001a1a7a20 */ /* 0x000fe40000410000 */
[----:B------:R-:W-:Y:S02]  /*4b10*/  FMUL.FTZ R27, R27, c[0x0][0x2ec] ;  /* 0x0000bb001b1b7a20 */ /* 0x000fe40000410000 */
[----:B------:R-:W-:Y:S02]  /*4b20*/  FMUL.FTZ R28, R28, c[0x0][0x2ec] ;  /* 0x0000bb001c1c7a20 */ /* 0x000fe40000410000 */
[----:B------:R-:W-:Y:S02]  /*4b30*/  FMUL.FTZ R29, R29, c[0x0][0x2ec] ;  /* 0x0000bb001d1d7a20 */ /* 0x000fe40000410000 */
[----:B------:R1:W-:Y:S01]  /*4b40*/  MUFU.EX2 R204, R4 ;  /* 0x0000000400cc7308 */ /* 0x0003e20000000800 */
        /* <DEDUP_REMOVED lines=8> */
[----:B------:R-:W-:Y:S05]  /*4bd0*/  FMUL.FTZ R35, R35, c[0x0][0x2ec] ;  /* 0x0000bb0023237a20 */ /* 0x000fea0000410000 */
[----:B------:R4:W-:Y:S01]  /*4be0*/  MUFU.EX2 R205, R5 ;  /* 0x0000000500cd7308 */ /* 0x0009e20000000800 */
[----:B-1----:R-:W-:Y:S05]  /*4bf0*/  FFMA.FTZ R4, R169, UR4, R161 ;  /* 0x00000004a9047c23 */ /* 0x002fea00080100a1 */
[----:B------:R-:W-:Y:S04]  /*4c00*/  @!P0 FSEL R4, R4, -INF , !P2 ;  /* 0xff80000004048808 */ /* 0x000fe80005000000 */
[----:B------:R-:W-:Y:S01]  /*4c10*/  MUFU.TANH R234, R20 ;  /* 0x0000001400ea7308 */ /* 0x000fe20000002400 */
[-C--:B------:R-:W-:Y:S09]  /*4c20*/  @!P0 ISETP.GE.AND P2, PT, R0, R9.reuse, PT ;  /* 0x000000090000820c */ /* 0x080ff20003f46270 */
[----:B------:R-:W-:Y:S01]  /*4c30*/  MUFU.TANH R213, R32 ;  /* 0x0000002000d57308 */ /* 0x000fe20000002400 */
[----:B----4-:R-:W-:Y:S09]  /*4c40*/  FFMA.FTZ R5, R170, UR4, R160 ;  /* 0x00000004aa057c23 */ /* 0x010ff200080100a0 */
[----:B------:R-:W1:Y:S10]  /*4c50*/  MUFU.TANH R232, R21 ;  /* 0x0000001500e87308 */ /* 0x000e740000002400 */
[----:B------:R-:W-:Y:S10]  /*4c60*/  MUFU.TANH R212, R33 ;  /* 0x0000002100d47308 */ /* 0x000ff40000002400 */
[----:B------:R-:W4:Y:S10]  /*4c70*/  MUFU.TANH R202, R23 ;  /* 0x0000001700ca7308 */ /* 0x000f340000002400 */
[----:B------:R-:W-:Y:S10]  /*4c80*/  MUFU.TANH R238, R34 ;  /* 0x0000002200ee7308 */ /* 0x000ff40000002400 */
[----:B------:R-:W1:Y:S10]  /*4c90*/  MUFU.TANH R99, R24 ;  /* 0x0000001800637308 */ /* 0x000e740000002400 */
[----:B------:R-:W-:Y:S10]  /*4ca0*/  MUFU.TANH R237, R35 ;  /* 0x0000002300ed7308 */ /* 0x000ff40000002400 */
[----:B------:R-:W1:Y:S10]  /*4cb0*/  MUFU.TANH R98, R25 ;  /* 0x0000001900627308 */ /* 0x000e740000002400 */
[----:B------:R-:W1:Y:S10]  /*4cc0*/  MUFU.TANH R81, R26 ;  /* 0x0000001a00517308 */ /* 0x000e740000002400 */
[----:B------:R-:W1:Y:S10]  /*4cd0*/  MUFU.TANH R80, R27 ;  /* 0x0000001b00507308 */ /* 0x000e740000002400 */
[----:B------:R-:W1:Y:S10]  /*4ce0*/  MUFU.TANH R97, R28 ;  /* 0x0000001c00617308 */ /* 0x000e740000002400 */
[----:B------:R-:W1:Y:S10]  /*4cf0*/  MUFU.TANH R96, R29 ;  /* 0x0000001d00607308 */ /* 0x000e740000002400 */
[----:B------:R-:W1:Y:S10]  /*4d00*/  MUFU.TANH R79, R30 ;  /* 0x0000001e004f7308 */ /* 0x000e740000002400 */
[----:B------:R-:W1:Y:S01]  /*4d10*/  MUFU.TANH R78, R31 ;  /* 0x0000001f004e7308 */ /* 0x000e620000002400 */
[C---:B---3--:R-:W-:Y:S01]  /*4d20*/  FMUL.FTZ R8, R16.reuse, 1.4426950216293334961 ;  /* 0x3fb8aa3b10087820 */ /* 0x048fe20000410000 */
[----:B------:R-:W-:Y:S01]  /*4d30*/  FSETP.NEU.FTZ.AND P1, PT, R16, -INF , PT ;  /* 0xff8000001000780b */ /* 0x000fe20003f3d000 */
[----:B------:R-:W-:Y:S03]  /*4d40*/  FFMA.FTZ R16, R175, UR4, R236 ;  /* 0x00000004af107c23 */ /* 0x000fe600080100ec */
[----:B------:R-:W-:Y:S02]  /*4d50*/  FSEL R8, R8, RZ, P1 ;  /* 0x000000ff08087208 */ /* 0x000fe40000800000 */
[-C--:B------:R-:W-:Y:S03]  /*4d60*/  @!P0 ISETP.GE.AND P1, PT, R163, R10.reuse, PT ;  /* 0x0000000aa300820c */ /* 0x080fe60003f26270 */
[--C-:B------:R-:W-:Y:S01]  /*4d70*/  FFMA.FTZ R4, R4, c[0x0][0x23c], -R8.reuse ;  /* 0x00008f0004047a23 */ /* 0x100fe20000010808 */
[----:B------:R-:W-:Y:S03]  /*4d80*/  @!P0 FSEL R5, R5, -INF , !P1 ;  /* 0xff80000005058808 */ /* 0x000fe60004800000 */
[----:B------:R3:W-:Y:S02]  /*4d90*/  MUFU.EX2 R201, R4 ;  /* 0x0000000400c97308 */ /* 0x0007e40000000800 */
[----:B------:R-:W-:Y:S02]  /*4da0*/  FFMA.FTZ R5, R5, c[0x0][0x23c], -R8 ;  /* 0x00008f0005057a23 */ /* 0x000fe40000010808 */
[C---:B--2---:R-:W-:Y:S01]  /*4db0*/  FMUL.FTZ R0, R15.reuse, 1.4426950216293334961 ;  /* 0x3fb8aa3b0f007820 */ /* 0x044fe20000410000 */
[----:B------:R-:W-:Y:S01]  /*4dc0*/  FSETP.NEU.FTZ.AND P1, PT, R15, -INF , PT ;  /* 0xff8000000f00780b */ /* 0x000fe20003f3d000 */
[----:B------:R-:W-:Y:S04]  /*4dd0*/  FFMA.FTZ R15, R169, UR4, R89 ;  /* 0x00000004a90f7c23 */ /* 0x000fe80008010059 */
[----:B------:R2:W-:Y:S01]  /*4de0*/  MUFU.EX2 R200, R5 ;  /* 0x0000000500c87308 */ /* 0x0005e20000000800 */
[----:B------:R-:W-:Y:S02]  /*4df0*/  FSEL R0, R0, RZ, P1 ;  /* 0x000000ff00007208 */ /* 0x000fe40000800000 */
[-C--:B------:R-:W-:Y:S02]  /*4e00*/  @!P0 ISETP.GE.AND P1, PT, R163, R9.reuse, PT ;  /* 0x00000009a300820c */ /* 0x080fe40003f26270 */
[----:B------:R-:W-:Y:S02]  /*4e10*/  @!P0 FSEL R15, R15, -INF , !P2 ;  /* 0xff8000000f0f8808 */ /* 0x000fe40005000000 */
[-C--:B------:R-:W-:Y:S03]  /*4e20*/  @!P0 ISETP.GE.AND P2, PT, R179, R10.reuse, PT ;  /* 0x0000000ab300820c */ /* 0x080fe60003f46270 */
[----:B------:R-:W-:Y:S02]  /*4e30*/  FFMA.FTZ R15, R15, c[0x0][0x23c], -R0 ;  /* 0x00008f000f0f7a23 */ /* 0x000fe40000010800 */
[----:B---3--:R-:W-:Y:S02]  /*4e40*/  FFMA.FTZ R4, R170, UR4, R88 ;  /* 0x00000004aa047c23 */ /* 0x008fe40008010058 */
[----:B------:R3:W-:Y:S03]  /*4e50*/  MUFU.EX2 R93, R15 ;  /* 0x0000000f005d7308 */ /* 0x0007e60000000800 */
[----:B------:R-:W-:Y:S02]  /*4e60*/  @!P0 FSEL R4, R4, -INF , !P1 ;  /* 0xff80000004048808 */ /* 0x000fe40004800000 */
[-C--:B------:R-:W-:Y:S03]  /*4e70*/  @!P0 ISETP.GE.AND P1, PT, R164, R10.reuse, PT ;  /* 0x0000000aa400820c */ /* 0x080fe60003f26270 */
[----:B------:R-:W-:Y:S02]  /*4e80*/  FFMA.FTZ R4, R4, c[0x0][0x23c], -R0 ;  /* 0x00008f0004047a23 */ /* 0x000fe40000010800 */
[----:B--2---:R-:W-:Y:S02]  /*4e90*/  FFMA.FTZ R5, R175, UR4, R159 ;  /* 0x00000004af057c23 */ /* 0x004fe4000801009f */
[----:B------:R2:W-:Y:S03]  /*4ea0*/  MUFU.EX2 R92, R4 ;  /* 0x00000004005c7308 */ /* 0x0005e60000000800 */
[----:B------:R-:W-:Y:S02]  /*4eb0*/  @!P0 FSEL R5, R5, -INF , !P1 ;  /* 0xff80000005058808 */ /* 0x000fe40004800000 */
[----:B------:R-:W-:Y:S03]  /*4ec0*/  @!P0 ISETP.GE.AND P1, PT, R165, R10, PT ;  /* 0x0000000aa500820c */ /* 0x000fe60003f26270 */
[----:B------:R-:W-:Y:S02]  /*4ed0*/  FFMA.FTZ R5, R5, c[0x0][0x23c], -R8 ;  /* 0x00008f0005057a23 */ /* 0x000fe40000010808 */
[C---:B---3--:R-:W-:Y:S02]  /*4ee0*/  FFMA.FTZ R15, R176.reuse, UR4, R235 ;  /* 0x00000004b00f7c23 */ /* 0x048fe400080100eb */
[----:B------:R3:W-:Y:S01]  /*4ef0*/  MUFU.EX2 R191, R5 ;  /* 0x0000000500bf7308 */ /* 0x0007e20000000800 */
[----:B--2---:R-:W-:Y:S05]  /*4f00*/  FFMA.FTZ R4, R176, UR4, R158 ;  /* 0x00000004b0047c23 */ /* 0x004fea000801009e */
[----:B------:R-:W-:Y:S02]  /*4f10*/  @!P0 FSEL R4, R4, -INF , !P1 ;  /* 0xff80000004048808 */ /* 0x000fe40004800000 */
[-C--:B------:R-:W-:Y:S03]  /*4f20*/  @!P0 ISETP.GE.AND P1, PT, R164, R9.reuse, PT ;  /* 0x00000009a400820c */ /* 0x080fe60003f26270 */
[----:B------:R-:W-:Y:S02]  /*4f30*/  FFMA.FTZ R4, R4, c[0x0][0x23c], -R8 ;  /* 0x00008f0004047a23 */ /* 0x000fe40000010808 */
[----:B---3--:R-:W-:Y:S02]  /*4f40*/  FFMA.FTZ R5, R175, UR4, R87 ;  /* 0x00000004af057c23 */ /* 0x008fe40008010057 */
[----:B------:R2:W-:Y:S03]  /*4f50*/  MUFU.EX2 R162, R4 ;  /* 0x0000000400a27308 */ /* 0x0005e60000000800 */
[----:B------:R-:W-:Y:S02]  /*4f60*/  @!P0 FSEL R5, R5, -INF , !P1 ;  /* 0xff80000005058808 */ /* 0x000fe40004800000 */
[-C--:B------:R-:W-:Y:S03]  /*4f70*/  @!P0 ISETP.GE.AND P1, PT, R165, R9.reuse, PT ;  /* 0x00000009a500820c */ /* 0x080fe60003f26270 */
[----:B------:R-:W-:Y:S04]  /*4f80*/  FFMA.FTZ R5, R5, c[0x0][0x23c], -R0 ;  /* 0x00008f0005057a23 */ /* 0x000fe80000010800 */
[----:B------:R-:W-:Y:S01]  /*4f90*/  MUFU.EX2 R91, R5 ;  /* 0x00000005005b7308 */ /* 0x000fe20000000800 */
[----:B--2---:R-:W-:Y:S05]  /*4fa0*/  FFMA.FTZ R4, R176, UR4, R86 ;  /* 0x00000004b0047c23 */ /* 0x004fea0008010056 */
[----:B------:R-:W-:Y:S02]  /*4fb0*/  @!P0 FSEL R4, R4, -INF , !P1 ;  /* 0xff80000004048808 */ /* 0x000fe40004800000 */
[-C--:B------:R-:W-:Y:S03]  /*4fc0*/  @!P0 ISETP.GE.AND P1, PT, R164, R14.reuse, PT ;  /* 0x0000000ea400820c */ /* 0x080fe60003f26270 */
[----:B------:R-:W-:Y:S01]  /*4fd0*/  FFMA.FTZ R4, R4, c[0x0][0x23c], -R0 ;  /* 0x00008f0004047a23 */ /* 0x000fe20000010800 */
[----:B------:R-:W-:Y:S02]  /*4fe0*/  @!P0 FSEL R16, R16, -INF , !P1 ;  /* 0xff80000010108808 */ /* 0x000fe40004800000 */
[----:B------:R-:W-:Y:S01]  /*4ff0*/  @!P0 ISETP.GE.AND P1, PT, R165, R14, PT ;  /* 0x0000000ea500820c */ /* 0x000fe20003f26270 */
[----:B------:R2:W-:Y:S02]  /*5000*/  MUFU.EX2 R90, R4 ;  /* 0x00000004005a7308 */ /* 0x0005e40000000800 */
[--C-:B------:R-:W-:Y:S01]  /*5010*/  FFMA.FTZ R16, R16, c[0x0][0x23c], -R13.reuse ;  /* 0x00008f0010107a23 */ /* 0x100fe2000001080d */
[----:B------:R-:W-:Y:S02]  /*5020*/  @!P0 FSEL R15, R15, -INF , !P1 ;  /* 0xff8000000f0f8808 */ /* 0x000fe40004800000 */
[-C--:B------:R-:W-:Y:S03]  /*5030*/  @!P0 ISETP.GE.AND P1, PT, R164, R12.reuse, PT ;  /* 0x0000000ca400820c */ /* 0x080fe60003f26270 */
[----:B------:R-:W-:Y:S02]  /*5040*/  FFMA.FTZ R15, R15, c[0x0][0x23c], -R13 ;  /* 0x00008f000f0f7a23 */ /* 0x000fe4000001080d */
[----:B------:R3:W-:Y:S10]  /*5050*/  MUFU.EX2 R224, R16 ;  /* 0x0000001000e07308 */ /* 0x0007f40000000800 */
[----:B------:R1:W-:Y:S01]  /*5060*/  MUFU.EX2 R170, R15 ;  /* 0x0000000f00aa7308 */ /* 0x0003e20000000800 */
[----:B--2---:R-:W2:Y:S01]  /*5070*/  LDSM.16.M88.4 R4, [R149+0x6800] ;  /* 0x006800009504783b */ /* 0x004ea20000000200 */
[----:B---3--:R-:W-:Y:S05]  /*5080*/  FFMA.FTZ R16, R175, UR4, R228 ;  /* 0x00000004af107c23 */ /* 0x008fea00080100e4 */
[----:B------:R-:W-:Y:S02]  /*5090*/  @!P0 FSEL R16, R16, -INF , !P1 ;  /* 0xff80000010108808 */ /* 0x000fe40004800000 */
[----:B------:R-:W-:Y:S01]  /*50a0*/  @!P0 ISETP.GE.AND P1, PT, R165, R12, PT ;  /* 0x0000000ca500820c */ /* 0x000fe20003f26270 */
[----:B-1----:R-:W-:Y:S02]  /*50b0*/  FFMA.FTZ R15, R176, UR4, R218 ;  /* 0x00000004b00f7c23 */ /* 0x002fe400080100da */
[--C-:B------:R-:W-:Y:S03]  /*50c0*/  FFMA.FTZ R16, R16, c[0x0][0x23c], -R11.reuse ;  /* 0x00008f0010107a23 */ /* 0x100fe6000001080b */
[----:B------:R-:W-:Y:S01]  /*50d0*/  @!P0 FSEL R15, R15, -INF , !P1 ;  /* 0xff8000000f0f8808 */ /* 0x000fe20004800000 */
[----:B------:R1:W-:Y:S01]  /*50e0*/  MUFU.EX2 R229, R16 ;  /* 0x0000001000e57308 */ /* 0x0003e20000000800 */
[-C--:B------:R-:W-:Y:S03]  /*50f0*/  @!P0 ISETP.GE.AND P1, PT, R166, R14.reuse, PT ;  /* 0x0000000ea600820c */ /* 0x080fe60003f26270 */
[----:B------:R-:W-:Y:S06]  /*5100*/  FFMA.FTZ R15, R15, c[0x0][0x23c], -R11 ;  /* 0x00008f000f0f7a23 */ /* 0x000fec000001080b */
[----:B------:R3:W-:Y:S01]  /*5110*/  MUFU.EX2 R252, R15 ;  /* 0x0000000f00fc7308 */ /* 0x0007e20000000800 */
[-C--:B--2---:R-:W-:Y:S08]  /*5120*/  HMMA.16816.F32 R36, R104, R4.reuse, R36 ;  /* 0x000000046824723c */ /* 0x084ff00000001824 */
[C---:B------:R-:W-:Y:S04]  /*5130*/  HMMA.16816.F32 R40, R112.reuse, R4, R40 ;  /* 0x000000047028723c */ /* 0x040fe80000001828 */
[C---:B-1----:R-:W-:Y:S03]  /*5140*/  FFMA.FTZ R16, R178.reuse, UR4, R232 ;  /* 0x00000004b2107c23 */ /* 0x042fe600080100e8 */
[C---:B------:R-:W-:Y:S01]  /*5150*/  FFMA.FTZ R5, R177.reuse, UR4, R203 ;  /* 0x00000004b1057c23 */ /* 0x040fe200080100cb */
[-C--:B------:R-:W-:Y:S04]  /*5160*/  HMMA.16816.F32 R44, R112, R6.reuse, R44 ;  /* 0x00000006702c723c */ /* 0x080fe8000000182c */
[----:B---3--:R-:W-:Y:S02]  /*5170*/  FFMA.FTZ R15, R177, UR4, R234 ;  /* 0x00000004b10f7c23 */ /* 0x008fe400080100ea */
[----:B----4-:R-:W-:Y:S02]  /*5180*/  FFMA.FTZ R4, R178, UR4, R202 ;  /* 0x00000004b2047c23 */ /* 0x010fe400080100ca */
[----:B------:R-:W-:Y:S01]  /*5190*/  FMUL.FTZ R36, R36, c[0x0][0x2ec] ;  /* 0x0000bb0024247a20 */ /* 0x000fe20000410000 */
[----:B------:R-:W-:Y:S01]  /*51a0*/  @!P0 FSEL R15, R15, -INF , !P1 ;  /* 0xff8000000f0f8808 */ /* 0x000fe20004800000 */
[C---:B------:R-:W-:Y:S02]  /*51b0*/  HMMA.16816.F32 R48, R104.reuse, R6, R48 ;  /* 0x000000066830723c */ /* 0x040fe40000001830 */
[----:B------:R-:W-:Y:S02]  /*51c0*/  MUFU.TANH R209, R36 ;  /* 0x0000002400d17308 */ /* 0x000fe40000002400 */
[--C-:B------:R-:W-:Y:S01]  /*51d0*/  FFMA.FTZ R15, R15, c[0x0][0x23c], -R13.reuse ;  /* 0x00008f000f0f7a23 */ /* 0x100fe2000001080d */
[----:B------:R-:W-:Y:S01]  /*51e0*/  @!P0 ISETP.GE.AND P1, PT, R167, R14, PT ;  /* 0x0000000ea700820c */ /* 0x000fe20003f26270 */
[----:B------:R-:W-:Y:S02]  /*51f0*/  FMUL.FTZ R37, R37, c[0x0][0x2ec] ;  /* 0x0000bb0025257a20 */ /* 0x000fe40000410000 */
[----:B------:R-:W-:Y:S01]  /*5200*/  FMUL.FTZ R38, R38, c[0x0][0x2ec] ;  /* 0x0000bb0026267a20 */ /* 0x000fe20000410000 */
[----:B------:R-:W-:Y:S02]  /*5210*/  @!P0 FSEL R16, R16, -INF , !P1 ;  /* 0xff80000010108808 */ /* 0x000fe40004800000 */
[-C--:B------:R-:W-:Y:S01]  /*5220*/  @!P0 ISETP.GE.AND P1, PT, R166, R12.reuse, PT ;  /* 0x0000000ca600820c */ /* 0x080fe20003f26270 */
[----:B------:R-:W-:Y:S01]  /*5230*/  FMUL.FTZ R39, R39, c[0x0][0x2ec] ;  /* 0x0000bb0027277a20 */ /* 0x000fe20000410000 */
[----:B------:R1:W-:Y:S01]  /*5240*/  MUFU.EX2 R169, R15 ;  /* 0x0000000f00a97308 */ /* 0x0003e20000000800 */
[----:B------:R-:W-:Y:S01]  /*5250*/  FFMA.FTZ R16, R16, c[0x0][0x23c], -R13 ;  /* 0x00008f0010107a23 */ /* 0x000fe2000001080d */
[----:B------:R-:W-:Y:S01]  /*5260*/  @!P0 FSEL R5, R5, -INF , !P1 ;  /* 0xff80000005058808 */ /* 0x000fe20004800000 */
[----:B------:R-:W-:Y:S01]  /*5270*/  FMUL.FTZ R40, R40, c[0x0][0x2ec] ;  /* 0x0000bb0028287a20 */ /* 0x000fe20000410000 */
[----:B------:R-:W-:Y:S01]  /*5280*/  @!P0 ISETP.GE.AND P1, PT, R167, R12, PT ;  /* 0x0000000ca700820c */ /* 0x000fe20003f26270 */
[----:B------:R-:W-:Y:S02]  /*5290*/  FMUL.FTZ R41, R41, c[0x0][0x2ec] ;  /* 0x0000bb0029297a20 */ /* 0x000fe40000410000 */
[--C-:B------:R-:W-:Y:S01]  /*52a0*/  FFMA.FTZ R5, R5, c[0x0][0x23c], -R11.reuse ;  /* 0x00008f0005057a23 */ /* 0x100fe2000001080b */
[----:B------:R-:W-:Y:S01]  /*52b0*/  @!P0 FSEL R4, R4, -INF , !P1 ;  /* 0xff80000004048808 */ /* 0x000fe20004800000 */
[----:B------:R-:W-:Y:S01]  /*52c0*/  FMUL.FTZ R42, R42, c[0x0][0x2ec] ;  /* 0x0000bb002a2a7a20 */ /* 0x000fe20000410000 */
[----:B------:R-:W-:Y:S01]  /*52d0*/  MUFU.TANH R95, R40 ;  /* 0x00000028005f7308 */ /* 0x000fe20000002400 */
[----:B------:R-:W-:Y:S01]  /*52e0*/  FMUL.FTZ R43, R43, c[0x0][0x2ec] ;  /* 0x0000bb002b2b7a20 */ /* 0x000fe20000410000 */
[-C--:B------:R-:W-:Y:S01]  /*52f0*/  @!P0 ISETP.GE.AND P1, PT, R166, R10.reuse, PT ;  /* 0x0000000aa600820c */ /* 0x080fe20003f26270 */
[----:B------:R-:W-:Y:S02]  /*5300*/  FFMA.FTZ R4, R4, c[0x0][0x23c], -R11 ;  /* 0x00008f0004047a23 */ /* 0x000fe4000001080b */
[----:B------:R-:W-:Y:S02]  /*5310*/  FMUL.FTZ R44, R44, c[0x0][0x2ec] ;  /* 0x0000bb002c2c7a20 */ /* 0x000fe40000410000 */
[----:B------:R-:W-:Y:S02]  /*5320*/  FMUL.FTZ R45, R45, c[0x0][0x2ec] ;  /* 0x0000bb002d2d7a20 */ /* 0x000fe40000410000 */
[----:B------:R-:W-:Y:S01]  /*5330*/  FMUL.FTZ R46, R46, c[0x0][0x2ec] ;  /* 0x0000bb002e2e7a20 */ /* 0x000fe20000410000 */
[----:B------:R2:W-:Y:S01]  /*5340*/  MUFU.EX2 R243, R5 ;  /* 0x0000000500f37308 */ /* 0x0005e20000000800 */
[----:B------:R-:W-:Y:S02]  /*5350*/  FMUL.FTZ R47, R47, c[0x0][0x2ec] ;  /* 0x0000bb002f2f7a20 */ /* 0x000fe40000410000 */
[----:B------:R-:W-:Y:S02]  /*5360*/  FMUL.FTZ R48, R48, c[0x0][0x2ec] ;  /* 0x0000bb0030307a20 */ /* 0x000fe40000410000 */
[----:B-1----:R-:W-:Y:S02]  /*5370*/  FFMA.FTZ R15, R182, UR4, R212 ;  /* 0x00000004b60f7c23 */ /* 0x002fe400080100d4 */
[----:B------:R-:W-:Y:S02]  /*5380*/  FMUL.FTZ R49, R49, c[0x0][0x2ec] ;  /* 0x0000bb0031317a20 */ /* 0x000fe40000410000 */
[----:B------:R-:W-:Y:S01]  /*5390*/  FMUL.FTZ R50, R50, c[0x0][0x2ec] ;  /* 0x0000bb0032327a20 */ /* 0x000fe20000410000 */
[----:B------:R1:W-:Y:S01]  /*53a0*/  MUFU.EX2 R242, R4 ;  /* 0x0000000400f27308 */ /* 0x0003e20000000800 */
[----:B------:R-:W-:Y:S09]  /*53b0*/  FMUL.FTZ R51, R51, c[0x0][0x2ec] ;  /* 0x0000bb0033337a20 */ /* 0x000ff20000410000 */
[----:B------:R-:W-:Y:S01]  /*53c0*/  MUFU.TANH R94, R41 ;  /* 0x00000029005e7308 */ /* 0x000fe20000002400 */
[----:B--2---:R-:W-:Y:S05]  /*53d0*/  FFMA.FTZ R5, R177, UR4, R99 ;  /* 0x00000004b1057c23 */ /* 0x004fea0008010063 */
[----:B------:R-:W-:Y:S04]  /*53e0*/  @!P0 FSEL R5, R5, -INF , !P1 ;  /* 0xff80000005058808 */ /* 0x000fe80004800000 */
[----:B------:R-:W-:Y:S01]  /*53f0*/  MUFU.TANH R73, R42 ;  /* 0x0000002a00497308 */ /* 0x000fe20000002400 */
[-C--:B------:R-:W-:Y:S01]  /*5400*/  @!P0 ISETP.GE.AND P1, PT, R167, R10.reuse, PT ;  /* 0x0000000aa700820c */ /* 0x080fe20003f26270 */
[----:B-1----:R-:W-:Y:S02]  /*5410*/  FFMA.FTZ R4, R178, UR4, R98 ;  /* 0x00000004b2047c23 */ /* 0x002fe40008010062 */
[--C-:B------:R-:W-:Y:S03]  /*5420*/  FFMA.FTZ R5, R5, c[0x0][0x23c], -R8.reuse ;  /* 0x00008f0005057a23 */ /* 0x100fe60000010808 */
[----:B------:R-:W-:Y:S03]  /*5430*/  @!P0 FSEL R4, R4, -INF , !P1 ;  /* 0xff80000004048808 */ /* 0x000fe60004800000 */
[----:B------:R1:W-:Y:S01]  /*5440*/  MUFU.EX2 R156, R5 ;  /* 0x00000005009c7308 */ /* 0x0003e20000000800 */
[-C--:B------:R-:W-:Y:S01]  /*5450*/  @!P0 ISETP.GE.AND P1, PT, R166, R9.reuse, PT ;  /* 0x00000009a600820c */ /* 0x080fe20003f26270 */
[----:B------:R-:W-:Y:S08]  /*5460*/  FFMA.FTZ R4, R4, c[0x0][0x23c], -R8 ;  /* 0x00008f0004047a23 */ /* 0x000ff00000010808 */
[----:B------:R2:W-:Y:S10]  /*5470*/  MUFU.EX2 R153, R4 ;  /* 0x0000000400997308 */ /* 0x0005f40000000800 */
[----:B------:R-:W-:Y:S01]  /*5480*/  MUFU.TANH R72, R43 ;  /* 0x0000002b00487308 */ /* 0x000fe20000002400 */
[----:B-1----:R-:W-:Y:S05]  /*5490*/  FFMA.FTZ R5, R177, UR4, R81 ;  /* 0x00000004b1057c23 */ /* 0x002fea0008010051 */
[----:B------:R-:W-:Y:S04]  /*54a0*/  @!P0 FSEL R5, R5, -INF , !P1 ;  /* 0xff80000005058808 */ /* 0x000fe80004800000 */
[----:B------:R-:W-:Y:S01]  /*54b0*/  MUFU.TANH R71, R46 ;  /* 0x0000002e00477308 */ /* 0x000fe20000002400 */
[-C--:B------:R-:W-:Y:S01]  /*54c0*/  @!P0 ISETP.GE.AND P1, PT, R167, R9.reuse, PT ;  /* 0x00000009a700820c */ /* 0x080fe20003f26270 */
[----:B------:R-:W-:Y:S02]  /*54d0*/  FFMA.FTZ R5, R5, c[0x0][0x23c], -R0 ;  /* 0x00008f0005057a23 */ /* 0x000fe40000010800 */
[----:B--2---:R-:W-:Y:S06]  /*54e0*/  FFMA.FTZ R4, R178, UR4, R80 ;  /* 0x00000004b2047c23 */ /* 0x004fec0008010050 */
[----:B------:R1:W-:Y:S01]  /*54f0*/  MUFU.EX2 R85, R5 ;  /* 0x0000000500557308 */ /* 0x0003e20000000800 */
[----:B------:R-:W-:Y:S02]  /*5500*/  @!P0 FSEL R4, R4, -INF , !P1 ;  /* 0xff80000004048808 */ /* 0x000fe40004800000 */
[-C--:B------:R-:W-:Y:S03]  /*5510*/  @!P0 ISETP.GE.AND P1, PT, R171, R10.reuse, PT ;  /* 0x0000000aab00820c */ /* 0x080fe60003f26270 */
[----:B------:R-:W-:Y:S04]  /*5520*/  FFMA.FTZ R4, R4, c[0x0][0x23c], -R0 ;  /* 0x00008f0004047a23 */ /* 0x000fe80000010800 */
[----:B------:R2:W-:Y:S10]  /*5530*/  MUFU.EX2 R84, R4 ;  /* 0x0000000400547308 */ /* 0x0005f40000000800 */
[----:B------:R-:W-:Y:S01]  /*5540*/  MUFU.TANH R70, R47 ;  /* 0x0000002f00467308 */ /* 0x000fe20000002400 */
[----:B-1----:R-:W-:Y:S05]  /*5550*/  FFMA.FTZ R5, R181, UR4, R97 ;  /* 0x00000004b5057c23 */ /* 0x002fea0008010061 */
[----:B------:R-:W-:Y:S04]  /*5560*/  @!P0 FSEL R5, R5, -INF , !P1 ;  /* 0xff80000005058808 */ /* 0x000fe80004800000 */
[----:B------:R1:W-:Y:S01]  /*5570*/  MUFU.EX2 R168, R16 ;  /* 0x0000001000a87308 */ /* 0x0003e20000000800 */
[----:B------:R-:W-:Y:S01]  /*5580*/  @!P0 ISETP.GE.AND P1, PT, R172, R10, PT ;  /* 0x0000000aac00820c */ /* 0x000fe20003f26270 */
[----:B--2---:R-:W-:Y:S02]  /*5590*/  FFMA.FTZ R4, R182, UR4, R96 ;  /* 0x00000004b6047c23 */ /* 0x004fe40008010060 */
[--C-:B------:R-:W-:Y:S03]  /*55a0*/  FFMA.FTZ R5, R5, c[0x0][0x23c], -R8.reuse ;  /* 0x00008f0005057a23 */ /* 0x100fe60000010808 */
[----:B------:R-:W-:Y:S03]  /*55b0*/  @!P0 FSEL R4, R4, -INF , !P1 ;  /* 0xff80000004048808 */ /* 0x000fe60004800000 */
[----:B------:R2:W-:Y:S01]  /*55c0*/  MUFU.EX2 R152, R5 ;  /* 0x0000000500987308 */ /* 0x0005e20000000800 */
[-C--:B------:R-:W-:Y:S01]  /*55d0*/  @!P0 ISETP.GE.AND P1, PT, R171, R9.reuse, PT ;  /* 0x00000009ab00820c */ /* 0x080fe20003f26270 */
[----:B------:R-:W-:Y:S08]  /*55e0*/  FFMA.FTZ R4, R4, c[0x0][0x23c], -R8 ;  /* 0x00008f0004047a23 */ /* 0x000ff00000010808 */
[----:B------:R3:W-:Y:S01]  /*55f0*/  MUFU.EX2 R151, R4 ;  /* 0x0000000400977308 */ /* 0x0007e20000000800 */
[C---:B-1----:R-:W-:Y:S09]  /*5600*/  FFMA.FTZ R16, R181.reuse, UR4, R213 ;  /* 0x00000004b5107c23 */ /* 0x042ff200080100d5 */
[----:B------:R-:W-:Y:S01]  /*5610*/  MUFU.TANH R251, R44 ;  /* 0x0000002c00fb7308 */ /* 0x000fe20000002400 */
[----:B--2---:R-:W-:Y:S05]  /*5620*/  FFMA.FTZ R5, R181, UR4, R79 ;  /* 0x00000004b5057c23 */ /* 0x004fea000801004f */
[----:B------:R-:W-:Y:S04]  /*5630*/  @!P0 FSEL R5, R5, -INF , !P1 ;  /* 0xff80000005058808 */ /* 0x000fe80004800000 */
[----:B------:R-:W-:Y:S01]  /*5640*/  MUFU.TANH R249, R45 ;  /* 0x0000002d00f97308 */ /* 0x000fe20000002400 */
[----:B------:R-:W-:Y:S01]  /*5650*/  @!P0 ISETP.GE.AND P1, PT, R172, R9, PT ;  /* 0x00000009ac00820c */ /* 0x000fe20003f26270 */
[----:B---3--:R-:W-:Y:S02]  /*5660*/  FFMA.FTZ R4, R182, UR4, R78 ;  /* 0x00000004b6047c23 */ /* 0x008fe4000801004e */
[--C-:B------:R-:W-:Y:S03]  /*5670*/  FFMA.FTZ R5, R5, c[0x0][0x23c], -R0.reuse ;  /* 0x00008f0005057a23 */ /* 0x100fe60000010800 */
[----:B------:R-:W-:Y:S03]  /*5680*/  @!P0 FSEL R4, R4, -INF , !P1 ;  /* 0xff80000004048808 */ /* 0x000fe60004800000 */
[----:B------:R-:W-:Y:S01]  /*5690*/  MUFU.EX2 R83, R5 ;  /* 0x0000000500537308 */ /* 0x000fe20000000800 */
[-C--:B------:R-:W-:Y:S01]  /*56a0*/  @!P0 ISETP.GE.AND P1, PT, R171, R14.reuse, PT ;  /* 0x0000000eab00820c */ /* 0x080fe20003f26270 */
[----:B------:R-:W-:Y:S03]  /*56b0*/  FFMA.FTZ R4, R4, c[0x0][0x23c], -R0 ;  /* 0x00008f0004047a23 */ /* 0x000fe60000010800 */
[----:B------:R-:W-:Y:S02]  /*56c0*/  @!P0 FSEL R16, R16, -INF , !P1 ;  /* 0xff80000010108808 */ /* 0x000fe40004800000 */
[----:B------:R-:W-:Y:S03]  /*56d0*/  @!P0 ISETP.GE.AND P1, PT, R172, R14, PT ;  /* 0x0000000eac00820c */ /* 0x000fe60003f26270 */
[--C-:B------:R-:W-:Y:S01]  /*56e0*/  FFMA.FTZ R16, R16, c[0x0][0x23c], -R13.reuse ;  /* 0x00008f0010107a23 */ /* 0x100fe2000001080d */
[----:B------:R1:W-:Y:S01]  /*56f0*/  MUFU.EX2 R82, R4 ;  /* 0x0000000400527308 */ /* 0x0003e20000000800 */
[----:B------:R-:W-:Y:S02]  /*5700*/  @!P0 FSEL R15, R15, -INF , !P1 ;  /* 0xff8000000f0f8808 */ /* 0x000fe40004800000 */
[-C--:B------:R-:W-:Y:S02]  /*5710*/  @!P0 ISETP.GE.AND P1, PT, R171, R12.reuse, PT ;  /* 0x0000000cab00820c */ /* 0x080fe40003f26270 */
[----:B------:R-:W-:Y:S01]  /*5720*/  MOV R171, R3 ;  /* 0x0000000300ab7202 */ /* 0x000fe20000000f00 */
[----:B------:R-:W-:Y:S04]  /*5730*/  FFMA.FTZ R15, R15, c[0x0][0x23c], -R13 ;  /* 0x00008f000f0f7a23 */ /* 0x000fe8000001080d */
[----:B------:R2:W-:Y:S10]  /*5740*/  MUFU.EX2 R167, R16 ;  /* 0x0000001000a77308 */ /* 0x0005f40000000800 */
[----:B------:R3:W-:Y:S01]  /*5750*/  MUFU.EX2 R166, R15 ;  /* 0x0000000f00a67308 */ /* 0x0007e20000000800 */
[----:B-1----:R-:W1:Y:S09]  /*5760*/  LDSM.16.M88.4 R4, [R149+0x6c00] ;  /* 0x006c00009504783b */ /* 0x002e720000000200 */
[----:B------:R-:W4:Y:S01]  /*5770*/  MUFU.TANH R208, R37 ;  /* 0x0000002500d07308 */ /* 0x000f220000002400 */
[----:B--2---:R-:W-:Y:S05]  /*5780*/  FFMA.FTZ R16, R181, UR4, R238 ;  /* 0x00000004b5107c23 */ /* 0x004fea00080100ee */
[----:B------:R-:W-:Y:S04]  /*5790*/  @!P0 FSEL R16, R16, -INF , !P1 ;  /* 0xff80000010108808 */ /* 0x000fe80004800000 */
[----:B------:R-:W2:Y:S01]  /*57a0*/  MUFU.TANH R231, R38 ;  /* 0x0000002600e77308 */ /* 0x000ea20000002400 */
[----:B------:R-:W-:Y:S02]  /*57b0*/  @!P0 ISETP.GE.AND P1, PT, R172, R12, PT ;  /* 0x0000000cac00820c */ /* 0x000fe40003f26270 */
[----:B------:R-:W-:Y:S01]  /*57c0*/  MOV R172, R2 ;  /* 0x0000000200ac7202 */ /* 0x000fe20000000f00 */
[----:B------:R-:W-:Y:S02]  /*57d0*/  FFMA.FTZ R16, R16, c[0x0][0x23c], -R11 ;  /* 0x00008f0010107a23 */ /* 0x000fe4000001080b */
[----:B---3--:R-:W-:Y:S04]  /*57e0*/  FFMA.FTZ R15, R182, UR4, R237 ;  /* 0x00000004b60f7c23 */ /* 0x008fe800080100ed */
[----:B------:R4:W-:Y:S01]  /*57f0*/  MUFU.EX2 R220, R16 ;  /* 0x0000001000dc7308 */ /* 0x0009e20000000800 */
[----:B------:R-:W-:Y:S02]  /*5800*/  @!P0 FSEL R15, R15, -INF , !P1 ;  /* 0xff8000000f0f8808 */ /* 0x000fe40004800000 */
[-C--:B------:R-:W-:Y:S03]  /*5810*/  @!P0 ISETP.GE.AND P1, PT, R173, R14.reuse, PT ;  /* 0x0000000ead00820c */ /* 0x080fe60003f26270 */
[----:B------:R-:W-:Y:S04]  /*5820*/  FFMA.FTZ R15, R15, c[0x0][0x23c], -R11 ;  /* 0x00008f000f0f7a23 */ /* 0x000fe8000001080b */
[----:B------:R3:W-:Y:S01]  /*5830*/  MUFU.EX2 R219, R15 ;  /* 0x0000000f00db7308 */ /* 0x0007e20000000800 */
[-C--:B-1----:R-:W-:Y:S09]  /*5840*/  HMMA.16816.F32 R52, R104, R4.reuse, R52 ;  /* 0x000000046834723c */ /* 0x082ff20000001834 */
[----:B------:R-:W1:Y:S01]  /*5850*/  MUFU.TANH R230, R39 ;  /* 0x0000002700e67308 */ /* 0x000e620000002400 */
[C---:B------:R-:W-:Y:S04]  /*5860*/  HMMA.16816.F32 R56, R112.reuse, R4, R56 ;  /* 0x000000047038723c */ /* 0x040fe80000001838 */
[----:B----4-:R-:W-:Y:S03]  /*5870*/  FFMA.FTZ R16, R184, UR4, R208 ;  /* 0x00000004b8107c23 */ /* 0x010fe600080100d0 */
[C---:B--2---:R-:W-:Y:S01]  /*5880*/  FFMA.FTZ R5, R183.reuse, UR4, R231 ;  /* 0x00000004b7057c23 */ /* 0x044fe200080100e7 */
[-C--:B------:R-:W-:Y:S01]  /*5890*/  HMMA.16816.F32 R60, R112, R6.reuse, R60 ;  /* 0x00000006703c723c */ /* 0x080fe2000000183c */
[----:B------:R-:W2:Y:S03]  /*58a0*/  MUFU.TANH R207, R48 ;  /* 0x0000003000cf7308 */ /* 0x000ea60000002400 */
[----:B---3--:R-:W-:Y:S02]  /*58b0*/  FFMA.FTZ R15, R183, UR4, R209 ;  /* 0x00000004b70f7c23 */ /* 0x008fe400080100d1 */
[----:B------:R-:W-:Y:S03]  /*58c0*/  FMUL.FTZ R52, R52, c[0x0][0x2ec] ;  /* 0x0000bb0034347a20 */ /* 0x000fe60000410000 */
[----:B------:R-:W-:Y:S01]  /*58d0*/  @!P0 FSEL R15, R15, -INF , !P1 ;  /* 0xff8000000f0f8808 */ /* 0x000fe20004800000 */
[----:B------:R-:W-:Y:S01]  /*58e0*/  HMMA.16816.F32 R64, R104, R6, R64 ;  /* 0x000000066840723c */ /* 0x000fe20000001840 */
[----:B------:R-:W3:Y:S03]  /*58f0*/  MUFU.TANH R206, R49 ;  /* 0x0000003100ce7308 */ /* 0x000ee60000002400 */
[----:B-1----:R-:W-:Y:S01]  /*5900*/  FFMA.FTZ R4, R184, UR4, R230 ;  /* 0x00000004b8047c23 */ /* 0x002fe200080100e6 */
[----:B------:R-:W-:Y:S01]  /*5910*/  @!P0 ISETP.GE.AND P1, PT, R174, R14, PT ;  /* 0x0000000eae00820c */ /* 0x000fe20003f26270 */
[----:B------:R-:W-:Y:S01]  /*5920*/  FFMA.FTZ R15, R15, c[0x0][0x23c], -R13 ;  /* 0x00008f000f0f7a23 */ /* 0x000fe2000001080d */
[----:B------:R-:W-:Y:S01]  /*5930*/  F2FP.PACK_AB R7, R246, R247 ;  /* 0x000000f7f607723e */ /* 0x000fe200000000ff */
[----:B------:R-:W-:Y:S01]  /*5940*/  FMUL.FTZ R53, R53, c[0x0][0x2ec] ;  /* 0x0000bb0035357a20 */ /* 0x000fe20000410000 */
[----:B------:R-:W-:Y:S02]  /*5950*/  @!P0 FSEL R16, R16, -INF , !P1 ;  /* 0xff80000010108808 */ /* 0x000fe40004800000 */
[-C--:B------:R-:W-:Y:S01]  /*5960*/  @!P0 ISETP.GE.AND P1, PT, R173, R12.reuse, PT ;  /* 0x0000000cad00820c */ /* 0x080fe20003f26270 */
[----:B------:R-:W-:Y:S01]  /*5970*/  FMUL.FTZ R54, R54, c[0x0][0x2ec] ;  /* 0x0000bb0036367a20 */ /* 0x000fe20000410000 */
[----:B------:R1:W-:Y:S01]  /*5980*/  MUFU.EX2 R165, R15 ;  /* 0x0000000f00a57308 */ /* 0x0003e20000000800 */
[----:B------:R-:W-:Y:S01]  /*5990*/  FMUL.FTZ R60, R60, c[0x0][0x2ec] ;  /* 0x0000bb003c3c7a20 */ /* 0x000fe20000410000 */
[----:B------:R-:W-:Y:S01]  /*59a0*/  @!P0 FSEL R5, R5, -INF , !P1 ;  /* 0xff80000005058808 */ /* 0x000fe20004800000 */
[----:B------:R-:W-:Y:S01]  /*59b0*/  FMUL.FTZ R55, R55, c[0x0][0x2ec] ;  /* 0x0000bb0037377a20 */ /* 0x000fe20000410000 */
[----:B------:R-:W-:Y:S01]  /*59c0*/  @!P0 ISETP.GE.AND P1, PT, R174, R12, PT ;  /* 0x0000000cae00820c */ /* 0x000fe20003f26270 */
[----:B------:R-:W-:Y:S01]  /*59d0*/  FMUL.FTZ R61, R61, c[0x0][0x2ec] ;  /* 0x0000bb003d3d7a20 */ /* 0x000fe20000410000 */
[----:B------:R4:W-:Y:S01]  /*59e0*/  STS [R199+0x10000], R7 ;  /* 0x01000007c7007388 */ /* 0x0009e20000000800 */
[--C-:B------:R-:W-:Y:S01]  /*59f0*/  FFMA.FTZ R5, R5, c[0x0][0x23c], -R11.reuse ;  /* 0x00008f0005057a23 */ /* 0x100fe2000001080b */
[----:B------:R-:W-:Y:S01]  /*5a00*/  @!P0 FSEL R4, R4, -INF , !P1 ;  /* 0xff80000004048808 */ /* 0x000fe20004800000 */
[----:B------:R-:W-:Y:S01]  /*5a10*/  FMUL.FTZ R62, R62, c[0x0][0x2ec] ;  /* 0x0000bb003e3e7a20 */ /* 0x000fe20000410000 */
[-C--:B------:R-:W-:Y:S01]  /*5a20*/  @!P0 ISETP.GE.AND P1, PT, R173, R10.reuse, PT ;  /* 0x0000000aad00820c */ /* 0x080fe20003f26270 */
[----:B------:R-:W-:Y:S01]  /*5a30*/  FMUL.FTZ R56, R56, c[0x0][0x2ec] ;  /* 0x0000bb0038387a20 */ /* 0x000fe20000410000 */
[----:B------:R-:W-:Y:S01]  /*5a40*/  MUFU.TANH R222, R60 ;  /* 0x0000003c00de7308 */ /* 0x000fe20000002400 */
[----:B------:R-:W-:Y:S02]  /*5a50*/  FMUL.FTZ R64, R64, c[0x0][0x2ec] ;  /* 0x0000bb0040407a20 */ /* 0x000fe40000410000 */
        /* <DEDUP_REMOVED lines=11> */
[----:B------:R-:W-:Y:S01]  /*5b10*/  FFMA.FTZ R16, R16, c[0x0][0x23c], -R13 ;  /* 0x00008f0010107a23 */ /* 0x000fe2000001080d */
[----:B----4-:R-:W-:Y:S08]  /*5b20*/  F2FP.PACK_AB R7, R252, R229 ;  /* 0x000000e5fc07723e */ /* 0x010ff000000000ff */
        /* <DEDUP_REMOVED lines=8> */
[----:B------:R-:W-:Y:S01]  /*5bb0*/  MUFU.TANH R2, R59 ;  /* 0x0000003b00027308 */ /* 0x000fe20000002400 */
[-C--:B------:R-:W-:Y:S02]  /*5bc0*/  @!P0 ISETP.GE.AND P1, PT, R173, R9.reuse, PT ;  /* 0x00000009ad00820c */ /* 0x080fe40003f26270 */
[----:B------:R-:W2:Y:S01]  /*5bd0*/  LDL R173, [R1+0x18] ;  /* 0x0000180001ad7983 */ /* 0x000ea20000100800 */
[----:B------:R-:W-:Y:S06]  /*5be0*/  FFMA.FTZ R4, R4, c[0x0][0x23c], -R8 ;  /* 0x00008f0004047a23 */ /* 0x000fec0000010808 */
[----:B------:R1:W-:Y:S10]  /*5bf0*/  MUFU.EX2 R244, R5 ;  /* 0x0000000500f47308 */ /* 0x0003f40000000800 */
[----:B------:R4:W-:Y:S10]  /*5c00*/  MUFU.EX2 R239, R4 ;  /* 0x0000000400ef7308 */ /* 0x0009f40000000800 */
[----:B------:R-:W-:Y:S01]  /*5c10*/  MUFU.TANH R250, R62 ;  /* 0x0000003e00fa7308 */ /* 0x000fe20000002400 */
[----:B-1----:R-:W-:Y:S05]  /*5c20*/  FFMA.FTZ R5, R183, UR4, R73 ;  /* 0x00000004b7057c23 */ /* 0x002fea0008010049 */
[----:B------:R-:W-:Y:S04]  /*5c30*/  @!P0 FSEL R5, R5, -INF , !P1 ;  /* 0xff80000005058808 */ /* 0x000fe80004800000 */
[----:B------:R-:W-:Y:S01]  /*5c40*/  MUFU.TANH R113, R64 ;  /* 0x0000004000717308 */ /* 0x000fe20000002400 */
[-C--:B------:R-:W-:Y:S01]  /*5c50*/  @!P0 ISETP.GE.AND P1, PT, R174, R9.reuse, PT ;  /* 0x00000009ae00820c */ /* 0x080fe20003f26270 */
[----:B----4-:R-:W-:Y:S02]  /*5c60*/  FFMA.FTZ R4, R184, UR4, R72 ;  /* 0x00000004b8047c23 */ /* 0x010fe40008010048 */
[--C-:B------:R-:W-:Y:S03]  /*5c70*/  FFMA.FTZ R5, R5, c[0x0][0x23c], -R0.reuse ;  /* 0x00008f0005057a23 */ /* 0x100fe60000010800 */
[----:B------:R-:W-:Y:S03]  /*5c80*/  @!P0 FSEL R4, R4, -INF , !P1 ;  /* 0xff80000004048808 */ /* 0x000fe60004800000 */
[----:B------:R1:W-:Y:S01]  /*5c90*/  MUFU.EX2 R77, R5 ;  /* 0x00000005004d7308 */ /* 0x0003e20000000800 */
[-C--:B------:R-:W-:Y:S01]  /*5ca0*/  @!P0 ISETP.GE.AND P1, PT, R101, R10.reuse, PT ;  /* 0x0000000a6500820c */ /* 0x080fe20003f26270 */
[----:B------:R-:W-:Y:S08]  /*5cb0*/  FFMA.FTZ R4, R4, c[0x0][0x23c], -R0 ;  /* 0x00008f0004047a23 */ /* 0x000ff00000010800 */
[----:B------:R4:W-:Y:S10]  /*5cc0*/  MUFU.EX2 R76, R4 ;  /* 0x00000004004c7308 */ /* 0x0009f40000000800 */
[----:B------:R-:W-:Y:S01]  /*5cd0*/  MUFU.TANH R112, R65 ;  /* 0x0000004100707308 */ /* 0x000fe20000002400 */
[C---:B-1----:R-:W-:Y:S09]  /*5ce0*/  FFMA.FTZ R5, R186.reuse, UR4, R71 ;  /* 0x00000004ba057c23 */ /* 0x042ff20008010047 */
[----:B------:R-:W-:Y:S01]  /*5cf0*/  MUFU.TANH R182, R66 ;  /* 0x0000004200b67308 */ /* 0x000fe20000002400 */
[----:B----4-:R-:W-:Y:S05]  /*5d00*/  FFMA.FTZ R4, R186, UR4, R251 ;  /* 0x00000004ba047c23 */ /* 0x010fea00080100fb */
[----:B------:R-:W-:Y:S04]  /*5d10*/  @!P0 FSEL R4, R4, -INF , !P1 ;  /* 0xff80000004048808 */ /* 0x000fe80004800000 */
[----:B------:R-:W-:Y:S01]  /*5d20*/  MUFU.TANH R181, R67 ;  /* 0x0000004300b57308 */ /* 0x000fe20000002400 */
[----:B------:R-:W-:Y:S01]  /*5d30*/  @!P0 ISETP.GE.AND P1, PT, R100, R10, PT ;  /* 0x0000000a6400820c */ /* 0x000fe20003f26270 */
[--C-:B------:R-:W-:Y:S03]  /*5d40*/  FFMA.FTZ R4, R4, c[0x0][0x23c], -R8.reuse ;  /* 0x00008f0004047a23 */ /* 0x100fe60000010808 */
[----:B------:R-:W-:Y:S02]  /*5d50*/  @!P0 FSEL R15, R15, -INF , !P1 ;  /* 0xff8000000f0f8808 */ /* 0x000fe40004800000 */
[-C--:B------:R-:W-:Y:S03]  /*5d60*/  @!P0 ISETP.GE.AND P1, PT, R101, R9.reuse, PT ;  /* 0x000000096500820c */ /* 0x080fe60003f26270 */
[----:B------:R-:W-:Y:S01]  /*5d70*/  FFMA.FTZ R15, R15, c[0x0][0x23c], -R8 ;  /* 0x00008f000f0f7a23 */ /* 0x000fe20000010808 */
        /* <DEDUP_REMOVED lines=8> */
[----:B------:R-:W-:Y:S01]  /*5e00*/  MUFU.EX2 R225, R15 ;  /* 0x0000000f00e17308 */ /* 0x000fe20000000800 */
[-C--:B------:R-:W-:Y:S01]  /*5e10*/  @!P0 ISETP.GE.AND P1, PT, R101, R14.reuse, PT ;  /* 0x0000000e6500820c */ /* 0x080fe20003f26270 */
[----:B------:R-:W-:Y:S02]  /*5e20*/  FFMA.FTZ R4, R4, c[0x0][0x23c], -R0 ;  /* 0x00008f0004047a23 */ /* 0x000fe40000010800 */
[----:B----4-:R-:W-:Y:S06]  /*5e30*/  FFMA.FTZ R5, R186, UR4, R207 ;  /* 0x00000004ba057c23 */ /* 0x010fec00080100cf */
[----:B------:R3:W-:Y:S01]  /*5e40*/  MUFU.EX2 R74, R4 ;  /* 0x00000004004a7308 */ /* 0x0007e20000000800 */
[----:B------:R-:W-:Y:S02]  /*5e50*/  @!P0 FSEL R5, R5, -INF , !P1 ;  /* 0xff80000005058808 */ /* 0x000fe40004800000 */
[----:B------:R-:W-:Y:S03]  /*5e60*/  @!P0 ISETP.GE.AND P1, PT, R100, R14, PT ;  /* 0x0000000e6400820c */ /* 0x000fe60003f26270 */
[--C-:B------:R-:W-:Y:S04]  /*5e70*/  FFMA.FTZ R5, R5, c[0x0][0x23c], -R13.reuse ;  /* 0x00008f0005057a23 */ /* 0x100fe8000001080d */
[----:B------:R-:W-:Y:S10]  /*5e80*/  MUFU.EX2 R174, R5 ;  /* 0x0000000500ae7308 */ /* 0x000ff40000000800 */
[----:B------:R-:W1:Y:S01]  /*5e90*/  MUFU.TANH R215, R50 ;  /* 0x0000003200d77308 */ /* 0x000e620000002400 */
[----:B---3--:R-:W-:Y:S05]  /*5ea0*/  FFMA.FTZ R4, R185, UR4, R206 ;  /* 0x00000004b9047c23 */ /* 0x008fea00080100ce */
[----:B------:R-:W-:Y:S04]  /*5eb0*/  @!P0 FSEL R4, R4, -INF , !P1 ;  /* 0xff80000004048808 */ /* 0x000fe80004800000 */
[----:B------:R-:W-:Y:S01]  /*5ec0*/  MUFU.EX2 R164, R16 ;  /* 0x0000001000a47308 */ /* 0x000fe20000000800 */
[-C--:B------:R-:W-:Y:S01]  /*5ed0*/  @!P0 ISETP.GE.AND P1, PT, R101, R12.reuse, PT ;  /* 0x0000000c6500820c */ /* 0x080fe20003f26270 */
[----:B------:R-:W-:Y:S08]  /*5ee0*/  FFMA.FTZ R4, R4, c[0x0][0x23c], -R13 ;  /* 0x00008f0004047a23 */ /* 0x000ff0000001080d */
[----:B------:R-:W-:Y:S01]  /*5ef0*/  MUFU.EX2 R163, R4 ;  /* 0x0000000400a37308 */ /* 0x000fe20000000800 */
[----:B-1----:R-:W-:Y:S05]  /*5f00*/  FFMA.FTZ R5, R186, UR4, R215 ;  /* 0x00000004ba057c23 */ /* 0x002fea00080100d7 */
[----:B------:R-:W-:Y:S04]  /*5f10*/  @!P0 FSEL R5, R5, -INF , !P1 ;  /* 0xff80000005058808 */ /* 0x000fe80004800000 */
[----:B------:R-:W1:Y:S01]  /*5f20*/  MUFU.TANH R214, R51 ;  /* 0x0000003300d67308 */ /* 0x000e620000002400 */
[----:B------:R-:W-:Y:S01]  /*5f30*/  @!P0 ISETP.GE.AND P1, PT, R100, R12, PT ;  /* 0x0000000c6400820c */ /* 0x000fe20003f26270 */
[--C-:B------:R-:W-:Y:S08]  /*5f40*/  FFMA.FTZ R5, R5, c[0x0][0x23c], -R11.reuse ;  /* 0x00008f0005057a23 */ /* 0x100ff0000001080b */
[----:B------:R-:W-:Y:S10]  /*5f50*/  MUFU.EX2 R186, R5 ;  /* 0x0000000500ba7308 */ /* 0x000ff40000000800 */
[----:B------:R-:W3:Y:S01]  /*5f60*/  MUFU.TANH R178, R52 ;  /* 0x0000003400b27308 */ /* 0x000ee20000002400 */
[----:B-1----:R-:W-:Y:S05]  /*5f70*/  FFMA.FTZ R4, R185, UR4, R214 ;  /* 0x00000004b9047c23 */ /* 0x002fea00080100d6 */
[----:B------:R-:W-:Y:S04]  /*5f80*/  @!P0 FSEL R4, R4, -INF , !P1 ;  /* 0xff80000004048808 */ /* 0x000fe80004800000 */
[----:B------:R-:W-:Y:S01]  /*5f90*/  MUFU.TANH R227, R56 ;  /* 0x0000003800e37308 */ /* 0x000fe20000002400 */
[-C--:B------:R-:W-:Y:S01]  /*5fa0*/  @!P0 ISETP.GE.AND P1, PT, R103, R14.reuse, PT ;  /* 0x0000000e6700820c */ /* 0x080fe20003f26270 */
[----:B------:R-:W-:Y:S08]  /*5fb0*/  FFMA.FTZ R4, R4, c[0x0][0x23c], -R11 ;  /* 0x00008f0004047a23 */ /* 0x000ff0000001080b */
[----:B------:R-:W-:Y:S01]  /*5fc0*/  MUFU.EX2 R185, R4 ;  /* 0x0000000400b97308 */ /* 0x000fe20000000800 */
[----:B---3--:R-:W-:Y:S05]  /*5fd0*/  FFMA.FTZ R5, R188, UR4, R178 ;  /* 0x00000004bc057c23 */ /* 0x008fea00080100b2 */
[----:B------:R-:W-:Y:S04]  /*5fe0*/  @!P0 FSEL R5, R5, -INF , !P1 ;  /* 0xff80000005058808 */ /* 0x000fe80004800000 */
[----:B------:R-:W1:Y:S01]  /*5ff0*/  MUFU.TANH R177, R53 ;  /* 0x0000003500b17308 */ /* 0x000e620000002400 */
[----:B------:R-:W-:Y:S01]  /*6000*/  @!P0 ISETP.GE.AND P1, PT, R102, R14, PT ;  /* 0x0000000e6600820c */ /* 0x000fe20003f26270 */
[----:B------:R-:W-:Y:S08]  /*6010*/  FFMA.FTZ R5, R5, c[0x0][0x23c], -R13 ;  /* 0x00008f0005057a23 */ /* 0x000ff0000001080d */
        /* <DEDUP_REMOVED lines=13> */
[----:B------:R3:W-:Y:S01]  /*60f0*/  MUFU.EX2 R184, R5 ;  /* 0x0000000500b87308 */ /* 0x0007e20000000800 */
[----:B-1----:R-:W-:Y:S05]  /*6100*/  FFMA.FTZ R4, R187, UR4, R210 ;  /* 0x00000004bb047c23 */ /* 0x002fea00080100d2 */
[----:B------:R-:W-:Y:S02]  /*6110*/  @!P0 FSEL R4, R4, -INF , !P1 ;  /* 0xff80000004048808 */ /* 0x000fe40004800000 */
[-C--:B------:R-:W-:Y:S01]  /*6120*/  @!P0 ISETP.GE.AND P1, PT, R103, R10.reuse, PT ;  /* 0x0000000a6700820c */ /* 0x080fe20003f26270 */
[----:B---3--:R-:W-:Y:S02]  /*6130*/  FFMA.FTZ R5, R188, UR4, R227 ;  /* 0x00000004bc057c23 */ /* 0x008fe400080100e3 */
[----:B------:R-:W-:Y:S03]  /*6140*/  FFMA.FTZ R4, R4, c[0x0][0x23c], -R11 ;  /* 0x00008f0004047a23 */ /* 0x000fe6000001080b */
[----:B------:R-:W-:Y:S01]  /*6150*/  @!P0 FSEL R5, R5, -INF , !P1 ;  /* 0xff80000005058808 */ /* 0x000fe20004800000 */
[----:B------:R1:W3:Y:S01]  /*6160*/  MUFU.EX2 R183, R4 ;  /* 0x0000000400b77308 */ /* 0x0002e20000000800 */
[-C--:B------:R-:W-:Y:S03]  /*6170*/  @!P0 ISETP.GE.AND P1, PT, R102, R10.reuse, PT ;  /* 0x0000000a6600820c */ /* 0x080fe60003f26270 */
[----:B------:R-:W-:Y:S06]  /*6180*/  FFMA.FTZ R5, R5, c[0x0][0x23c], -R8 ;  /* 0x00008f0005057a23 */ /* 0x000fec0000010808 */
[----:B------:R4:W-:Y:S01]  /*6190*/  MUFU.EX2 R223, R5 ;  /* 0x0000000500df7308 */ /* 0x0009e20000000800 */
[----:B-1----:R-:W-:Y:S05]  /*61a0*/  FFMA.FTZ R4, R187, UR4, R226 ;  /* 0x00000004bb047c23 */ /* 0x002fea00080100e2 */
[----:B------:R-:W-:Y:S02]  /*61b0*/  @!P0 FSEL R4, R4, -INF , !P1 ;  /* 0xff80000004048808 */ /* 0x000fe40004800000 */
[-C--:B------:R-:W-:Y:S01]  /*61c0*/  @!P0 ISETP.GE.AND P1, PT, R103, R9.reuse, PT ;  /* 0x000000096700820c */ /* 0x080fe20003f26270 */
[----:B----4-:R-:W-:Y:S02]  /*61d0*/  FFMA.FTZ R5, R188, UR4, R3 ;  /* 0x00000004bc057c23 */ /* 0x010fe40008010003 */
[----:B------:R-:W-:Y:S03]  /*61e0*/  FFMA.FTZ R4, R4, c[0x0][0x23c], -R8 ;  /* 0x00008f0004047a23 */ /* 0x000fe60000010808 */
[----:B------:R-:W-:Y:S01]  /*61f0*/  @!P0 FSEL R5, R5, -INF , !P1 ;  /* 0xff80000005058808 */ /* 0x000fe20004800000 */
[----:B------:R1:W-:Y:S01]  /*6200*/  MUFU.EX2 R188, R4 ;  /* 0x0000000400bc7308 */ /* 0x0003e20000000800 */
[-C--:B------:R-:W-:Y:S03]  /*6210*/  @!P0 ISETP.GE.AND P1, PT, R102, R9.reuse, PT ;  /* 0x000000096600820c */ /* 0x080fe60003f26270 */
[----:B------:R-:W-:Y:S06]  /*6220*/  FFMA.FTZ R5, R5, c[0x0][0x23c], -R0 ;  /* 0x00008f0005057a23 */ /* 0x000fec0000010800 */
[----:B------:R4:W-:Y:S01]  /*6230*/  MUFU.EX2 R69, R5 ;  /* 0x0000000500457308 */ /* 0x0009e20000000800 */
[----:B-1----:R-:W-:Y:S05]  /*6240*/  FFMA.FTZ R4, R187, UR4, R2 ;  /* 0x00000004bb047c23 */ /* 0x002fea0008010002 */
[----:B------:R-:W-:Y:S02]  /*6250*/  @!P0 FSEL R4, R4, -INF , !P1 ;  /* 0xff80000004048808 */ /* 0x000fe40004800000 */
[----:B------:R-:W-:Y:S03]  /*6260*/  @!P0 ISETP.GE.AND P1, PT, R180, R10, PT ;  /* 0x0000000ab400820c */ /* 0x000fe60003f26270 */
[----:B------:R-:W-:Y:S02]  /*6270*/  FFMA.FTZ R6, R4, c[0x0][0x23c], -R0 ;  /* 0x00008f0004067a23 */ /* 0x000fe40000010800 */
[----:B----4-:R-:W-:Y:S02]  /*6280*/  FFMA.FTZ R5, R189, UR4, R222 ;  /* 0x00000004bd057c23 */ /* 0x010fe400080100de */
[----:B------:R-:W-:Y:S01]  /*6290*/  FFMA.FTZ R4, R190, UR4, R221 ;  /* 0x00000004be047c23 */ /* 0x000fe200080100dd */
[----:B------:R1:W-:Y:S02]  /*62a0*/  MUFU.EX2 R68, R6 ;  /* 0x0000000600447308 */ /* 0x0003e40000000800 */
[----:B------:R-:W-:Y:S02]  /*62b0*/  @!P0 FSEL R5, R5, -INF , !P2 ;  /* 0xff80000005058808 */ /* 0x000fe40005000000 */
[----:B------:R-:W-:Y:S02]  /*62c0*/  @!P0 FSEL R4, R4, -INF , !P1 ;  /* 0xff80000004048808 */ /* 0x000fe40004800000 */
[-C--:B------:R-:W-:Y:S01]  /*62d0*/  @!P0 ISETP.GE.AND P1, PT, R179, R9.reuse, PT ;  /* 0x00000009b300820c */ /* 0x080fe20003f26270 */
[--C-:B------:R-:W-:Y:S01]  /*62e0*/  FFMA.FTZ R5, R5, c[0x0][0x23c], -R8.reuse ;  /* 0x00008f0005057a23 */ /* 0x100fe20000010808 */
[----:B------:R-:W-:Y:S01]  /*62f0*/  @!P0 ISETP.GE.AND P2, PT, R180, R12, PT ;  /* 0x0000000cb400820c */ /* 0x000fe20003f46270 */
[----:B------:R-:W-:Y:S02]  /*6300*/  FFMA.FTZ R8, R4, c[0x0][0x23c], -R8 ;  /* 0x00008f0004087a23 */ /* 0x000fe40000010808 */
[C---:B------:R-:W-:Y:S01]  /*6310*/  FFMA.FTZ R4, R189.reuse, UR4, R250 ;  /* 0x00000004bd047c23 */ /* 0x040fe200080100fa */
[----:B------:R4:W-:Y:S04]  /*6320*/  MUFU.EX2 R187, R5 ;  /* 0x0000000500bb7308 */ /* 0x0009e80000000800 */
[----:B------:R-:W-:Y:S02]  /*6330*/  @!P0 FSEL R4, R4, -INF , !P1 ;  /* 0xff80000004048808 */ /* 0x000fe40004800000 */
[----:B------:R-:W-:Y:S04]  /*6340*/  @!P0 ISETP.GE.AND P1, PT, R180, R9, PT ;  /* 0x00000009b400820c */ /* 0x000fe80003f26270 */
[----:B------:R2:W-:Y:S01]  /*6350*/  MUFU.EX2 R179, R8 ;  /* 0x0000000800b37308 */ /* 0x0005e20000000800 */
[----:B-1----:R-:W-:Y:S05]  /*6360*/  F2FP.PACK_AB R6, R204, R205 ;  /* 0x000000cdcc06723e */ /* 0x002fea00000000ff */
[----:B------:R1:W-:Y:S04]  /*6370*/  STS [R199+0x10400], R6 ;  /* 0x01040006c7007388 */ /* 0x0003e80000000800 */
[----:B------:R3:W-:Y:S01]  /*6380*/  STS [R197+0x10400], R7 ;  /* 0x01040007c5007388 */ /* 0x0007e20000000800 */
[----:B----4-:R-:W-:Y:S05]  /*6390*/  FFMA.FTZ R5, R189, UR4, R113 ;  /* 0x00000004bd057c23 */ /* 0x010fea0008010071 */
[----:B------:R-:W-:Y:S01]  /*63a0*/  @!P0 FSEL R5, R5, -INF , !P5 ;  /* 0xff80000005058808 */ /* 0x000fe20006800000 */
[----:B--2---:R-:W-:Y:S01]  /*63b0*/  FFMA.FTZ R8, R4, c[0x0][0x23c], -R0 ;  /* 0x00008f0004087a23 */ /* 0x004fe20000010800 */
[----:B------:R-:W-:Y:S03]  /*63c0*/  F2FP.PACK_AB R4, R170, R224 ;  /* 0x000000e0aa04723e */ /* 0x000fe600000000ff */
[----:B------:R2:W-:Y:S02]  /*63d0*/  MUFU.EX2 R245, R8 ;  /* 0x0000000800f57308 */ /* 0x0005e40000000800 */
[----:B------:R4:W-:Y:S01]  /*63e0*/  STS [R197+0x10000], R4 ;  /* 0x01000004c5007388 */ /* 0x0009e20000000800 */
[----:B-1----:R-:W-:Y:S02]  /*63f0*/  F2FP.PACK_AB R6, R200, R201 ;  /* 0x000000c9c806723e */ /* 0x002fe400000000ff */
[----:B---3--:R-:W-:Y:S03]  /*6400*/  F2FP.PACK_AB R7, R162, R191 ;  /* 0x000000bfa207723e */ /* 0x008fe600000000ff */
[----:B------:R1:W-:Y:S01]  /*6410*/  STS [R199+0x12000], R6 ;  /* 0x01200006c7007388 */ /* 0x0003e20000000800 */
[--C-:B--2---:R-:W-:Y:S01]  /*6420*/  FFMA.FTZ R8, R5, c[0x0][0x23c], -R13.reuse ;  /* 0x00008f0005087a23 */ /* 0x104fe2000001080d */
[----:B------:R-:W-:Y:S01]  /*6430*/  F2FP.PACK_AB R5, R92, R93 ;  /* 0x0000005d5c05723e */ /* 0x000fe200000000ff */
[----:B----4-:R-:W-:Y:S02]  /*6440*/  FFMA.FTZ R4, R190, UR4, R112 ;  /* 0x00000004be047c23 */ /* 0x010fe40008010070 */
[----:B------:R2:W-:Y:S02]  /*6450*/  MUFU.EX2 R111, R8 ;  /* 0x00000008006f7308 */ /* 0x0005e40000000800 */
[----:B------:R3:W-:Y:S01]  /*6460*/  STS [R199+0x12400], R5 ;  /* 0x01240005c7007388 */ /* 0x0007e20000000800 */
[----:B------:R-:W-:Y:S03]  /*6470*/  @!P0 FSEL R4, R4, -INF , !P4 ;  /* 0xff80000004048808 */ /* 0x000fe60006000000 */
[----:B------:R4:W-:Y:S01]  /*6480*/  STS [R197+0x12000], R7 ;  /* 0x01200007c5007388 */ /* 0x0009e20000000800 */
[----:B-1----:R-:W-:Y:S01]  /*6490*/  F2FP.PACK_AB R6, R90, R91 ;  /* 0x0000005b5a06723e */ /* 0x002fe200000000ff */
[----:B------:R-:W-:Y:S01]  /*64a0*/  FFMA.FTZ R13, R4, c[0x0][0x23c], -R13 ;  /* 0x00008f00040d7a23 */ /* 0x000fe2000001080d */
[----:B------:R-:W-:Y:S03]  /*64b0*/  F2FP.PACK_AB R4, R168, R169 ;  /* 0x000000a9a804723e */ /* 0x000fe600000000ff */
[----:B------:R1:W-:Y:S01]  /*64c0*/  STS [R197+0x12400], R6 ;  /* 0x01240006c5007388 */ /* 0x0003e20000000800 */
[----:B------:R-:W1:Y:S03]  /*64d0*/  MUFU.EX2 R110, R13 ;  /* 0x0000000d006e7308 */ /* 0x000e660000000800 */
[----:B------:R2:W-:Y:S01]  /*64e0*/  STS [R198+0x10000], R4 ;  /* 0x01000004c6007388 */ /* 0x0005e20000000800 */
[----:B---3--:R-:W-:Y:S01]  /*64f0*/  FFMA.FTZ R5, R189, UR4, R182 ;  /* 0x00000004bd057c23 */ /* 0x008fe200080100b6 */
[----:B------:R-:W-:Y:S02]  /*6500*/  MOV R189, R172 ;  /* 0x000000ac00bd7202 */ /* 0x000fe40000000f00 */
[----:B----4-:R-:W-:Y:S02]  /*6510*/  F2FP.PACK_AB R7, R242, R243 ;  /* 0x000000f3f207723e */ /* 0x010fe400000000ff */
[----:B------:R-:W-:Y:S03]  /*6520*/  @!P0 FSEL R5, R5, -INF , !P3 ;  /* 0xff80000005058808 */ /* 0x000fe60005800000 */
[----:B------:R3:W-:Y:S01]  /*6530*/  STS [R198+0x10400], R7 ;  /* 0x01040007c6007388 */ /* 0x0007e20000000800 */
[----:B-1----:R-:W-:Y:S01]  /*6540*/  F2FP.PACK_AB R6, R166, R167 ;  /* 0x000000a7a606723e */ /* 0x002fe200000000ff */
[----:B--2---:R-:W-:Y:S01]  /*6550*/  FFMA.FTZ R8, R5, c[0x0][0x23c], -R11 ;  /* 0x00008f0005087a23 */ /* 0x004fe2000001080b */
[----:B------:R-:W-:Y:S01]  /*6560*/  F2FP.PACK_AB R5, R219, R220 ;  /* 0x000000dcdb05723e */ /* 0x000fe200000000ff */
[----:B------:R-:W-:Y:S02]  /*6570*/  FFMA.FTZ R4, R190, UR4, R181 ;  /* 0x00000004be047c23 */ /* 0x000fe400080100b5 */
[----:B------:R1:W-:Y:S01]  /*6580*/  STS [R196+0x10000], R6 ;  /* 0x01000006c4007388 */ /* 0x0003e20000000800 */
[----:B------:R2:W-:Y:S03]  /*6590*/  MUFU.EX2 R176, R8 ;  /* 0x0000000800b07308 */ /* 0x0005e60000000800 */
[----:B------:R4:W-:Y:S01]  /*65a0*/  STS [R196+0x10400], R5 ;  /* 0x01040005c4007388 */ /* 0x0009e20000000800 */
[----:B------:R-:W-:Y:S05]  /*65b0*/  @!P0 FSEL R4, R4, -INF , !P2 ;  /* 0xff80000004048808 */ /* 0x000fea0005000000 */
[----:B------:R-:W-:Y:S02]  /*65c0*/  FFMA.FTZ R11, R4, c[0x0][0x23c], -R11 ;  /* 0x00008f00040b7a23 */ /* 0x000fe4000001080b */
[----:B------:R-:W-:Y:S01]  /*65d0*/  FFMA.FTZ R4, R190, UR4, R248 ;  /* 0x00000004be047c23 */ /* 0x000fe200080100f8 */
[----:B------:R-:W-:Y:S01]  /*65e0*/  MOV R190, R171 ;  /* 0x000000ab00be7202 */ /* 0x000fe20000000f00 */
[----:B------:R-:W4:Y:S03]  /*65f0*/  MUFU.EX2 R175, R11 ;  /* 0x0000000b00af7308 */ /* 0x000f260000000800 */
[----:B------:R-:W-:Y:S02]  /*6600*/  @!P0 FSEL R4, R4, -INF , !P1 ;  /* 0xff80000004048808 */ /* 0x000fe40004800000 */
[----:B---3--:R-:W-:Y:S02]  /*6610*/  F2FP.PACK_AB R7, R153, R156 ;  /* 0x0000009c9907723e */ /* 0x008fe400000000ff */
[----:B------:R-:W-:Y:S01]  /*6620*/  IADD3 R108, P0, R108, UR15, RZ ;  /* 0x0000000f6c6c7c10 */ /* 0x000fe2000ff1e0ff */
[----:B------:R-:W-:Y:S01]  /*6630*/  FFMA.FTZ R0, R4, c[0x0][0x23c], -R0 ;  /* 0x00008f0004007a23 */ /* 0x000fe20000010800 */
[----:B------:R-:W-:Y:S01]  /*6640*/  F2FP.PACK_AB R4, R163, R174 ;  /* 0x000000aea304723e */ /* 0x000fe200000000ff */
[----:B------:R3:W-:Y:S01]  /*6650*/  STS [R198+0x12000], R7 ;  /* 0x01200007c6007388 */ /* 0x0007e20000000800 */
[----:B--2---:R-:W-:Y:S01]  /*6660*/  F2FP.PACK_AB R8, R84, R85 ;  /* 0x000000555408723e */ /* 0x004fe200000000ff */
[----:B------:R2:W2:Y:S01]  /*6670*/  MUFU.EX2 R180, R0 ;  /* 0x0000000000b47308 */ /* 0x0004a20000000800 */
[----:B-1----:R-:W-:Y:S02]  /*6680*/  F2FP.PACK_AB R6, R82, R83 ;  /* 0x000000535206723e */ /* 0x002fe400000000ff */
[----:B----4-:R-:W-:Y:S01]  /*6690*/  F2FP.PACK_AB R5, R164, R165 ;  /* 0x000000a5a405723e */ /* 0x010fe200000000ff */
[----:B------:R-:W-:Y:S01]  /*66a0*/  STS [R198+0x12400], R8 ;  /* 0x01240008c6007388 */ /* 0x000fe20000000800 */
[----:B------:R-:W-:Y:S02]  /*66b0*/  IADD3.X R109, R173, UR14, RZ, P0, !PT ;  /* 0x0000000ead6d7c10 */ /* 0x000fe400087fe4ff */
[----:B------:R-:W-:Y:S01]  /*66c0*/  PLOP3.LUT P1, PT, PT, PT, UP0, 0x80, 0x0 ;  /* 0x000000000000781c */ /* 0x000fe20003f2f008 */
[----:B------:R1:W-:Y:S01]  /*66d0*/  STS [R196+0x12400], R6 ;  /* 0x01240006c4007388 */ /* 0x0003e20000000800 */
[----:B---3--:R-:W-:Y:S02]  /*66e0*/  F2FP.PACK_AB R7, R151, R152 ;  /* 0x000000989707723e */ /* 0x008fe400000000ff */
[----:B--2---:R-:W-:Y:S03]  /*66f0*/  F2FP.PACK_AB R0, R185, R186 ;  /* 0x000000bab900723e */ /* 0x004fe600000000ff */
[----:B------:R2:W-:Y:S04]  /*6700*/  STS [R196+0x12000], R7 ;  /* 0x01200007c4007388 */ /* 0x0005e80000000800 */
[----:B------:R3:W-:Y:S01]  /*6710*/  STS [R192+0x10000], R5 ;  /* 0x01000005c0007388 */ /* 0x0007e20000000800 */
[----:B-1----:R-:W-:Y:S02]  /*6720*/  F2FP.PACK_AB R6, R239, R244 ;  /* 0x000000f4ef06723e */ /* 0x002fe400000000ff */
[----:B--2---:R-:W-:Y:S02]  /*6730*/  F2FP.PACK_AB R7, R216, R217 ;  /* 0x000000d9d807723e */ /* 0x004fe400000000ff */
[----:B---3--:R-:W-:Y:S03]  /*6740*/  F2FP.PACK_AB R5, R76, R77 ;  /* 0x0000004d4c05723e */ /* 0x008fe600000000ff */
[----:B------:R1:W-:Y:S04]  /*6750*/  STS [R192+0x10400], R7 ;  /* 0x01040007c0007388 */ /* 0x0003e80000000800 */
[----:B------:R2:W-:Y:S04]  /*6760*/  STS [R193+0x10000], R4 ;  /* 0x01000004c1007388 */ /* 0x0005e80000000800 */
[----:B------:R3:W-:Y:S04]  /*6770*/  STS [R193+0x10400], R0 ;  /* 0x01040000c1007388 */ /* 0x0007e80000000800 */
[----:B------:R4:W-:Y:S04]  /*6780*/  STS [R192+0x12000], R6 ;  /* 0x01200006c0007388 */ /* 0x0009e80000000800 */
[----:B------:R4:W-:Y:S01]  /*6790*/  STS [R192+0x12400], R5 ;  /* 0x01240005c0007388 */ /* 0x0009e20000000800 */
[----:B-1----:R-:W-:Y:S02]  /*67a0*/  F2FP.PACK_AB R7, R225, R233 ;  /* 0x000000e9e107723e */ /* 0x002fe400000000ff */
[----:B--2---:R-:W-:Y:S03]  /*67b0*/  F2FP.PACK_AB R4, R183, R184 ;  /* 0x000000b8b704723e */ /* 0x004fe600000000ff */
[----:B------:R1:W-:Y:S01]  /*67c0*/  STS [R193+0x12000], R7 ;  /* 0x01200007c1007388 */ /* 0x0003e20000000800 */
[----:B---3--:R-:W-:Y:S02]  /*67d0*/  F2FP.PACK_AB R0, R110, R111 ;  /* 0x0000006f6e00723e */ /* 0x008fe400000000ff */
[----:B----4-:R-:W-:Y:S02]  /*67e0*/  F2FP.PACK_AB R6, R74, R75 ;  /* 0x0000004b4a06723e */ /* 0x010fe400000000ff */
[----:B------:R-:W-:Y:S03]  /*67f0*/  F2FP.PACK_AB R5, R114, R115 ;  /* 0x000000737205723e */ /* 0x000fe600000000ff */
        /* <DEDUP_REMOVED lines=8> */
[----:B------:R-:W-:Y:S01]  /*6880*/  STS [R194+0x10400], R5 ;  /* 0x01040005c2007388 */ /* 0x000fe20000000800 */
[----:B------:R-:W-:Y:S03]  /*6890*/  F2FP.PACK_AB R0, R180, R245 ;  /* 0x000000f5b400723e */ /* 0x000fe600000000ff */
        /* <DEDUP_REMOVED lines=8> */
[----:B-1----:R1:W4:Y:S01]  /*6920*/  LDG.E R0, [R108.64+0x120] ;  /* 0x000120246c007981 */ /* 0x002322000c1e1900 */
        /* <DEDUP_REMOVED lines=34> */
[----:B------:R1:W3:Y:S06]  /*6b50*/  LDG.E R104, [R108.64+0x100] ;  /* 0x000100246c687981 */ /* 0x0002ec000c1e1900 */
[C---:B--2---:R-:W-:Y:S02]  /*6b60*/  FADD.FTZ R101, -R106.reuse, R4 ;  /* 0x000000046a657221 */ /* 0x044fe40000010100 */
[----:B------:R-:W-:Y:S03]  /*6b70*/  FADD.FTZ R100, -R106, R5 ;  /* 0x000000056a647221 */ /* 0x000fe60000010100 */
[----:B------:R-:W-:Y:S02]  /*6b80*/  FFMA.FTZ R5, -R241, R241, 1 ;  /* 0x3f800000f1057423 */ /* 0x000fe400000101f1 */
[----:B------:R-:W-:Y:S02]  /*6b90*/  FFMA.FTZ R4, -R240, R240, 1 ;  /* 0x3f800000f0047423 */ /* 0x000fe400000101f0 */
        /* <DEDUP_REMOVED lines=52> */
[----:B------:R-:W-:Y:S02]  /*6ee0*/  FADD.FTZ R33, -R106, R52 ;  /* 0x000000346a217221 */ /* 0x000fe40000010100 */
[----:B------:R-:W-:Y:S02]  /*6ef0*/  FMUL.FTZ R5, R5, c[0x0][0x2ec] ;  /* 0x0000bb0005057a20 */ /* 0x000fe40000410000 */
[----:B------:R-:W-:Y:S02]  /*6f00*/  FMUL.FTZ R4, R4, c[0x0][0x2ec] ;  /* 0x0000bb0004047a20 */ /* 0x000fe40000410000 */
[----:B------:R-:W-:Y:S02]  /*6f10*/  FADD.FTZ R32, -R106, R53 ;  /* 0x000000356a207221 */ /* 0x000fe40000010100 */
[----:B------:R-:W-:Y:S02]  /*6f20*/  FMUL.FTZ R33, R115, R33 ;  /* 0x0000002173217220 */ /* 0x000fe40000410000 */
[----:B------:R-:W-:Y:S02]  /*6f30*/  FMUL.FTZ R163, R5, R17 ;  /* 0x0000001105a37220 */ /* 0x000fe40000410000 */
[----:B------:R-:W-:Y:S02]  /*6f40*/  FMUL.FTZ R115, R4, R16 ;  /* 0x0000001004737220 */ /* 0x000fe40000410000 */
[----:B------:R-:W-:Y:S02]  /*6f50*/  FFMA.FTZ R16, -R177, R177, 1 ;  /* 0x3f800000b1107423 */ /* 0x000fe400000101b1 */
[----:B------:R-:W-:Y:S02]  /*6f60*/  FFMA.FTZ R5, -R113, R113, 1 ;  /* 0x3f80000071057423 */ /* 0x000fe40000010171 */
[----:B------:R-:W-:Y:S02]  /*6f70*/  FMUL.FTZ R32, R114, R32 ;  /* 0x0000002072207220 */ /* 0x000fe40000410000 */
[----:B------:R-:W-:Y:S02]  /*6f80*/  FMUL.FTZ R16, R16, c[0x0][0x2ec] ;  /* 0x0000bb0010107a20 */ /* 0x000fe40000410000 */
[----:B------:R-:W-:Y:S02]  /*6f90*/  FADD.FTZ R21, -R106, R64 ;  /* 0x000000406a157221 */ /* 0x000fe40000010100 */
[----:B------:R-:W-:Y:S02]  /*6fa0*/  FMUL.FTZ R113, R16, R32 ;  /* 0x0000002010717220 */ /* 0x000fe40000410000 */
[C---:B---3--:R-:W-:Y:S02]  /*6fb0*/  FADD.FTZ R16, -R105.reuse, R6 ;  /* 0x0000000669107221 */ /* 0x048fe40000010100 */
[----:B------:R-:W-:Y:S02]  /*6fc0*/  FADD.FTZ R6, -R105, R7 ;  /* 0x0000000769067221 */ /* 0x000fe40000010100 */
[----:B------:R-:W-:Y:S02]  /*6fd0*/  FMUL.FTZ R7, R205, R16 ;  /* 0x00000010cd077220 */ /* 0x000fe40000410000 */
[----:B------:R-:W-:Y:S01]  /*6fe0*/  FMUL.FTZ R6, R204, R6 ;  /* 0x00000006cc067220 */ /* 0x000fe20000410000 */
[----:B------:R-:W2:Y:S01]  /*6ff0*/  LDL.LU R205, [R1+0x138] ;  /* 0x0001380001cd7983 */ /* 0x000ea20000300800 */
[----:B------:R-:W-:Y:S02]  /*7000*/  FADD.FTZ R20, -R106, R65 ;  /* 0x000000416a147221 */ /* 0x000fe40000010100 */
[----:B------:R-:W-:Y:S01]  /*7010*/  FMUL.FTZ R21, R111, R21 ;  /* 0x000000156f157220 */ /* 0x000fe20000410000 */
[----:B------:R-:W3:Y:S01]  /*7020*/  LDL.LU R204, [R1+0x134] ;  /* 0x0001340001cc7983 */ /* 0x000ee20000300800 */
[----:B------:R-:W-:Y:S02]  /*7030*/  FFMA.FTZ R4, -R112, R112, 1 ;  /* 0x3f80000070047423 */ /* 0x000fe40000010170 */
[----:B------:R-:W-:Y:S02]  /*7040*/  FMUL.FTZ R5, R5, c[0x0][0x2ec] ;  /* 0x0000bb0005057a20 */ /* 0x000fe40000410000 */
[----:B------:R-:W-:Y:S02]  /*7050*/  FMUL.FTZ R20, R110, R20 ;  /* 0x000000146e147220 */ /* 0x000fe40000410000 */
[----:B------:R-:W-:Y:S02]  /*7060*/  FMUL.FTZ R4, R4, c[0x0][0x2ec] ;  /* 0x0000bb0004047a20 */ /* 0x000fe40000410000 */
[----:B------:R-:W-:Y:S02]  /*7070*/  FMUL.FTZ R112, R5, R21 ;  /* 0x0000001505707220 */ /* 0x000fe40000410000 */
[----:B------:R-:W-:Y:S02]  /*7080*/  FFMA.FTZ R5, -R190, R190, 1 ;  /* 0x3f800000be057423 */ /* 0x000fe400000101be */
[----:B------:R-:W-:Y:S02]  /*7090*/  FFMA.FTZ R17, -R178, R178, 1 ;  /* 0x3f800000b2117423 */ /* 0x000fe400000101b2 */
[----:B------:R-:W-:Y:S02]  /*70a0*/  FMUL.FTZ R111, R4, R20 ;  /* 0x00000014046f7220 */ /* 0x000fe40000410000 */
[----:B------:R-:W-:Y:S02]  /*70b0*/  FFMA.FTZ R4, -R189, R189, 1 ;  /* 0x3f800000bd047423 */ /* 0x000fe400000101bd */
[----:B------:R-:W-:Y:S02]  /*70c0*/  FMUL.FTZ R5, R5, c[0x0][0x2ec] ;  /* 0x0000bb0005057a20 */ /* 0x000fe40000410000 */
[----:B------:R-:W-:Y:S02]  /*70d0*/  FMUL.FTZ R17, R17, c[0x0][0x2ec] ;  /* 0x0000bb0011117a20 */ /* 0x000fe40000410000 */
[----:B------:R-:W-:Y:S02]  /*70e0*/  FMUL.FTZ R4, R4, c[0x0][0x2ec] ;  /* 0x0000bb0004047a20 */ /* 0x000fe40000410000 */
[----:B------:R-:W-:Y:S02]  /*70f0*/  FADD.FTZ R16, -R105, R18 ;  /* 0x0000001269107221 */ /* 0x000fe40000010100 */
[----:B------:R-:W-:Y:S02]  /*7100*/  FMUL.FTZ R110, R5, R7 ;  /* 0x00000007056e7220 */ /* 0x000fe40000410000 */
[----:B------:R-:W-:Y:S02]  /*7110*/  FFMA.FTZ R5, -R228, R228, 1 ;  /* 0x3f800000e4057423 */ /* 0x000fe400000101e4 */
[----:B------:R-:W-:Y:S02]  /*7120*/  FMUL.FTZ R114, R17, R33 ;  /* 0x0000002111727220 */ /* 0x000fe40000410000 */
[----:B------:R-:W-:Y:S02]  /*7130*/  FADD.FTZ R18, -R105, R19 ;  /* 0x0000001369127221 */ /* 0x000fe40000010100 */
[----:B-1----:R-:W-:Y:S02]  /*7140*/  FMUL.FTZ R109, R4, R6 ;  /* 0x00000006046d7220 */ /* 0x002fe40000410000 */
[----:B------:R-:W-:Y:S02]  /*7150*/  FMUL.FTZ R19, R229, R16 ;  /* 0x00000010e5137220 */ /* 0x000fe40000410000 */
[----:B------:R-:W-:Y:S01]  /*7160*/  FADD.FTZ R17, -R105, R22 ;  /* 0x0000001669117221 */ /* 0x000fe20000010100 */
[----:B------:R1:W5:Y:S01]  /*7170*/  LDL.LU R229, [R1+0x130] ;  /* 0x0001300001e57983 */ /* 0x0003620000300800 */
[----:B------:R-:W-:Y:S02]  /*7180*/  FFMA.FTZ R4, -R218, R218, 1 ;  /* 0x3f800000da047423 */ /* 0x000fe400000101da */
[----:B------:R-:W-:Y:S01]  /*7190*/  FMUL.FTZ R5, R5, c[0x0][0x2ec] ;  /* 0x0000bb0005057a20 */ /* 0x000fe20000410000 */
[----:B------:R1:W5:Y:S01]  /*71a0*/  LDL.LU R228, [R1+0x12c] ;  /* 0x00012c0001e47983 */ /* 0x0003620000300800 */
[----:B------:R-:W-:Y:S02]  /*71b0*/  FFMA.FTZ R6, -R203, R203, 1 ;  /* 0x3f800000cb067423 */ /* 0x000fe400000101cb */
[----:B------:R-:W-:Y:S01]  /*71c0*/  FMUL.FTZ R18, R252, R18 ;  /* 0x00000012fc127220 */ /* 0x000fe20000410000 */
[----:B------:R1:W5:Y:S01]  /*71d0*/  LDL.LU R218, [R1+0x128] ;  /* 0x0001280001da7983 */ /* 0x0003620000300800 */
[----:B------:R-:W-:Y:S02]  /*71e0*/  FADD.FTZ R16, -R105, R23 ;  /* 0x0000001769107221 */ /* 0x000fe40000010100 */
[----:B------:R-:W-:Y:S01]  /*71f0*/  FMUL.FTZ R17, R243, R17 ;  /* 0x00000011f3117220 */ /* 0x000fe20000410000 */
[----:B------:R1:W5:Y:S01]  /*7200*/  LDL.LU R203, [R1+0x124] ;  /* 0x0001240001cb7983 */ /* 0x0003620000300800 */
[----:B------:R-:W-:Y:S02]  /*7210*/  FMUL.FTZ R4, R4, c[0x0][0x2ec] ;  /* 0x0000bb0004047a20 */ /* 0x000fe40000410000 */
[----:B------:R-:W-:Y:S02]  /*7220*/  FFMA.FTZ R7, -R202, R202, 1 ;  /* 0x3f800000ca077423 */ /* 0x000fe400000101ca */
[----:B------:R-:W-:Y:S01]  /*7230*/  FMUL.FTZ R108, R5, R19 ;  /* 0x00000013056c7220 */ /* 0x000fe20000410000 */
[----:B------:R1:W5:Y:S01]  /*7240*/  LDL.LU R202, [R1+0x120] ;  /* 0x0001200001ca7983 */ /* 0x0003620000300800 */
[----:B------:R-:W-:Y:S02]  /*7250*/  FMUL.FTZ R5, R6, c[0x0][0x2ec] ;  /* 0x0000bb0006057a20 */ /* 0x000fe40000410000 */
[----:B------:R-:W-:Y:S02]  /*7260*/  FMUL.FTZ R16, R242, R16 ;  /* 0x00000010f2107220 */ /* 0x000fe40000410000 */
[----:B------:R-:W-:Y:S02]  /*7270*/  FMUL.FTZ R107, R4, R18 ;  /* 0x00000012046b7220 */ /* 0x000fe40000410000 */
        /* <DEDUP_REMOVED lines=78> */
[----:B------:R-:W-:Y:S02]  /*7760*/  FMUL.FTZ R23, R6, R12 ;  /* 0x0000000c06177220 */ /* 0x000fe40000410000 */
[----:B------:R-:W-:Y:S02]  /*7770*/  FADD.FTZ R12, -R104, R25 ;  /* 0x00000019680c7221 */ /* 0x000fe40000010100 */
[----:B------:R-:W-:Y:S02]  /*7780*/  FMUL.FTZ R13, R156, R13 ;  /* 0x0000000d9c0d7220 */ /* 0x000fe40000410000 */
[----:B------:R-:W-:Y:S01]  /*7790*/  FMUL.FTZ R4, R4, c[0x0][0x2ec] ;  /* 0x0000bb0004047a20 */ /* 0x000fe20000410000 */
[----:B------:R1:W5:Y:S01]  /*77a0*/  LDL.LU R156, [R1+0xfc] ;  /* 0x0000fc00019c7983 */ /* 0x0003620000300800 */
[----:B------:R-:W-:Y:S02]  /*77b0*/  FMUL.FTZ R20, R5, R9 ;  /* 0x0000000905147220 */ /* 0x000fe40000410000 */
[----:B------:R-:W-:Y:S02]  /*77c0*/  FADD.FTZ R9, -R104, R28 ;  /* 0x0000001c68097221 */ /* 0x000fe40000010100 */
[----:B------:R-:W-:Y:S02]  /*77d0*/  FMUL.FTZ R12, R153, R12 ;  /* 0x0000000c990c7220 */ /* 0x000fe40000410000 */
[----:B------:R-:W-:Y:S01]  /*77e0*/  FMUL.FTZ R19, R4, R8 ;  /* 0x0000000804137220 */ /* 0x000fe20000410000 */
[----:B------:R1:W5:Y:S01]  /*77f0*/  LDL.LU R153, [R1+0xf8] ;  /* 0x0000f80001997983 */ /* 0x0003620000300800 */
[----:B------:R-:W-:Y:S02]  /*7800*/  FADD.FTZ R8, -R104, R29 ;  /* 0x0000001d68087221 */ /* 0x000fe40000010100 */
[----:B------:R-:W-:Y:S02]  /*7810*/  FMUL.FTZ R9, R152, R9 ;  /* 0x0000000998097220 */ /* 0x000fe40000410000 */
        /* <DEDUP_REMOVED lines=8> */
[----:B------:R-:W-:Y:S02]  /*78a0*/  FFMA.FTZ R5, -R97, R97, 1 ;  /* 0x3f80000061057423 */ /* 0x000fe40000010161 */
[----:B------:R-:W-:Y:S01]  /*78b0*/  FMUL.FTZ R18, R4, R8 ;  /* 0x0000000804127220 */ /* 0x000fe20000410000 */
[----:B------:R1:W5:Y:S01]  /*78c0*/  LDL.LU R98, [R1+0xe8] ;  /* 0x0000e80001627983 */ /* 0x0003620000300800 */
[----:B------:R-:W-:Y:S02]  /*78d0*/  FADD.FTZ R8, -R104, R45 ;  /* 0x0000002d68087221 */ /* 0x000fe40000010100 */
[----:B------:R-:W-:Y:S01]  /*78e0*/  FFMA.FTZ R4, -R249, R249, 1 ;  /* 0x3f800000f9047423 */ /* 0x000fe200000101f9 */
[----:B------:R1:W5:Y:S01]  /*78f0*/  LDL.LU R97, [R1+0xe4] ;  /* 0x0000e40001617983 */ /* 0x0003620000300800 */
[----:B------:R-:W-:Y:S02]  /*7900*/  FMUL.FTZ R6, R6, c[0x0][0x2ec] ;  /* 0x0000bb0006067a20 */ /* 0x000fe40000410000 */
[----:B------:R-:W-:Y:S01]  /*7910*/  FMUL.FTZ R5, R5, c[0x0][0x2ec] ;  /* 0x0000bb0005057a20 */ /* 0x000fe20000410000 */
[----:B------:R1:W5:Y:S01]  /*7920*/  LDL.LU R96, [R1+0xe0] ;  /* 0x0000e00001607983 */ /* 0x0003620000300800 */
[----:B------:R-:W-:Y:S02]  /*7930*/  FMUL.FTZ R8, R225, R8 ;  /* 0x00000008e1087220 */ /* 0x000fe40000410000 */
        /* <DEDUP_REMOVED lines=11> */
[----:B------:R-:W-:Y:S02]  /*79f0*/  FMUL.FTZ R9, R233, R9 ;  /* 0x00000009e9097220 */ /* 0x000fe40000410000 */
[----:B------:R-:W-:Y:S02]  /*7a00*/  FFMA.FTZ R7, -R95, R95, 1 ;  /* 0x3f8000005f077423 */ /* 0x000fe4000001015f */
[----:B------:R-:W-:Y:S01]  /*7a10*/  FMUL.FTZ R5, R5, c[0x0][0x2ec] ;  /* 0x0000bb0005057a20 */ /* 0x000fe20000410000 */
[----:B------:R1:W5:Y:S01]  /*7a20*/  LDL.LU R95, [R1+0xdc] ;  /* 0x0000dc00015f7983 */ /* 0x0003620000300800 */
[----:B------:R-:W-:Y:S02]  /*7a30*/  FMUL.FTZ R8, R179, R8 ;  /* 0x00000008b3087220 */ /* 0x000fe40000410000 */
[----:B------:R-:W-:Y:S02]  /*7a40*/  FMUL.FTZ R4, R4, c[0x0][0x2ec] ;  /* 0x0000bb0004047a20 */ /* 0x000fe40000410000 */
[----:B------:R-:W-:Y:S02]  /*7a50*/  FFMA.FTZ R6, -R94, R94, 1 ;  /* 0x3f8000005e067423 */ /* 0x000fe4000001015e */
[----:B------:R-:W-:Y:S01]  /*7a60*/  FMUL.FTZ R44, R5, R9 ;  /* 0x00000009052c7220 */ /* 0x000fe20000410000 */
[----:B------:R1:W5:Y:S01]  /*7a70*/  LDL.LU R94, [R1+0xd8] ;  /* 0x0000d800015e7983 */ /* 0x0003620000300800 */
[----:B------:R-:W-:Y:S02]  /*7a80*/  FADD.FTZ R9, -R104, R60 ;  /* 0x0000003c68097221 */ /* 0x000fe40000010100 */
[----:B------:R-:W-:Y:S02]  /*7a90*/  FFMA.FTZ R5, -R222, R222, 1 ;  /* 0x3f800000de057423 */ /* 0x000fe400000101de */
[----:B------:R-:W-:Y:S02]  /*7aa0*/  FMUL.FTZ R37, R4, R8 ;  /* 0x0000000804257220 */ /* 0x000fe40000410000 */
[----:B----4-:R-:W-:Y:S02]  /*7ab0*/  FADD.FTZ R4, -R0, R10 ;  /* 0x0000000a00047221 */ /* 0x010fe40000010100 */
[----:B------:R-:W-:Y:S02]  /*7ac0*/  FADD.FTZ R13, -R104, R40 ;  /* 0x00000028680d7221 */ /* 0x000fe40000010100 */
[----:B------:R-:W-:Y:S02]  /*7ad0*/  FMUL.FTZ R9, R187, R9 ;  /* 0x00000009bb097220 */ /* 0x000fe40000410000 */
[----:B------:R-:W-:Y:S02]  /*7ae0*/  FMUL.FTZ R5, R5, c[0x0][0x2ec] ;  /* 0x0000bb0005057a20 */ /* 0x000fe40000410000 */
[----:B------:R-:W-:Y:S02]  /*7af0*/  FADD.FTZ R10, -R0, R11 ;  /* 0x0000000b000a7221 */ /* 0x000fe40000010100 */
[----:B------:R-:W-:Y:S02]  /*7b00*/  FMUL.FTZ R11, R93, R4 ;  /* 0x000000045d0b7220 */ /* 0x000fe40000410000 */
[----:B------:R-:W-:Y:S01]  /*7b10*/  FMUL.FTZ R13, R244, R13 ;  /* 0x0000000df40d7220 */ /* 0x000fe20000410000 */
        /* <DEDUP_REMOVED lines=10> */
[----:B--2---:R-:W-:Y:S01]  /*7bc0*/  MOV R56, R205 ;  /* 0x000000cd00387202 */ /* 0x004fe20000000f00 */
[----:B------:R-:W-:Y:S02]  /*7bd0*/  FFMA.FTZ R7, -R227, R227, 1 ;  /* 0x3f800000e3077423 */ /* 0x000fe400000101e3 */
[----:B------:R-:W-:Y:S02]  /*7be0*/  FADD.FTZ R8, -R0, R15 ;  /* 0x0000000f00087221 */ /* 0x000fe40000010100 */
[----:B------:R-:W-:Y:S02]  /*7bf0*/  FMUL.FTZ R9, R91, R9 ;  /* 0x000000095b097220 */ /* 0x000fe40000410000 */
[----:B------:R-:W-:Y:S01]  /*7c00*/  FMUL.FTZ R45, R6, R12 ;  /* 0x0000000c062d7220 */ /* 0x000fe20000410000 */
[----:B------:R1:W5:Y:S01]  /*7c10*/  LDL.LU R91, [R1+0xcc] ;  /* 0x0000cc00015b7983 */ /* 0x0003620000300800 */
[----:B------:R-:W-:Y:S01]  /*7c20*/  FADD.FTZ R12, -R104, R57 ;  /* 0x00000039680c7221 */ /* 0x000fe20000010100 */
[----:B---3--:R-:W-:Y:S01]  /*7c30*/  MOV R57, R204 ;  /* 0x000000cc00397202 */ /* 0x008fe20000000f00 */
        /* <DEDUP_REMOVED lines=45> */
[C---:B------:R-:W-:Y:S01]  /*7f10*/  FADD.FTZ R13, -R0.reuse, R43 ;  /* 0x0000002b000d7221 */ /* 0x040fe20000010100 */
[----:B------:R1:W5:Y:S01]  /*7f20*/  LDL.LU R78, [R1+0x98] ;  /* 0x00009800014e7983 */ /* 0x0003620000300800 */
[----:B------:R-:W-:Y:S02]  /*7f30*/  FMUL.FTZ R8, R77, R8 ;  /* 0x000000084d087220 */ /* 0x000fe40000410000 */
[----:B------:R-:W-:Y:S01]  /*7f40*/  FADD.FTZ R9, -R0, R46 ;  /* 0x0000002e00097221 */ /* 0x000fe20000010100 */
        /* <DEDUP_REMOVED lines=27> */
[----:B------:R-:W-:Y:S01]  /*8100*/  FMUL.FTZ R6, R6, c[0x0][0x2ec] ;  /* 0x0000bb0006067a20 */ /* 0x000fe20000410000 */
[----:B------:R1:W5:Y:S01]  /*8110*/  LDL.LU R69, [R1+0x74] ;  /* 0x0000740001457983 */ /* 0x0003620000300800 */
[----:B------:R-:W-:Y:S02]  /*8120*/  FMUL.FTZ R34, R68, R34 ;  /* 0x0000002244227220 */ /* 0x000fe40000410000 */
[----:B------:R-:W-:Y:S01]  /*8130*/  FMUL.FTZ R7, R7, c[0x0][0x2ec] ;  /* 0x0000bb0007077a20 */ /* 0x000fe20000410000 */
[----:B------:R1:W5:Y:S01]  /*8140*/  LDL.LU R68, [R1+0x70] ;  /* 0x0000700001447983 */ /* 0x0003620000300800 */
[----:B------:R-:W-:Y:S02]  /*8150*/  FMUL.FTZ R5, R5, c[0x0][0x2ec] ;  /* 0x0000bb0005057a20 */ /* 0x000fe40000410000 */
[----:B------:R-:W-:Y:S02]  /*8160*/  FMUL.FTZ R13, R6, R13 ;  /* 0x0000000d060d7220 */ /* 0x000fe40000410000 */
[----:B------:R-:W-:Y:S02]  /*8170*/  FFMA.FTZ R6, -R3, R3, 1 ;  /* 0x3f80000003067423 */ /* 0x000fe40000010103 */
[----:B------:R-:W-:Y:S01]  /*8180*/  FMUL.FTZ R8, R7, R8 ;  /* 0x0000000807087220 */ /* 0x000fe20000410000 */
[----:B------:R1:W5:Y:S01]  /*8190*/  LDL.LU R3, [R1+0x6c] ;  /* 0x00006c0001037983 */ /* 0x0003620000300800 */
[----:B------:R-:W-:Y:S02]  /*81a0*/  FMUL.FTZ R7, R5, R9 ;  /* 0x0000000905077220 */ /* 0x000fe40000410000 */
[----:B------:R-:W-:Y:S02]  /*81b0*/  FFMA.FTZ R5, -R2, R2, 1 ;  /* 0x3f80000002057423 */ /* 0x000fe40000010102 */
[----:B------:R-:W-:Y:S01]  /*81c0*/  FMUL.FTZ R4, R4, c[0x0][0x2ec] ;  /* 0x0000bb0004047a20 */ /* 0x000fe20000410000 */
[----:B------:R1:W5:Y:S01]  /*81d0*/  LDL.LU R2, [R1+0x68] ;  /* 0x0000680001027983 */ /* 0x0003620000300800 */
[----:B------:R-:W-:Y:S02]  /*81e0*/  FADD.FTZ R35, -R0, R62 ;  /* 0x0000003e00237221 */ /* 0x000fe40000010100 */
[----:B------:R-:W-:Y:S02]  /*81f0*/  FMUL.FTZ R9, R4, R12 ;  /* 0x0000000c04097220 */ /* 0x000fe40000410000 */
[----:B------:R-:W-:Y:S02]  /*8200*/  FADD.FTZ R33, -R0, R63 ;  /* 0x0000003f00217221 */ /* 0x000fe40000010100 */
[----:B------:R-:W-:Y:S02]  /*8210*/  FFMA.FTZ R4, -R250, R250, 1 ;  /* 0x3f800000fa047423 */ /* 0x000fe400000101fa */
[----:B------:R-:W-:Y:S02]  /*8220*/  FFMA.FTZ R0, -R248, R248, 1 ;  /* 0x3f800000f8007423 */ /* 0x000fe400000101f8 */
[----:B------:R-:W-:Y:S02]  /*8230*/  FMUL.FTZ R35, R245, R35 ;  /* 0x00000023f5237220 */ /* 0x000fe40000410000 */
        /* <DEDUP_REMOVED lines=43> */
.L_x_388:
        /* <DEDUP_REMOVED lines=149> */
.L_x_389:
        /* <DEDUP_REMOVED lines=297> */
.L_x_391:
        /* <DEDUP_REMOVED lines=19> */
.L_x_392:
        /* <DEDUP_REMOVED lines=43> */
.L_x_394:
[----:B--2---:R-:W-:Y:S05]  /*a4b0*/  BSYNC B0 ;  /* 0x0000000000007941 */ /* 0x004fea0003800000 */
.L_x_393:
        /* <DEDUP_REMOVED lines=14> */
.L_x_396:
[----:B------:R-:W-:Y:S05]  /*a5a0*/  BSYNC B0 ;  /* 0x0000000000007941 */ /* 0x000fea0003800000 */
.L_x_395:
        /* <DEDUP_REMOVED lines=25> */
.L_x_398:
[----:B------:R-:W-:Y:S05]  /*a740*/  BSYNC B0 ;  /* 0x0000000000007941 */ /* 0x000fea0003800000 */
.L_x_397:
        /* <DEDUP_REMOVED lines=11> */
.L_x_371:
[----:B------:R-:W-:Y:S05]  /*a800*/  BSYNC B1 ;  /* 0x0000000000017941 */ /* 0x000fea0003800000 */
.L_x_357:
        /* <DEDUP_REMOVED lines=11> */
.L_x_399:
[----:B------:R-:W-:Y:S05]  /*a8c0*/  EXIT ;  /* 0x000000000000794d */ /* 0x000fea0003800000 */
.L_x_401:
        /* <DEDUP_REMOVED lines=11> */
.L_x_696:


//--------------------- .text._ZN5flash25flash_bwd_dot_do_o_kernelILb0E23Flash_bwd_kernel_traitsILi32ELi128ELi128ELi8ELi4ELi4ELi4ELb1ELb0EN7cutlass6half_tE19Flash_kernel_traitsILi32ELi128ELi128ELi8ES3_EEEEvNS_16Flash_bwd_paramsE --------------------------
	.section	.text._ZN5flash25flash_bwd_dot_do_o_kernelILb0E23Flash_bwd_kernel_traitsILi32ELi128ELi128ELi8ELi4ELi4ELi4ELb1ELb0EN7cutlass6half_tE19Flash_kernel_traitsILi32ELi128ELi128ELi8ES3_EEEEvNS_16Flash_bwd_paramsE,"ax",@progbits
	.sectioninfo	@"SHI_REGISTERS=32"
	.align	128
        .global         _ZN5flash25flash_bwd_dot_do_o_kernelILb0E23Flash_bwd_kernel_traitsILi32ELi128ELi128ELi8ELi4ELi4ELi4ELb1ELb0EN7cutlass6half_tE19Flash_kernel_traitsILi32ELi128ELi128ELi8ES3_EEEEvNS_16Flash_bwd_paramsE
        .type           _ZN5flash25flash_bwd_dot_do_o_kernelILb0E23Flash_bwd_kernel_traitsILi32ELi128ELi128ELi8ELi4ELi4ELi4ELb1ELb0EN7cutlass6half_tE19Flash_kernel_traitsILi32ELi128ELi128ELi8ES3_EEEEvNS_16Flash_bwd_paramsE,@function
        .size           _ZN5flash25flash_bwd_dot_do_o_kernelILb0E23Flash_bwd_kernel_traitsILi32ELi128ELi128ELi8ELi4ELi4ELi4ELb1ELb0EN7cutlass6half_tE19Flash_kernel_traitsILi32ELi128ELi128ELi8ES3_EEEEvNS_16Flash_bwd_paramsE,(.L_x_697 - _ZN5flash25flash_bwd_dot_do_o_kernelILb0E23Flash_bwd_kernel_traitsILi32ELi128ELi128ELi8ELi4ELi4ELi4ELb1ELb0EN7cutlass6half_tE19Flash_kernel_traitsILi32ELi128ELi128ELi8ES3_EEEEvNS_16Flash_bwd_paramsE)
        .other          _ZN5flash25flash_bwd_dot_do_o_kernelILb0E23Flash_bwd_kernel_traitsILi32ELi128ELi128ELi8ELi4ELi4ELi4ELb1ELb0EN7cutlass6half_tE19Flash_kernel_traitsILi32ELi128ELi128ELi8ES3_EEEEvNS_16Flash_bwd_paramsE,@"STO_CUDA_ENTRY STV_DEFAULT"
_ZN5flash25flash_bwd_dot_do_o_kernelILb0E23Flash_bwd_kernel_traitsILi32ELi128ELi128ELi8ELi4ELi4ELi4ELb1ELb0EN7cutlass6half_tE19Flash_kernel_traitsILi32ELi128ELi128ELi8ES3_EEEEvNS_16Flash_bwd_paramsE:
.text._ZN5flash25flash_bwd_dot_do_o_kernelILb0E23Flash_bwd_kernel_traitsILi32ELi128ELi128ELi8ELi4ELi4ELi4ELb1ELb0EN7cutlass6half_tE19Flash_kernel_traitsILi32ELi128ELi128ELi8ES3_EEEEvNS_16Flash_bwd_paramsE:
        /* <DEDUP_REMOVED lines=10> */
[----:B------:R-:W0:Y:S02]  /*00a0*/  S2R R23, SR_CTAID.X ;  /* 0x0000000000177919 */ /* 0x000e240000002500 */
[----:B0-----:R-:W-:-:S02]  /*00b0*/  SHF.L.U32 R23, R23, 0x7, RZ ;  /* 0x0000000717177819 */ /* 0x001fc400000006ff */
[----:B--2---:R-:W-:Y:S02]  /*00c0*/  @P0 IADD3 R8, R8, -R7, RZ ;  /* 0x8000000708080210 */ /* 0x004fe40007ffe0ff */
[----:B------:R-:W-:-:S04]  /*00d0*/  @!P0 MOV R8, c[0x0][0x214] ;  /* 0x0000850000088a02 */ /* 0x000fc80000000f00 */
[----:B------:R-:W-:-:S13]  /*00e0*/  ISETP.GT.AND P0, PT, R8, R23, PT ;  /* 0x000000170800720c */ /* 0x000fda0003f04270 */
[----:B------:R-:W-:Y:S05]  /*00f0*/  @!P0 EXIT ;  /* 0x000000000000894d */ /* 0x000fea0003800000 */
[C---:B------:R-:W-:Y:S01]  /*0100*/  ISETP.NE.AND P1, PT, R7.reuse, -0x1, PT ;  /* 0xffffffff0700780c */ /* 0x040fe20003f25270 */
[----:B------:R-:W0:Y:S01]  /*0110*/  S2R R3, SR_CTAID.Z ;  /* 0x0000000000037919 */ /* 0x000e220000002700 */
[----:B------:R-:W-:Y:S02]  /*0120*/  ULDC.U8 UR6, c[0x0][0x328] ;  /* 0x0000ca0000067ab9 */ /* 0x000fe40000000000 */
[----:B------:R-:W-:Y:S01]  /*0130*/  ISETP.NE.AND P0, PT, RZ, UR6, PT ;  /* 0x00000006ff007c0c */ /* 0x000fe2000bf05270 */
[----:B------:R-:W1:Y:S08]  /*0140*/  S2R R22, SR_TID.X ;  /* 0x0000000000167919 */ /* 0x000e700000002100 */
[----:B------:R-:W-:Y:S01]  /*0150*/  @P1 IMAD.WIDE.U32 R12, R7, c[0x0][0x370], RZ ;  /* 0x0000dc00070c1a25 */ /* 0x000fe200078e00ff */
[----:B------:R-:W-:-:S03]  /*0160*/  @!P1 SHF.R.S32.HI R2, RZ, 0x1f, R0 ;  /* 0x0000001fff029819 */ /* 0x000fc60000011400 */
[C---:B------:R-:W-:Y:S01]  /*0170*/  @P1 IMAD R4, R7.reuse, c[0x0][0x374], R13 ;  /* 0x0000dd0007041a24 */ /* 0x040fe200078e020d */
[----:B------:R-:W-:Y:S01]  /*0180*/  @!P1 SHF.R.S32.HI R13, RZ, 0x1f, R0 ;  /* 0x0000001fff0d9819 */ /* 0x000fe20000011400 */
[----:B------:R-:W-:-:S04]  /*0190*/  @P1 IMAD.WIDE.U32 R10, R7, c[0x0][0x1e8], RZ ;  /* 0x00007a00070a1a25 */ /* 0x000fc800078e00ff */
[----:B------:R-:W-:Y:S01]  /*01a0*/  @!P1 IMAD R9, R2, c[0x0][0x368], RZ ;  /* 0x0000da0002099a24 */ /* 0x000fe200078e02ff */
[----:B------:R-:W-:Y:S01]  /*01b0*/  @P1 MOV R6, R10 ;  /* 0x0000000a00061202 */ /* 0x000fe20000000f00 */
[----:B------:R-:W-:Y:S02]  /*01c0*/  @!P1 IMAD R13, R13, c[0x0][0x1e0], RZ ;  /* 0x000078000d0d9a24 */ /* 0x000fe400078e02ff */
[----:B------:R-:W-:Y:S02]  /*01d0*/  @P1 IMAD R5, R7, c[0x0][0x1ec], R11 ;  /* 0x00007b0007051a24 */ /* 0x000fe400078e020b */
[----:B------:R-:W-:-:S04]  /*01e0*/  @!P1 IMAD.WIDE.U32 R10, R0, c[0x0][0x368], RZ ;  /* 0x0000da00000a9a25 */ /* 0x000fc800078e00ff */
[----:B------:R-:W-:Y:S01]  /*01f0*/  @!P1 IMAD R9, R0, c[0x0][0x36c], R9 ;  /* 0x0000db0000099a24 */ /* 0x000fe200078e0209 */
[----:B------:R-:W-:Y:S01]  /*0200*/  @!P1 MOV R12, R10 ;  /* 0x0000000a000c9202 */ /* 0x000fe20000000f00 */
[----:B------:R-:W-:-:S03]  /*0210*/  @!P1 IMAD.WIDE.U32 R14, R0, c[0x0][0x1e0], RZ ;  /* 0x00007800000e9a25 */ /* 0x000fc600078e00ff */
[----:B------:R-:W-:Y:S01]  /*0220*/  @!P1 IADD3 R4, R11, R9, RZ ;  /* 0x000000090b049210 */ /* 0x000fe20007ffe0ff */
[----:B------:R-:W-:Y:S01]  /*0230*/  @!P1 IMAD R13, R0, c[0x0][0x1e4], R13 ;  /* 0x00007900000d9a24 */ /* 0x000fe200078e020d */
[----:B------:R-:W-:-:S04]  /*0240*/  @!P1 MOV R6, R14 ;  /* 0x0000000e00069202 */ /* 0x000fc80000000f00 */
[----:B------:R-:W-:Y:S01]  /*0250*/  @!P1 IADD3 R5, R15, R13, RZ ;  /* 0x0000000d0f059210 */ /* 0x000fe20007ffe0ff */
[----:B------:R-:W-:Y:S05]  /*0260*/  @!P0 BRA `(.L_x_402) ;  /* 0x0000007000008947 */ /* 0x000fea0003800000 */
[----:B01----:R-:W-:Y:S01]  /*0270*/  HFMA2.MMA R2, -RZ, RZ, 0, 7.62939453125e-06 ;  /* 0x00000080ff027435 */ /* 0x003fe200000001ff */
[----:B------:R-:W-:Y:S01]  /*0280*/  @!P1 IMAD R7, R0, c[0x0][0x224], RZ ;  /* 0x0000890000079a24 */ /* 0x000fe200078e02ff */
[----:B------:R-:W-:-:S03]  /*0290*/  MOV R9, c[0x0][0x210] ;  /* 0x0000840000097a02 */ /* 0x000fc60000000f00 */
[----:B------:R-:W-:-:S05]  /*02a0*/  IMAD R7, R0, 0x80, R7 ;  /* 0x0000008000077824 */ /* 0x000fca00078e0207 */
[----:B------:R-:W-:-:S04]  /*02b0*/  IMAD R0, R2, R9, c[0x0][0x234] ;  /* 0x00008d0002007624 */ /* 0x000fc800078e0209 */
[----:B------:R-:W-:Y:S01]  /*02c0*/  IMAD R0, R0, R3, R7 ;  /* 0x0000000300007224 */ /* 0x000fe200078e0207 */
[----:B------:R-:W-:Y:S05]  /*02d0*/  BRA `(.L_x_403) ;  /* 0x0000002000007947 */ /* 0x000fea0003800000 */
.L_x_402:
[----:B01----:R-:W-:-:S04]  /*02e0*/  IMAD R0, R0, c[0x0][0x1c0], R3 ;  /* 0x0000700000007a24 */ /* 0x003fc800078e0203 */
[----:B------:R-:W-:Y:S02]  /*02f0*/  IMAD R0, R0, c[0x0][0x224], RZ ;  /* 0x0000890000007a24 */ /* 0x000fe400078e02ff */
.L_x_403:
[----:B------:R-:W-:Y:S02]  /*0300*/  SHF.R.S32.HI R7, RZ, 0x1f, R22 ;  /* 0x0000001fff077819 */ /* 0x000fe40000011416 */
[----:B------:R-:W-:Y:S02]  /*0310*/  IADD3 R17, -R23, R8, RZ ;  /* 0x0000000817117210 */ /* 0x000fe40007ffe1ff */
[----:B------:R-:W-:Y:S02]  /*0320*/  LEA.HI R7, R7, R22, RZ, 0x2 ;  /* 0x0000001607077211 */ /* 0x000fe400078f10ff */
[----:B------:R-:W-:Y:S02]  /*0330*/  SHF.R.S32.HI R8, RZ, 0x1f, R3 ;  /* 0x0000001fff087819 */ /* 0x000fe40000011403 */
[----:B------:R-:W-:Y:S02]  /*0340*/  LOP3.LUT R9, R7, 0x1ffffffc, RZ, 0xc0, !PT ;  /* 0x1ffffffc07097812 */ /* 0x000fe400078ec0ff */
[----:B------:R-:W-:-:S02]  /*0350*/  SHF.R.S32.HI R2, RZ, 0x2, R7 ;  /* 0x00000002ff027819 */ /* 0x000fc40000011407 */
[----:B------:R-:W-:Y:S02]  /*0360*/  IADD3 R9, -R9, R22, RZ ;  /* 0x0000001609097210 */ /* 0x000fe40007ffe1ff */
[----:B------:R-:W-:Y:S02]  /*0370*/  IADD3 R7, R2, 0x40, RZ ;  /* 0x0000004002077810 */ /* 0x000fe40007ffe0ff */
[----:B------:R-:W-:Y:S02]  /*0380*/  SHF.L.U32 R10, R9, 0x3, RZ ;  /* 0x00000003090a7819 */ /* 0x000fe400000006ff */
[----:B------:R-:W-:Y:S02]  /*0390*/  SHF.R.S32.HI R9, RZ, 0x1f, R23 ;  /* 0x0000001fff097819 */ /* 0x000fe40000011417 */
[----:B------:R-:W-:Y:S02]  /*03a0*/  SHF.R.S32.HI R11, RZ, 0x1f, R10 ;  /* 0x0000001fff0b7819 */ /* 0x000fe4000001140a */
[----:B------:R-:W-:Y:S01]  /*03b0*/  ISETP.GE.AND P0, PT, R10, c[0x0][0x220], PT ;  /* 0x000088000a007a0c */ /* 0x000fe20003f06270 */
[----:B------:R-:W-:-:S02]  /*03c0*/  IMAD R16, R9, c[0x0][0x370], RZ ;  /* 0x0000dc0009107a24 */ /* 0x000fc400078e02ff */
[----:B------:R-:W-:Y:S01]  /*03d0*/  IMAD.WIDE.U32 R14, R23, c[0x0][0x370], R10 ;  /* 0x0000dc00170e7a25 */ /* 0x000fe200078e000a */
[-C--:B------:R-:W-:Y:S02]  /*03e0*/  ISETP.LT.AND P1, PT, R7, R17.reuse, !P0 ;  /* 0x000000110700720c */ /* 0x080fe40004721270 */
[----:B------:R-:W-:Y:S01]  /*03f0*/  ISETP.LT.AND P0, PT, R2, R17, !P0 ;  /* 0x000000110200720c */ /* 0x000fe20004701270 */
[----:B------:R-:W-:Y:S01]  /*0400*/  IMAD R18, R9, c[0x0][0x1e8], RZ ;  /* 0x00007a0009127a24 */ /* 0x000fe200078e02ff */
[----:B------:R-:W-:Y:S01]  /*0410*/  IADD3 R12, P2, R12, R14, RZ ;  /* 0x0000000e0c0c7210 */ /* 0x000fe20007f5e0ff */
[C---:B------:R-:W-:Y:S02]  /*0420*/  IMAD R9, R23.reuse, c[0x0][0x374], R16 ;  /* 0x0000dd0017097a24 */ /* 0x040fe400078e0210 */
[----:B------:R-:W-:-:S03]  /*0430*/  IMAD.WIDE.U32 R10, R23, c[0x0][0x1e8], R10 ;  /* 0x00007a00170a7a25 */ /* 0x000fc600078e000a */
[----:B------:R-:W-:Y:S01]  /*0440*/  IADD3.X R13, R4, R15, R9, P2, !PT ;  /* 0x0000000f040d7210 */ /* 0x000fe200017fe409 */
[----:B------:R-:W-:Y:S01]  /*0450*/  IMAD R18, R23, c[0x0][0x1ec], R18 ;  /* 0x00007b0017127a24 */ /* 0x000fe200078e0212 */
[----:B------:R-:W-:Y:S01]  /*0460*/  IADD3 R10, P2, R6, R10, RZ ;  /* 0x0000000a060a7210 */ /* 0x000fe20007f5e0ff */
[----:B------:R-:W-:Y:S02]  /*0470*/  IMAD R4, R8, c[0x0][0x378], RZ ;  /* 0x0000de0008047a24 */ /* 0x000fe400078e02ff */
[----:B------:R-:W-:Y:S01]  /*0480*/  IMAD.WIDE.U32 R6, R3, c[0x0][0x378], R12 ;  /* 0x0000de0003067a25 */ /* 0x000fe200078e000c */
[----:B------:R-:W-:Y:S02]  /*0490*/  IADD3.X R11, R5, R11, R18, P2, !PT ;  /* 0x0000000b050b7210 */ /* 0x000fe400017fe412 */
[----:B------:R-:W-:Y:S01]  /*04a0*/  @P1 IADD3 R9, P2, R2, 0x40, RZ ;  /* 0x0000004002091810 */ /* 0x000fe20007f5e0ff */
[C---:B------:R-:W-:Y:S02]  /*04b0*/  IMAD R5, R3.reuse, c[0x0][0x37c], R4 ;  /* 0x0000df0003057a24 */ /* 0x040fe400078e0204 */
[----:B------:R-:W-:Y:S01]  /*04c0*/  IMAD R4, R8, c[0x0][0x1f0], RZ ;  /* 0x00007c0008047a24 */ /* 0x000fe200078e02ff */
[----:B------:R-:W-:Y:S01]  /*04d0*/  SHF.R.S32.HI R8, RZ, 0x1f, R2 ;  /* 0x0000001fff087819 */ /* 0x000fe20000011402 */
[----:B------:R-:W-:Y:S01]  /*04e0*/  IMAD.WIDE.U32 R10, R3, c[0x0][0x1f0], R10 ;  /* 0x00007c00030a7a25 */ /* 0x000fe200078e000a */
[----:B------:R-:W-:-:S02]  /*04f0*/  IADD3 R7, R7, R5, RZ ;  /* 0x0000000507077210 */ /* 0x000fc40007ffe0ff */
[----:B------:R-:W-:Y:S01]  /*0500*/  @P1 IADD3.X R13, RZ, R8, RZ, P2, !PT ;  /* 0x00000008ff0d1210 */ /* 0x000fe200017fe4ff */
[----:B------:R-:W-:Y:S01]  /*0510*/  IMAD R15, R3, c[0x0][0x1f4], R4 ;  /* 0x00007d00030f7a24 */ /* 0x000fe200078e0204 */
[----:B------:R-:W-:Y:S01]  /*0520*/  @P1 IADD3 R12, P2, R2, 0x40, RZ ;  /* 0x00000040020c1810 */ /* 0x000fe20007f5e0ff */
[C---:B------:R-:W-:Y:S01]  /*0530*/  @P0 IMAD R17, R8.reuse, c[0x0][0x1e8], RZ ;  /* 0x00007a0008110a24 */ /* 0x040fe200078e02ff */
[----:B------:R-:W-:Y:S01]  /*0540*/  @P1 MOV R4, R6 ;  /* 0x0000000600041202 */ /* 0x000fe20000000f00 */
[----:B------:R-:W-:Y:S01]  /*0550*/  @P1 IMAD R14, R13, c[0x0][0x370], RZ ;  /* 0x0000dc000d0e1a24 */ /* 0x000fe200078e02ff */
[----:B------:R-:W-:Y:S01]  /*0560*/  @P1 MOV R5, R7 ;  /* 0x0000000700051202 */ /* 0x000fe20000000f00 */
[----:B------:R-:W-:Y:S01]  /*0570*/  @P0 IMAD R13, R8, c[0x0][0x370], RZ ;  /* 0x0000dc00080d0a24 */ /* 0x000fe200078e02ff */
[----:B------:R-:W-:Y:S01]  /*0580*/  IADD3 R11, R11, R15, RZ ;  /* 0x0000000f0b0b7210 */ /* 0x000fe20007ffe0ff */
[----:B------:R-:W-:Y:S02]  /*0590*/  @P1 IMAD.X R8, RZ, RZ, R8, P2 ;  /* 0x000000ffff081224 */ /* 0x000fe400010e0608 */
[----:B------:R-:W-:-:S02]  /*05a0*/  @P1 IMAD R3, R9, c[0x0][0x374], R14 ;  /* 0x0000dd0009031a24 */ /* 0x000fc400078e020e */
[----:B------:R-:W-:-:S04]  /*05b0*/  @P1 IMAD.WIDE.U32 R4, R9, c[0x0][0x370], R4 ;  /* 0x0000dc0009041a25 */ /* 0x000fc800078e0004 */
[----:B------:R-:W-:Y:S01]  /*05c0*/  @P1 IMAD R15, R8, c[0x0][0x1e8], RZ ;  /* 0x00007a00080f1a24 */ /* 0x000fe200078e02ff */
[----:B------:R-:W-:Y:S01]  /*05d0*/  @P1 IADD3 R3, R5, R3, RZ ;  /* 0x0000000305031210 */ /* 0x000fe20007ffe0ff */
[C---:B------:R-:W-:Y:S02]  /*05e0*/  @P0 IMAD R13, R2.reuse, c[0x0][0x374], R13 ;  /* 0x0000dd00020d0a24 */ /* 0x040fe400078e020d */
[C---:B------:R-:W-:Y:S02]  /*05f0*/  @P0 IMAD R17, R2.reuse, c[0x0][0x1ec], R17 ;  /* 0x00007b0002110a24 */ /* 0x040fe400078e0211 */
[----:B------:R-:W-:-:S04]  /*0600*/  @P0 IMAD.WIDE.U32 R6, R2, c[0x0][0x370], R6 ;  /* 0x0000dc0002060a25 */ /* 0x000fc800078e0006 */
[----:B------:R-:W-:Y:S01]  /*0610*/  @P0 IMAD.WIDE.U32 R8, R2, c[0x0][0x1e8], R10 ;  /* 0x00007a0002080a25 */ /* 0x000fe200078e000a */
[----:B------:R-:W-:Y:S02]  /*0620*/  @P0 IADD3 R7, R7, R13, RZ ;  /* 0x0000000d07070210 */ /* 0x000fe40007ffe0ff */
[----:B------:R-:W-:Y:S01]  /*0630*/  @P0 LEA R24, P2, R6, c[0x0][0x330], 0x1 ;  /* 0x0000cc0006180a11 */ /* 0x000fe200078408ff */
[C---:B------:R-:W-:Y:S01]  /*0640*/  @P1 IMAD R15, R12.reuse, c[0x0][0x1ec], R15 ;  /* 0x00007b000c0f1a24 */ /* 0x040fe200078e020f */
[----:B------:R-:W-:Y:S01]  /*0650*/  @P0 IADD3 R5, R9, R17, RZ ;  /* 0x0000001109050210 */ /* 0x000fe20007ffe0ff */
[----:B------:R-:W-:Y:S01]  /*0660*/  @P1 IMAD.WIDE.U32 R12, R12, c[0x0][0x1e8], R10 ;  /* 0x00007a000c0c1a25 */ /* 0x000fe200078e000a */
[----:B------:R-:W-:Y:S01]  /*0670*/  @P1 LEA R2, P3, R4, c[0x0][0x330], 0x1 ;  /* 0x0000cc0004021a11 */ /* 0x000fe200078608ff */
[----:B------:R-:W-:Y:S01]  /*0680*/  CS2R R10, SRZ ;  /* 0x00000000000a7805 */ /* 0x000fe2000001ff00 */
[----:B------:R-:W-:Y:S02]  /*0690*/  @P0 LEA R26, P4, R8, c[0x0][0x1d0], 0x1 ;  /* 0x00007400081a0a11 */ /* 0x000fe400078808ff */
[----:B------:R-:W-:-:S02]  /*06a0*/  @P0 LEA.HI.X R25, R6, c[0x0][0x334], R7, 0x1, P2 ;  /* 0x0000cd0006190a11 */ /* 0x000fc400010f0c07 */
[----:B------:R-:W-:Y:S01]  /*06b0*/  @P1 LEA.HI.X R3, R4, c[0x0][0x334], R3, 0x1, P3 ;  /* 0x0000cd0004031a11 */ /* 0x000fe200018f0c03 */
[----:B------:R-:W-:Y:S01]  /*06c0*/  CS2R R6, SRZ ;  /* 0x0000000000067805 */ /* 0x000fe2000001ff00 */
[----:B------:R-:W-:Y:S02]  /*06d0*/  @P0 LEA.HI.X R27, R8, c[0x0][0x1d4], R5, 0x1, P4 ;  /* 0x00007500081b0a11 */ /* 0x000fe400020f0c05 */
[----:B------:R-:W-:Y:S01]  /*06e0*/  CS2R R4, SRZ ;  /* 0x0000000000047805 */ /* 0x000fe2000001ff00 */
[----:B------:R-:W-:Y:S01]  /*06f0*/  CS2R R8, SRZ ;  /* 0x0000000000087805 */ /* 0x000fe2000001ff00 */
[----:B------:R-:W-:Y:S02]  /*0700*/  @P1 IADD3 R15, R13, R15, RZ ;  /* 0x0000000f0d0f1210 */ /* 0x000fe40007ffe0ff */
[C---:B------:R-:W-:Y:S01]  /*0710*/  @P1 LEA R20, P2, R12.reuse, c[0x0][0x1d0], 0x1 ;  /* 0x000074000c141a11 */ /* 0x040fe200078408ff */
[----:B------:R-:W-:Y:S01]  /*0720*/  CS2R R18, SRZ ;  /* 0x0000000000127805 */ /* 0x000fe2000001ff00 */
[----:B------:R-:W2:Y:S01]  /*0730*/  @P0 LDG.E.128 R4, [R24.64] ;  /* 0x0000000418040981 */ /* 0x000ea2000c1e1d00 */
[----:B------:R-:W-:Y:S01]  /*0740*/  CS2R R16, SRZ ;  /* 0x0000000000107805 */ /* 0x000fe2000001ff00 */
[----:B------:R-:W-:-:S02]  /*0750*/  @P1 LEA.HI.X R21, R12, c[0x0][0x1d4], R15, 0x1, P2 ;  /* 0x000075000c151a11 */ /* 0x000fc400010f0c0f */
[----:B------:R-:W3:Y:S01]  /*0760*/  @P0 LDG.E.128 R8, [R26.64] ;  /* 0x000000041a080981 */ /* 0x000ee2000c1e1d00 */
[----:B------:R-:W-:Y:S01]  /*0770*/  CS2R R14, SRZ ;  /* 0x00000000000e7805 */ /* 0x000fe2000001ff00 */
[----:B------:R-:W-:Y:S02]  /*0780*/  CS2R R12, SRZ ;  /* 0x00000000000c7805 */ /* 0x000fe4000001ff00 */
[----:B------:R-:W4:Y:S04]  /*0790*/  @P1 LDG.E.128 R16, [R20.64] ;  /* 0x0000000414101981 */ /* 0x000f28000c1e1d00 */
[----:B------:R-:W5:Y:S01]  /*07a0*/  @P1 LDG.E.128 R12, [R2.64] ;  /* 0x00000004020c1981 */ /* 0x000f62000c1e1d00 */
[----:B------:R-:W-:Y:S01]  /*07b0*/  LOP3.LUT P0, RZ, R22, 0x3, RZ, 0xc0, !PT ;  /* 0x0000000316ff7812 */ /* 0x000fe2000780c0ff */
[----:B--2---:R-:W-:-:S02]  /*07c0*/  HADD2.F32 R25, -RZ, R4.H1_H1 ;  /* 0x30000004ff197230 */ /* 0x004fc40000004100 */
[----:B---3--:R-:W-:Y:S02]  /*07d0*/  HADD2.F32 R26, -RZ, R8.H1_H1 ;  /* 0x30000008ff1a7230 */ /* 0x008fe40000004100 */
[----:B------:R-:W-:Y:S02]  /*07e0*/  HADD2.F32 R24, -RZ, R4.H0_H0 ;  /* 0x20000004ff187230 */ /* 0x000fe40000004100 */
[----:B------:R-:W-:Y:S01]  /*07f0*/  HADD2.F32 R27, -RZ, R8.H0_H0 ;  /* 0x20000008ff1b7230 */ /* 0x000fe20000004100 */
[----:B------:R-:W-:Y:S01]  /*0800*/  FMUL.FTZ R25, R25, R26 ;  /* 0x0000001a19197220 */ /* 0x000fe20000410000 */
[----:B----4-:R-:W-:Y:S02]  /*0810*/  HADD2.F32 R29, -RZ, R16.H1_H1 ;  /* 0x30000010ff1d7230 */ /* 0x010fe40000004100 */
[----:B-----5:R-:W-:Y:S01]  /*0820*/  HADD2.F32 R28, -RZ, R12.H1_H1 ;  /* 0x3000000cff1c7230 */ /* 0x020fe20000004100 */
[----:B------:R-:W-:Y:S01]  /*0830*/  FFMA.FTZ R24, R24, R27, R25 ;  /* 0x0000001b18187223 */ /* 0x000fe20000010019 */
[----:B------:R-:W-:-:S02]  /*0840*/  HADD2.F32 R8, -RZ, R5.H0_H0 ;  /* 0x20000005ff087230 */ /* 0x000fc40000004100 */
[----:B------:R-:W-:Y:S01]  /*0850*/  HADD2.F32 R21, -RZ, R9.H0_H0 ;  /* 0x20000009ff157230 */ /* 0x000fe20000004100 */
[----:B------:R-:W-:Y:S01]  /*0860*/  FMUL.FTZ R4, R28, R29 ;  /* 0x0000001d1c047220 */ /* 0x000fe20000410000 */
[----:B------:R-:W-:Y:S02]  /*0870*/  HADD2.F32 R25, -RZ, R12.H0_H0 ;  /* 0x2000000cff197230 */ /* 0x000fe40000004100 */
[----:B------:R-:W-:Y:S01]  /*0880*/  HADD2.F32 R16, -RZ, R16.H0_H0 ;  /* 0x20000010ff107230 */ /* 0x000fe20000004100 */
[----:B------:R-:W-:Y:S01]  /*0890*/  FFMA.FTZ R24, R8, R21, R24 ;  /* 0x0000001508187223 */ /* 0x000fe20000010018 */
[----:B------:R-:W-:Y:S02]  /*08a0*/  HADD2.F32 R5, -RZ, R5.H1_H1 ;  /* 0x30000005ff057230 */ /* 0x000fe40000004100 */
[----:B------:R-:W-:Y:S01]  /*08b0*/  HADD2.F32 R12, -RZ, R9.H1_H1 ;  /* 0x30000009ff0c7230 */ /* 0x000fe20000004100 */
[----:B------:R-:W-:Y:S01]  /*08c0*/  FFMA.FTZ R16, R25, R16, R4 ;  /* 0x0000001019107223 */ /* 0x000fe20000010004 */
[----:B------:R-:W-:-:S02]  /*08d0*/  HADD2.F32 R21, -RZ, R10.H0_H0 ;  /* 0x2000000aff157230 */ /* 0x000fc40000004100 */
[----:B------:R-:W-:Y:S01]  /*08e0*/  HADD2.F32 R9, -RZ, R10.H1_H1 ;  /* 0x3000000aff097230 */ /* 0x000fe20000004100 */
[----:B------:R-:W-:Y:S01]  /*08f0*/  FFMA.FTZ R5, R5, R12, R24 ;  /* 0x0000000c05057223 */ /* 0x000fe20000010018 */
[--C-:B------:R-:W-:Y:S02]  /*0900*/  HADD2.F32 R2, -RZ, R6.reuse.H0_H0 ;  /* 0x20000006ff027230 */ /* 0x100fe40000004100 */
[----:B------:R-:W-:Y:S02]  /*0910*/  HADD2.F32 R25, -RZ, R13.H0_H0 ;  /* 0x2000000dff197230 */ /* 0x000fe40000004100 */
[----:B------:R-:W-:Y:S01]  /*0920*/  HADD2.F32 R10, -RZ, R17.H0_H0 ;  /* 0x20000011ff0a7230 */ /* 0x000fe20000004100 */
[----:B------:R-:W-:Y:S01]  /*0930*/  FFMA.FTZ R2, R2, R21, R5 ;  /* 0x0000001502027223 */ /* 0x000fe20000010005 */
[----:B------:R-:W-:Y:S02]  /*0940*/  HADD2.F32 R6, -RZ, R6.H1_H1 ;  /* 0x30000006ff067230 */ /* 0x000fe40000004100 */
[----:B------:R-:W-:Y:S01]  /*0950*/  HADD2.F32 R13, -RZ, R13.H1_H1 ;  /* 0x3000000dff0d7230 */ /* 0x000fe20000004100 */
[----:B------:R-:W-:Y:S01]  /*0960*/  FFMA.FTZ R16, R25, R10, R16 ;  /* 0x0000000a19107223 */ /* 0x000fe20000010010 */
[----:B------:R-:W-:Y:S01]  /*0970*/  HADD2.F32 R17, -RZ, R17.H1_H1 ;  /* 0x30000011ff117230 */ /* 0x000fe20000004100 */
[----:B------:R-:W-:Y:S01]  /*0980*/  FFMA.FTZ R2, R6, R9, R2 ;  /* 0x0000000906027223 */ /* 0x000fe20000010002 */
[----:B------:R-:W-:-:S02]  /*0990*/  HADD2.F32 R3, -RZ, R7.H0_H0 ;  /* 0x20000007ff037230 */ /* 0x000fc40000004100 */
[----:B------:R-:W-:Y:S01]  /*09a0*/  HADD2.F32 R8, -RZ, R11.H0_H0 ;  /* 0x2000000bff087230 */ /* 0x000fe20000004100 */
[----:B------:R-:W-:Y:S01]  /*09b0*/  FFMA.FTZ R16, R13, R17, R16 ;  /* 0x000000110d107223 */ /* 0x000fe20000010010 */
[----:B------:R-:W-:Y:S02]  /*09c0*/  HADD2.F32 R5, -RZ, R14.H0_H0 ;  /* 0x2000000eff057230 */ /* 0x000fe40000004100 */
[----:B------:R-:W-:Y:S01]  /*09d0*/  HADD2.F32 R10, -RZ, R18.H0_H0 ;  /* 0x20000012ff0a7230 */ /* 0x000fe20000004100 */
[----:B------:R-:W-:Y:S01]  /*09e0*/  FFMA.FTZ R2, R3, R8, R2 ;  /* 0x0000000803027223 */ /* 0x000fe20000010002 */
[----:B------:R-:W-:Y:S02]  /*09f0*/  HADD2.F32 R7, -RZ, R7.H1_H1 ;  /* 0x30000007ff077230 */ /* 0x000fe40000004100 */
[----:B------:R-:W-:Y:S01]  /*0a00*/  HADD2.F32 R4, -RZ, R11.H1_H1 ;  /* 0x3000000bff047230 */ /* 0x000fe20000004100 */
[----:B------:R-:W-:Y:S01]  /*0a10*/  FFMA.FTZ R16, R5, R10, R16 ;  /* 0x0000000a05107223 */ /* 0x000fe20000010010 */
[----:B------:R-:W-:-:S02]  /*0a20*/  HADD2.F32 R9, -RZ, R14.H1_H1 ;  /* 0x3000000eff097230 */ /* 0x000fc40000004100 */
[----:B------:R-:W-:Y:S01]  /*0a30*/  HADD2.F32 R18, -RZ, R18.H1_H1 ;  /* 0x30000012ff127230 */ /* 0x000fe20000004100 */
[----:B------:R-:W-:Y:S01]  /*0a40*/  FFMA.FTZ R2, R7, R4, R2 ;  /* 0x0000000407027223 */ /* 0x000fe20000010002 */
[----:B------:R-:W-:Y:S02]  /*0a50*/  HADD2.F32 R3, -RZ, R15.H0_H0 ;  /* 0x2000000fff037230 */ /* 0x000fe40000004100 */
[----:B------:R-:W-:Y:S01]  /*0a60*/  HADD2.F32 R5, -RZ, R19.H0_H0 ;  /* 0x20000013ff057230 */ /* 0x000fe20000004100 */
[----:B------:R-:W-:Y:S01]  /*0a70*/  FFMA.FTZ R16, R9, R18, R16 ;  /* 0x0000001209107223 */ /* 0x000fe20000010010 */
[----:B------:R-:W-:-:S03]  /*0a80*/  HADD2.F32 R15, -RZ, R15.H1_H1 ;  /* 0x3000000fff0f7230 */ /* 0x000fc60000004100 */
[----:B------:R-:W-:Y:S02]  /*0a90*/  FFMA.FTZ R16, R3, R5, R16 ;  /* 0x0000000503107223 */ /* 0x000fe40000010010 */
[----:B------:R-:W0:Y:S01]  /*0aa0*/  SHFL.BFLY PT, R3, R2, 0x2, 0x1f ;  /* 0x0c401f0002037f89 */ /* 0x000e2200000e0000 */
[----:B------:R-:W-:-:S05]  /*0ab0*/  HADD2.F32 R19, -RZ, R19.H1_H1 ;  /* 0x30000013ff137230 */ /* 0x000fca0000004100 */
[----:B------:R-:W-:-:S05]  /*0ac0*/  FFMA.FTZ R16, R15, R19, R16 ;  /* 0x000000130f107223 */ /* 0x000fca0000010010 */
[----:B------:R-:W1:Y:S01]  /*0ad0*/  SHFL.BFLY PT, R5, R16, 0x2, 0x1f ;  /* 0x0c401f0010057f89 */ /* 0x000e6200000e0000 */
[----:B0-----:R-:W-:-:S05]  /*0ae0*/  FADD.FTZ R4, R2, R3 ;  /* 0x0000000302047221 */ /* 0x001fca0000010000 */
[----:B------:R-:W0:Y:S01]  /*0af0*/  SHFL.BFLY PT, R3, R4, 0x1, 0x1f ;  /* 0x0c201f0004037f89 */ /* 0x000e2200000e0000 */
[----:B-1----:R-:W-:Y:S01]  /*0b00*/  FADD.FTZ R5, R16, R5 ;  /* 0x0000000510057221 */ /* 0x002fe20000010000 */
[----:B------:R-:W-:-:S04]  /*0b10*/  IADD3 R7, R23, R0, RZ ;  /* 0x0000000017077210 */ /* 0x000fc80007ffe0ff */
[----:B------:R-:W1:Y:S01]  /*0b20*/  SHFL.BFLY PT, R6, R5, 0x1, 0x1f ;  /* 0x0c201f0005067f89 */ /* 0x000e6200000e0000 */
[----:B------:R-:W-:Y:S02]  /*0b30*/  SHF.R.S32.HI R8, RZ, 0x1f, R7 ;  /* 0x0000001fff087819 */ /* 0x000fe40000011407 */
[----:B------:R-:W-:-:S04]  /*0b40*/  LEA.HI R7, P1, R22, R7, RZ, 0x1e ;  /* 0x0000000716077211 */ /* 0x000fc8000783f0ff */
[----:B------:R-:W-:Y:S02]  /*0b50*/  IADD3.X R8, RZ, R8, RZ, P1, !PT ;  /* 0x00000008ff087210 */ /* 0x000fe40000ffe4ff */
[----:B------:R-:W-:Y:S01]  /*0b60*/  LEA R2, P1, R7, c[0x0][0x3c8], 0x2 ;  /* 0x0000f20007027a11 */ /* 0x000fe200078210ff */
[----:B0-----:R-:W-:-:S03]  /*0b70*/  FADD.FTZ R0, R4, R3 ;  /* 0x0000000304007221 */ /* 0x001fc60000010000 */
[----:B------:R-:W-:Y:S01]  /*0b80*/  LEA.HI.X R3, R7, c[0x0][0x3cc], R8, 0x2, P1 ;  /* 0x0000f30007037a11 */ /* 0x000fe200008f1408 */
[----:B------:R-:W-:-:S05]  /*0b90*/  FMUL.FTZ R7, R0, c[0x0][0x2d4] ;  /* 0x0000b50000077a20 */ /* 0x000fca0000410000 */
[----:B------:R0:W-:Y:S01]  /*0ba0*/  @!P0 STG.E [R2.64], R7 ;  /* 0x0000000702008986 */ /* 0x0001e2000c101904 */
[----:B-1----:R-:W-:Y:S01]  /*0bb0*/  FADD.FTZ R6, R5, R6 ;  /* 0x0000000605067221 */ /* 0x002fe20000010000 */
[----:B------:R-:W-:Y:S06]  /*0bc0*/  @P0 EXIT ;  /* 0x000000000000094d */ /* 0x000fec0003800000 */
[----:B------:R-:W-:-:S05]  /*0bd0*/  FMUL.FTZ R5, R6, c[0x0][0x2d4] ;  /* 0x0000b50006057a20 */ /* 0x000fca0000410000 */
[----:B------:R-:W-:Y:S01]  /*0be0*/  STG.E [R2.64+0x100], R5 ;  /* 0x0001000502007986 */ /* 0x000fe2000c101904 */
[----:B------:R-:W-:Y:S05]  /*0bf0*/  EXIT ;  /* 0x000000000000794d */ /* 0x000fea0003800000 */
.L_x_404:
        /* <DEDUP_REMOVED lines=16> */
.L_x_697:


//--------------------- .text._ZN5flash25flash_bwd_dot_do_o_kernelILb1E23Flash_bwd_kernel_traitsILi32ELi128ELi128ELi8ELi4ELi4ELi4ELb1ELb0EN7cutlass6half_tE19Flash_kernel_traitsILi32ELi128ELi128ELi8ES3_EEEEvNS_16Flash_bwd_paramsE --------------------------
	.section	.text._ZN5flash25flash_bwd_dot_do_o_kernelILb1E23Flash_bwd_kernel_traitsILi32ELi128ELi128ELi8ELi4ELi4ELi4ELb1ELb0EN7cutlass6half_tE19Flash_kernel_traitsILi32ELi128ELi128ELi8ES3_EEEEvNS_16Flash_bwd_paramsE,"ax",@progbits
	.sectioninfo	@"SHI_REGISTERS=34"
	.align	128
        .global         _ZN5flash25flash_bwd_dot_do_o_kernelILb1E23Flash_bwd_kernel_traitsILi32ELi128ELi128ELi8ELi4ELi4ELi4ELb1ELb0EN7cutlass6half_tE19Flash_kernel_traitsILi32ELi128ELi128ELi8ES3_EEEEvNS_16Flash_bwd_paramsE
        .type           _ZN5flash25flash_bwd_dot_do_o_kernelILb1E23Flash_bwd_kernel_traitsILi32ELi128ELi128ELi8ELi4ELi4ELi4ELb1ELb0EN7cutlass6half_tE19Flash_kernel_traitsILi32ELi128ELi128ELi8ES3_EEEEvNS_16Flash_bwd_paramsE,@function
        .size           _ZN5flash25flash_bwd_dot_do_o_kernelILb1E23Flash_bwd_kernel_traitsILi32ELi128ELi128ELi8ELi4ELi4ELi4ELb1ELb0EN7cutlass6half_tE19Flash_kernel_traitsILi32ELi128ELi128ELi8ES3_EEEEvNS_16Flash_bwd_paramsE,(.L_x_698 - _ZN5flash25flash_bwd_dot_do_o_kernelILb1E23Flash_bwd_kernel_traitsILi32ELi128ELi128ELi8ELi4ELi4ELi4ELb1ELb0EN7cutlass6half_tE19Flash_kernel_traitsILi32ELi128ELi128ELi8ES3_EEEEvNS_16Flash_bwd_paramsE)
        .other          _ZN5flash25flash_bwd_dot_do_o_kernelILb1E23Flash_bwd_kernel_traitsILi32ELi128ELi128ELi8ELi4ELi4ELi4ELb1ELb0EN7cutlass6half_tE19Flash_kernel_traitsILi32ELi128ELi128ELi8ES3_EEEEvNS_16Flash_bwd_paramsE,@"STO_CUDA_ENTRY STV_DEFAULT"
_ZN5flash25flash_bwd_dot_do_o_kernelILb1E23Flash_bwd_kernel_traitsILi32ELi128ELi128ELi8ELi4ELi4ELi4ELb1ELb0EN7cutlass6half_tE19Flash_kernel_traitsILi32ELi128ELi128ELi8ES3_EEEEvNS_16Flash_bwd_paramsE:
.text._ZN5flash25flash_bwd_dot_do_o_kernelILb1E23Flash_bwd_kernel_traitsILi32ELi128ELi128ELi8ELi4ELi4ELi4ELb1ELb0EN7cutlass6half_tE19Flash_kernel_traitsILi32ELi128ELi128ELi8ES3_EEEEvNS_16Flash_bwd_paramsE:
        /* <DEDUP_REMOVED lines=12> */
[----:B--2---:R-:W-:Y:S01]  /*00c0*/  @P0 IADD3 R13, R0, -R11, RZ ;  /* 0x8000000b000d0210 */ /* 0x004fe20007ffe0ff */
[----:B------:R-:W-:-:S05]  /*00d0*/  @!P0 IMAD.MOV.U32 R13, RZ, RZ, c[0x0][0x214] ;  /* 0x00008500ff0d8624 */ /* 0x000fca00078e00ff */
[----:B------:R-:W-:-:S13]  /*00e0*/  ISETP.GT.AND P1, PT, R13, R21, PT ;  /* 0x000000150d00720c */ /* 0x000fda0003f24270 */
[----:B------:R-:W-:Y:S05]  /*00f0*/  @!P1 EXIT ;  /* 0x000000000000994d */ /* 0x000fea0003800000 */
[----:B------:R-:W-:Y:S01]  /*0100*/  ISETP.NE.AND P1, PT, R11, -0x1, PT ;  /* 0xffffffff0b00780c */ /* 0x000fe20003f25270 */
[C---:B------:R-:W-:Y:S01]  /*0110*/  IMAD.WIDE R2, R10.reuse, 0x80, RZ ;  /* 0x000000800a027825 */ /* 0x040fe200078e02ff */
[----:B------:R-:W-:Y:S01]  /*0120*/  MOV R20, c[0x0][0x1c0] ;  /* 0x0000700000147a02 */ /* 0x000fe20000000f00 */
[----:B------:R-:W-:Y:S01]  /*0130*/  ULDC.U8 UR6, c[0x0][0x328] ;  /* 0x0000ca0000067ab9 */ /* 0x000fe20000000000 */
[----:B------:R-:W-:Y:S01]  /*0140*/  SHF.R.S32.HI R14, RZ, 0x1f, R21 ;  /* 0x0000001fff0e7819 */ /* 0x000fe20000011415 */
[----:B------:R-:W-:Y:S01]  /*0150*/  IMAD.WIDE R24, R10, c[0x0][0x224], RZ ;  /* 0x000089000a187a25 */ /* 0x000fe200078e02ff */
[----:B------:R-:W-:Y:S02]  /*0160*/  SEL R0, R2, RZ, P0 ;  /* 0x000000ff02007207 */ /* 0x000fe40000000000 */
[----:B------:R-:W-:Y:S01]  /*0170*/  SEL R5, R3, RZ, P0 ;  /* 0x000000ff03057207 */ /* 0x000fe20000000000 */
[----:B------:R-:W-:-:S04]  /*0180*/  IMAD.WIDE R30, R20, c[0x0][0x22c], RZ ;  /* 0x00008b00141e7a25 */ /* 0x000fc800078e02ff */
[--C-:B------:R-:W-:Y:S01]  /*0190*/  @!P1 SHF.R.S32.HI R4, RZ, 0x1f, R10.reuse ;  /* 0x0000001fff049819 */ /* 0x100fe2000001140a */
[C---:B------:R-:W-:Y:S01]  /*01a0*/  @P1 IMAD.WIDE.U32 R2, R11.reuse, c[0x0][0x1e8], RZ ;  /* 0x00007a000b021a25 */ /* 0x040fe200078e00ff */
[----:B------:R-:W-:Y:S02]  /*01b0*/  @!P1 SHF.R.S32.HI R19, RZ, 0x1f, R10 ;  /* 0x0000001fff139819 */ /* 0x000fe4000001140a */
[----:B------:R-:W-:Y:S01]  /*01c0*/  @P1 MOV R23, R11 ;  /* 0x0000000b00171202 */ /* 0x000fe20000000f00 */
[----:B------:R-:W-:Y:S01]  /*01d0*/  @P1 IMAD R8, R11, c[0x0][0x1ec], R3 ;  /* 0x00007b000b081a24 */ /* 0x000fe200078e0203 */
[----:B------:R-:W-:Y:S01]  /*01e0*/  @P1 MOV R12, R2 ;  /* 0x00000002000c1202 */ /* 0x000fe20000000f00 */
[----:B------:R-:W-:Y:S01]  /*01f0*/  @!P1 IMAD R9, R4, c[0x0][0x368], RZ ;  /* 0x0000da0004099a24 */ /* 0x000fe200078e02ff */
[----:B------:R-:W-:Y:S01]  /*0200*/  SHF.R.S32.HI R3, RZ, 0x1f, R20 ;  /* 0x0000001fff037819 */ /* 0x000fe20000011414 */
[----:B------:R-:W-:Y:S01]  /*0210*/  IMAD R2, R25, c[0x0][0x1c0], RZ ;  /* 0x0000700019027a24 */ /* 0x000fe200078e02ff */
[----:B------:R-:W-:Y:S01]  /*0220*/  @!P1 MOV R23, 0xffffffff ;  /* 0xffffffff00179802 */ /* 0x000fe20000000f00 */
[----:B------:R-:W-:-:S02]  /*0230*/  @!P1 IMAD R19, R19, c[0x0][0x1e0], RZ ;  /* 0x0000780013139a24 */ /* 0x000fc400078e02ff */
[----:B------:R-:W-:-:S04]  /*0240*/  @P1 IMAD.WIDE.U32 R6, R11, c[0x0][0x370], RZ ;  /* 0x0000dc000b061a25 */ /* 0x000fc800078e00ff */
[C---:B------:R-:W-:Y:S01]  /*0250*/  @!P1 IMAD R9, R10.reuse, c[0x0][0x36c], R9 ;  /* 0x0000db000a099a24 */ /* 0x040fe200078e0209 */
[----:B------:R-:W-:Y:S01]  /*0260*/  @P1 MOV R15, R6 ;  /* 0x00000006000f1202 */ /* 0x000fe20000000f00 */
[----:B------:R-:W-:-:S04]  /*0270*/  @!P1 IMAD.WIDE.U32 R16, R10, c[0x0][0x368], RZ ;  /* 0x0000da000a109a25 */ /* 0x000fc800078e00ff */
[----:B------:R-:W-:Y:S01]  /*0280*/  IMAD R27, R24, R3, R2 ;  /* 0x00000003181b7224 */ /* 0x000fe200078e0202 */
[----:B------:R-:W-:Y:S01]  /*0290*/  @!P1 MOV R15, R16 ;  /* 0x00000010000f9202 */ /* 0x000fe20000000f00 */
[----:B------:R-:W-:-:S04]  /*02a0*/  @!P1 IMAD.WIDE.U32 R2, R10, c[0x0][0x1e0], RZ ;  /* 0x000078000a029a25 */ /* 0x000fc800078e00ff */
[----:B------:R-:W-:Y:S01]  /*02b0*/  @!P1 IMAD R19, R10, c[0x0][0x1e4], R19 ;  /* 0x000079000a139a24 */ /* 0x000fe200078e0213 */
[----:B------:R-:W-:Y:S01]  /*02c0*/  @!P1 MOV R12, R2 ;  /* 0x00000002000c9202 */ /* 0x000fe20000000f00 */
[----:B------:R-:W-:Y:S02]  /*02d0*/  @P1 IMAD R7, R11, c[0x0][0x374], R7 ;  /* 0x0000dd000b071a24 */ /* 0x000fe400078e0207 */
[----:B------:R-:W-:Y:S01]  /*02e0*/  @!P1 IMAD.IADD R7, R17, 0x1, R9 ;  /* 0x0000000111079824 */ /* 0x000fe200078e0209 */
[----:B------:R-:W-:Y:S01]  /*02f0*/  @!P1 IADD3 R8, R3, R19, RZ ;  /* 0x0000001303089210 */ /* 0x000fe20007ffe0ff */
[----:B------:R-:W0:Y:S01]  /*0300*/  S2R R9, SR_CTAID.Z ;  /* 0x0000000000097919 */ /* 0x000e220000002700 */
[----:B------:R-:W-:Y:S01]  /*0310*/  IMAD.WIDE.U32 R24, R24, c[0x0][0x1c0], RZ ;  /* 0x0000700018187a25 */ /* 0x000fe200078e00ff */
[----:B------:R-:W-:Y:S02]  /*0320*/  MOV R3, c[0x0][0x22c] ;  /* 0x00008b0000037a02 */ /* 0x000fe40000000f00 */
[----:B------:R-:W-:Y:S01]  /*0330*/  IADD3 R19, P0, R21, R0, RZ ;  /* 0x0000000015137210 */ /* 0x000fe20007f1e0ff */
[----:B------:R-:W-:Y:S01]  /*0340*/  IMAD.MOV.U32 R17, RZ, RZ, RZ ;  /* 0x000000ffff117224 */ /* 0x000fe200078e00ff */
[----:B------:R-:W-:Y:S01]  /*0350*/  IADD3 R2, R25, R27, RZ ;  /* 0x0000001b19027210 */ /* 0x000fe20007ffe0ff */
[----:B------:R-:W-:Y:S01]  /*0360*/  IMAD R4, R31, R23, RZ ;  /* 0x000000171f047224 */ /* 0x000fe200078e02ff */
[----:B------:R-:W-:-:S02]  /*0370*/  SHF.R.S32.HI R25, RZ, 0x1f, R3 ;  /* 0x0000001fff197819 */ /* 0x000fc40000011403 */
[----:B------:R-:W1:Y:S01]  /*0380*/  S2R R3, SR_TID.X ;  /* 0x0000000000037919 */ /* 0x000e620000002100 */
[----:B------:R-:W-:Y:S01]  /*0390*/  IADD3.X R5, R14, R5, RZ, P0, !PT ;  /* 0x000000050e057210 */ /* 0x000fe200007fe4ff */
[----:B------:R-:W-:Y:S01]  /*03a0*/  IMAD R2, R2, c[0x0][0x22c], RZ ;  /* 0x00008b0002027a24 */ /* 0x000fe200078e02ff */
[----:B------:R-:W-:Y:S01]  /*03b0*/  ISETP.NE.AND P0, PT, RZ, UR6, PT ;  /* 0x00000006ff007c0c */ /* 0x000fe2000bf05270 */
[C---:B------:R-:W-:Y:S02]  /*03c0*/  IMAD R17, R30.reuse, R17, R4 ;  /* 0x000000111e117224 */ /* 0x040fe400078e0204 */
[----:B------:R-:W-:Y:S02]  /*03d0*/  IMAD R6, R5, R30, RZ ;  /* 0x0000001e05067224 */ /* 0x000fe400078e02ff */
[----:B------:R-:W-:Y:S02]  /*03e0*/  IMAD R27, R25, R24, R2 ;  /* 0x00000018191b7224 */ /* 0x000fe400078e0202 */
[----:B------:R-:W-:-:S04]  /*03f0*/  IMAD.WIDE.U32 R4, R30, R23, RZ ;  /* 0x000000171e047225 */ /* 0x000fc800078e00ff */
[----:B------:R-:W-:-:S04]  /*0400*/  IMAD.WIDE.U32 R24, R24, c[0x0][0x22c], RZ ;  /* 0x00008b0018187a25 */ /* 0x000fc800078e00ff */
[----:B------:R-:W-:Y:S01]  /*0410*/  IMAD R23, R31, R19, R6 ;  /* 0x000000131f177224 */ /* 0x000fe200078e0206 */
[----:B------:R-:W-:Y:S01]  /*0420*/  IADD3 R0, R25, R27, RZ ;  /* 0x0000001b19007210 */ /* 0x000fe20007ffe0ff */
[----:B0-----:R-:W-:Y:S01]  /*0430*/  IMAD R2, R9, c[0x0][0x22c], RZ ;  /* 0x00008b0009027a24 */ /* 0x001fe200078e02ff */
[----:B------:R-:W-:Y:S01]  /*0440*/  SEL R24, R24, R4, !P1 ;  /* 0x0000000418187207 */ /* 0x000fe20004800000 */
[----:B------:R-:W-:Y:S01]  /*0450*/  IMAD.WIDE.U32 R30, R19, R30, RZ ;  /* 0x0000001e131e7225 */ /* 0x000fe200078e00ff */
[----:B------:R-:W-:Y:S02]  /*0460*/  SHF.R.S32.HI R6, RZ, 0x1f, R9 ;  /* 0x0000001fff067819 */ /* 0x000fe40000011409 */
[----:B------:R-:W-:Y:S01]  /*0470*/  SHF.R.S32.HI R25, RZ, 0x1f, R2 ;  /* 0x0000001fff197819 */ /* 0x000fe20000011402 */
[----:B------:R-:W-:Y:S01]  /*0480*/  @P1 IMAD.IADD R0, R5, 0x1, R17 ;  /* 0x0000000105001824 */ /* 0x000fe200078e0211 */
[----:B------:R-:W-:Y:S01]  /*0490*/  IADD3 R26, R31, R23, RZ ;  /* 0x000000171f1a7210 */ /* 0x000fe20007ffe0ff */
[----:B------:R-:W-:Y:S05]  /*04a0*/  @!P0 BRA `(.L_x_405) ;  /* 0x0000007000008947 */ /* 0x000fea0003800000 */
[----:B-1----:R-:W-:Y:S01]  /*04b0*/  HFMA2.MMA R4, -RZ, RZ, 0, 7.62939453125e-06 ;  /* 0x00000080ff047435 */ /* 0x002fe200000001ff */
[----:B------:R-:W-:Y:S01]  /*04c0*/  @!P1 IMAD R11, R10, c[0x0][0x224], RZ ;  /* 0x000089000a0b9a24 */ /* 0x000fe200078e02ff */
[----:B------:R-:W-:-:S04]  /*04d0*/  MOV R5, c[0x0][0x210] ;  /* 0x0000840000057a02 */ /* 0x000fc80000000f00 */
[----:B------:R-:W-:-:S04]  /*04e0*/  LEA R10, R10, R11, 0x7 ;  /* 0x0000000b0a0a7211 */ /* 0x000fc800078e38ff */
[----:B------:R-:W-:-:S04]  /*04f0*/  IMAD R4, R4, R5, c[0x0][0x234] ;  /* 0x00008d0004047624 */ /* 0x000fc800078e0205 */
[----:B------:R-:W-:Y:S01]  /*0500*/  IMAD R27, R4, R9, R10 ;  /* 0x00000009041b7224 */ /* 0x000fe200078e020a */
[----:B------:R-:W-:Y:S05]  /*0510*/  BRA `(.L_x_406) ;  /* 0x0000002000007947 */ /* 0x000fea0003800000 */
.L_x_405:
[----:B-1----:R-:W-:-:S04]  /*0520*/  IMAD R10, R10, c[0x0][0x1c0], R9 ;  /* 0x000070000a0a7a24 */ /* 0x002fc800078e0209 */
[----:B------:R-:W-:Y:S02]  /*0530*/  IMAD R27, R10, c[0x0][0x224], RZ ;  /* 0x000089000a1b7a24 */ /* 0x000fe400078e02ff */
.L_x_406:
[----:B------:R-:W-:Y:S01]  /*0540*/  SHF.R.S32.HI R28, RZ, 0x1f, R3 ;  /* 0x0000001fff1c7819 */ /* 0x000fe20000011403 */
[----:B------:R-:W-:-:S03]  /*0550*/  IMAD R18, R14, c[0x0][0x370], RZ ;  /* 0x0000dc000e127a24 */ /* 0x000fc600078e02ff */
[----:B------:R-:W-:Y:S01]  /*0560*/  LEA.HI R16, R28, R3, RZ, 0x2 ;  /* 0x000000031c107211 */ /* 0x000fe200078f10ff */
[----:B------:R-:W-:-:S03]  /*0570*/  IMAD R18, R21, c[0x0][0x374], R18 ;  /* 0x0000dd0015127a24 */ /* 0x000fc600078e0212 */
[----:B------:R-:W-:-:S05]  /*0580*/  LOP3.LUT R4, R16, 0x1ffffffc, RZ, 0xc0, !PT ;  /* 0x1ffffffc10047812 */ /* 0x000fca00078ec0ff */
[----:B------:R-:W-:-:S05]  /*0590*/  IMAD.IADD R4, R3, 0x1, -R4 ;  /* 0x0000000103047824 */ /* 0x000fca00078e0a04 */
[----:B------:R-:W-:-:S04]  /*05a0*/  SHF.L.U32 R4, R4, 0x3, RZ ;  /* 0x0000000304047819 */ /* 0x000fc800000006ff */
[----:B------:R-:W-:Y:S02]  /*05b0*/  SHF.R.S32.HI R5, RZ, 0x1f, R4 ;  /* 0x0000001fff057819 */ /* 0x000fe40000011404 */
[----:B------:R-:W-:-:S03]  /*05c0*/  ISETP.GE.AND P0, PT, R4, c[0x0][0x220], PT ;  /* 0x0000880004007a0c */ /* 0x000fc60003f06270 */
[----:B------:R-:W-:-:S04]  /*05d0*/  IMAD.WIDE.U32 R10, R21, c[0x0][0x370], R4 ;  /* 0x0000dc00150a7a25 */ /* 0x000fc800078e0004 */
[----:B------:R-:W-:Y:S01]  /*05e0*/  IMAD.WIDE.U32 R4, R21, c[0x0][0x1e8], R4 ;  /* 0x00007a0015047a25 */ /* 0x000fe200078e0004 */
[----:B------:R-:W-:-:S04]  /*05f0*/  IADD3 R10, P1, R15, R10, RZ ;  /* 0x0000000a0f0a7210 */ /* 0x000fc80007f3e0ff */
[----:B------:R-:W-:Y:S02]  /*0600*/  IADD3.X R11, R7, R11, R18, P1, !PT ;  /* 0x0000000b070b7210 */ /* 0x000fe40000ffe412 */
[----:B------:R-:W-:Y:S02]  /*0610*/  IADD3 R7, -R21, R13, RZ ;  /* 0x0000000d15077210 */ /* 0x000fe40007ffe1ff */
[----:B------:R-:W-:Y:S01]  /*0620*/  SHF.R.S32.HI R13, RZ, 0x2, R16 ;  /* 0x00000002ff0d7819 */ /* 0x000fe20000011410 */
[----:B------:R-:W-:Y:S01]  /*0630*/  IMAD R16, R14, c[0x0][0x1e8], RZ ;  /* 0x00007a000e107a24 */ /* 0x000fe200078e02ff */
[----:B------:R-:W-:Y:S01]  /*0640*/  IADD3 R4, P2, R12, R4, RZ ;  /* 0x000000040c047210 */ /* 0x000fe20007f5e0ff */
[----:B------:R-:W-:Y:S01]  /*0650*/  IMAD R14, R6, c[0x0][0x378], RZ ;  /* 0x0000de00060e7a24 */ /* 0x000fe200078e02ff */
[----:B------:R-:W-:Y:S01]  /*0660*/  ISETP.LT.AND P1, PT, R13, R7, !P0 ;  /* 0x000000070d00720c */ /* 0x000fe20004721270 */
[----:B------:R-:W-:Y:S02]  /*0670*/  IMAD R17, R21, c[0x0][0x1ec], R16 ;  /* 0x00007b0015117a24 */ /* 0x000fe400078e0210 */
[C---:B------:R-:W-:Y:S01]  /*0680*/  IMAD R15, R9.reuse, c[0x0][0x37c], R14 ;  /* 0x0000df00090f7a24 */ /* 0x040fe200078e020e */
[----:B------:R-:W-:Y:S01]  /*0690*/  SHF.R.S32.HI R14, RZ, 0x1f, R13 ;  /* 0x0000001fff0e7819 */ /* 0x000fe2000001140d */
[----:B------:R-:W-:Y:S01]  /*06a0*/  IMAD.WIDE.U32 R10, R9, c[0x0][0x378], R10 ;  /* 0x0000de00090a7a25 */ /* 0x000fe200078e000a */
[----:B------:R-:W-:-:S02]  /*06b0*/  IADD3.X R5, R8, R5, R17, P2, !PT ;  /* 0x0000000508057210 */ /* 0x000fc400017fe411 */
[----:B------:R-:W-:Y:S02]  /*06c0*/  IADD3 R8, R13, 0x40, RZ ;  /* 0x000000400d087810 */ /* 0x000fe40007ffe0ff */
[----:B------:R-:W-:Y:S01]  /*06d0*/  IADD3 R11, R11, R15, RZ ;  /* 0x0000000f0b0b7210 */ /* 0x000fe20007ffe0ff */
[----:B------:R-:W-:Y:S01]  /*06e0*/  IMAD.WIDE.U32 R4, R9, c[0x0][0x1f0], R4 ;  /* 0x00007c0009047a25 */ /* 0x000fe200078e0004 */
[----:B------:R-:W-:-:S03]  /*06f0*/  ISETP.LT.AND P0, PT, R8, R7, !P0 ;  /* 0x000000070800720c */ /* 0x000fc60004701270 */
[----:B------:R-:W-:Y:S02]  /*0700*/  @P1 IMAD R12, R14, c[0x0][0x370], RZ ;  /* 0x0000dc000e0c1a24 */ /* 0x000fe400078e02ff */
[----:B------:R-:W-:Y:S02]  /*0710*/  IMAD R8, R6, c[0x0][0x1f0], RZ ;  /* 0x00007c0006087a24 */ /* 0x000fe400078e02ff */
[C---:B------:R-:W-:Y:S02]  /*0720*/  @P1 IMAD R17, R13.reuse, c[0x0][0x374], R12 ;  /* 0x0000dd000d111a24 */ /* 0x040fe400078e020c */
[----:B------:R-:W-:-:S04]  /*0730*/  @P1 IMAD.WIDE.U32 R6, R13, c[0x0][0x370], R10 ;  /* 0x0000dc000d061a25 */ /* 0x000fc800078e000a */
[----:B------:R-:W-:Y:S01]  /*0740*/  IMAD R15, R9, c[0x0][0x1f4], R8 ;  /* 0x00007d00090f7a24 */ /* 0x000fe200078e0208 */
[----:B------:R-:W-:Y:S02]  /*0750*/  @P1 IADD3 R7, R7, R17, RZ ;  /* 0x0000001107071210 */ /* 0x000fe40007ffe0ff */
[----:B------:R-:W-:-:S04]  /*0760*/  @P1 LEA R8, P2, R6, c[0x0][0x330], 0x1 ;  /* 0x0000cc0006081a11 */ /* 0x000fc800078408ff */
[----:B------:R-:W-:Y:S02]  /*0770*/  @P1 LEA.HI.X R9, R6, c[0x0][0x334], R7, 0x1, P2 ;  /* 0x0000cd0006091a11 */ /* 0x000fe400010f0c07 */
[----:B------:R-:W-:Y:S02]  /*0780*/  @P0 IADD3 R16, P2, R13, 0x40, RZ ;  /* 0x000000400d100810 */ /* 0x000fe40007f5e0ff */
[----:B------:R-:W-:Y:S02]  /*0790*/  IADD3 R7, R5, R15, RZ ;  /* 0x0000000f05077210 */ /* 0x000fe40007ffe0ff */
[----:B------:R-:W-:Y:S01]  /*07a0*/  @P1 MOV R6, R4 ;  /* 0x0000000400061202 */ /* 0x000fe20000000f00 */
[----:B------:R-:W-:Y:S01]  /*07b0*/  @P0 IMAD.X R12, RZ, RZ, R14, P2 ;  /* 0x000000ffff0c0224 */ /* 0x000fe200010e060e */
[----:B------:R-:W-:Y:S01]  /*07c0*/  @P0 IADD3 R15, P2, R13, 0x40, RZ ;  /* 0x000000400d0f0810 */ /* 0x000fe20007f5e0ff */
[----:B------:R-:W-:Y:S01]  /*07d0*/  @P0 IMAD.WIDE.U32 R10, R16, c[0x0][0x370], R10 ;  /* 0x0000dc00100a0a25 */ /* 0x000fe200078e000a */
[----:B------:R-:W-:-:S03]  /*07e0*/  @P0 MOV R5, R7 ;  /* 0x0000000700050202 */ /* 0x000fc60000000f00 */
[----:B------:R-:W-:Y:S02]  /*07f0*/  @P0 IMAD R17, R12, c[0x0][0x370], RZ ;  /* 0x0000dc000c110a24 */ /* 0x000fe400078e02ff */
[----:B------:R-:W-:-:S04]  /*0800*/  @P1 IMAD.WIDE.U32 R6, R13, c[0x0][0x1e8], R6 ;  /* 0x00007a000d061a25 */ /* 0x000fc800078e0006 */
[----:B------:R-:W-:Y:S01]  /*0810*/  @P0 IMAD R12, R16, c[0x0][0x374], R17 ;  /* 0x0000dd00100c0a24 */ /* 0x000fe200078e0211 */
[----:B------:R-:W-:Y:S01]  /*0820*/  @P0 IADD3.X R16, RZ, R14, RZ, P2, !PT ;  /* 0x0000000eff100210 */ /* 0x000fe200017fe4ff */
[----:B------:R-:W-:Y:S02]  /*0830*/  @P1 IMAD R14, R14, c[0x0][0x1e8], RZ ;  /* 0x00007a000e0e1a24 */ /* 0x000fe400078e02ff */
[----:B------:R-:W-:Y:S01]  /*0840*/  @P0 IMAD.WIDE.U32 R4, R15, c[0x0][0x1e8], R4 ;  /* 0x00007a000f040a25 */ /* 0x000fe200078e0004 */
[----:B------:R-:W-:-:S03]  /*0850*/  @P0 IADD3 R11, R11, R12, RZ ;  /* 0x0000000c0b0b0210 */ /* 0x000fc60007ffe0ff */
[----:B------:R-:W-:Y:S01]  /*0860*/  @P0 IMAD R16, R16, c[0x0][0x1e8], RZ ;  /* 0x00007a0010100a24 */ /* 0x000fe200078e02ff */
[----:B------:R-:W-:Y:S01]  /*0870*/  @P0 LEA R22, P3, R4, c[0x0][0x1d0], 0x1 ;  /* 0x0000740004160a11 */ /* 0x000fe200078608ff */
[----:B------:R-:W-:Y:S02]  /*0880*/  @P1 IMAD R14, R13, c[0x0][0x1ec], R14 ;  /* 0x00007b000d0e1a24 */ /* 0x000fe400078e020e */
[----:B------:R-:W-:Y:S01]  /*0890*/  @P0 IMAD R13, R15, c[0x0][0x1ec], R16 ;  /* 0x00007b000f0d0a24 */ /* 0x000fe200078e0210 */
[C---:B------:R-:W-:Y:S02]  /*08a0*/  @P0 LEA R16, P2, R10.reuse, c[0x0][0x330], 0x1 ;  /* 0x0000cc000a100a11 */ /* 0x040fe400078408ff */
[----:B------:R-:W-:Y:S01]  /*08b0*/  @P1 IADD3 R7, R7, R14, RZ ;  /* 0x0000000e07071210 */ /* 0x000fe20007ffe0ff */
[----:B------:R-:W-:Y:S01]  /*08c0*/  @P0 IMAD.IADD R5, R5, 0x1, R13 ;  /* 0x0000000105050824 */ /* 0x000fe200078e020d */
[----:B------:R-:W-:Y:S02]  /*08d0*/  @P0 LEA.HI.X R17, R10, c[0x0][0x334], R11, 0x1, P2 ;  /* 0x0000cd000a110a11 */ /* 0x000fe400010f0c0b */
[----:B------:R-:W-:-:S02]  /*08e0*/  @P1 LEA R12, P2, R6, c[0x0][0x1d0], 0x1 ;  /* 0x00007400060c1a11 */ /* 0x000fc400078408ff */
[----:B------:R-:W-:Y:S02]  /*08f0*/  @P0 LEA.HI.X R23, R4, c[0x0][0x1d4], R5, 0x1, P3 ;  /* 0x0000750004170a11 */ /* 0x000fe400018f0c05 */
[----:B------:R-:W-:Y:S01]  /*0900*/  @P1 LEA.HI.X R13, R6, c[0x0][0x1d4], R7, 0x1, P2 ;  /* 0x00007500060d1a11 */ /* 0x000fe200010f0c07 */
[----:B------:R-:W-:Y:S01]  /*0910*/  CS2R R4, SRZ ;  /* 0x0000000000047805 */ /* 0x000fe2000001ff00 */
[----:B------:R-:W-:Y:S01]  /*0920*/  CS2R R6, SRZ ;  /* 0x0000000000067805 */ /* 0x000fe2000001ff00 */
[----:B------:R-:W-:-:S05]  /*0930*/  CS2R R10, SRZ ;  /* 0x00000000000a7805 */ /* 0x000fca000001ff00 */
[----:B------:R0:W2:Y:S02]  /*0940*/  @P1 LDG.E.128 R4, [R8.64] ;  /* 0x0000000408041981 */ /* 0x0000a4000c1e1d00 */
[----:B0-----:R-:W-:-:S06]  /*0950*/  CS2R R8, SRZ ;  /* 0x0000000000087805 */ /* 0x001fcc000001ff00 */
[----:B------:R0:W3:Y:S01]  /*0960*/  @P1 LDG.E.128 R8, [R12.64] ;  /* 0x000000040c081981 */ /* 0x0000e2000c1e1d00 */
[----:B------:R-:W-:Y:S01]  /*0970*/  CS2R R18, SRZ ;  /* 0x0000000000127805 */ /* 0x000fe2000001ff00 */
[----:B0-----:R-:W-:Y:S01]  /*0980*/  CS2R R12, SRZ ;  /* 0x00000000000c7805 */ /* 0x001fe2000001ff00 */
[--C-:B--2---:R-:W-:Y:S02]  /*0990*/  HADD2.F32 R14, -RZ, R4.reuse.H1_H1 ;  /* 0x30000004ff0e7230 */ /* 0x104fe40000004100 */
[----:B------:R-:W-:Y:S02]  /*09a0*/  HADD2.F32 R4, -RZ, R4.H0_H0 ;  /* 0x20000004ff047230 */ /* 0x000fe40000004100 */
[----:B---3--:R-:W-:-:S05]  /*09b0*/  HADD2.F32 R15, -RZ, R8.H1_H1 ;  /* 0x30000008ff0f7230 */ /* 0x008fca0000004100 */
[----:B------:R-:W-:Y:S01]  /*09c0*/  FMUL.FTZ R14, R14, R15 ;  /* 0x0000000f0e0e7220 */ /* 0x000fe20000410000 */
[----:B------:R-:W-:-:S05]  /*09d0*/  HADD2.F32 R15, -RZ, R8.H0_H0 ;  /* 0x20000008ff0f7230 */ /* 0x000fca0000004100 */
[----:B------:R-:W-:Y:S01]  /*09e0*/  FFMA.FTZ R14, R4, R15, R14 ;  /* 0x0000000f040e7223 */ /* 0x000fe2000001000e */
[----:B------:R-:W-:Y:S02]  /*09f0*/  HADD2.F32 R4, -RZ, R5.H0_H0 ;  /* 0x20000005ff047230 */ /* 0x000fe40000004100 */
[----:B------:R-:W-:Y:S02]  /*0a00*/  HADD2.F32 R15, -RZ, R9.H0_H0 ;  /* 0x20000009ff0f7230 */ /* 0x000fe40000004100 */
[----:B------:R-:W-:-:S03]  /*0a10*/  HADD2.F32 R5, -RZ, R5.H1_H1 ;  /* 0x30000005ff057230 */ /* 0x000fc60000004100 */
[----:B------:R-:W-:Y:S01]  /*0a20*/  FFMA.FTZ R14, R4, R15, R14 ;  /* 0x0000000f040e7223 */ /* 0x000fe2000001000e */
[----:B------:R-:W-:Y:S02]  /*0a30*/  HADD2.F32 R4, -RZ, R9.H1_H1 ;  /* 0x30000009ff047230 */ /* 0x000fe40000004100 */
[----:B------:R-:W-:-:S03]  /*0a40*/  HADD2.F32 R9, -RZ, R10.H1_H1 ;  /* 0x3000000aff097230 */ /* 0x000fc60000004100 */
[----:B------:R-:W-:Y:S01]  /*0a50*/  FFMA.FTZ R14, R5, R4, R14 ;  /* 0x00000004050e7223 */ /* 0x000fe2000001000e */
[----:B------:R-:W-:Y:S02]  /*0a60*/  HADD2.F32 R4, -RZ, R6.H0_H0 ;  /* 0x20000006ff047230 */ /* 0x000fe40000004100 */
[----:B------:R-:W-:Y:S02]  /*0a70*/  HADD2.F32 R5, -RZ, R10.H0_H0 ;  /* 0x2000000aff057230 */ /* 0x000fe40000004100 */
[----:B------:R-:W-:-:S03]  /*0a80*/  HADD2.F32 R6, -RZ, R6.H1_H1 ;  /* 0x30000006ff067230 */ /* 0x000fc60000004100 */
[----:B------:R-:W-:Y:S01]  /*0a90*/  FFMA.FTZ R4, R4, R5, R14 ;  /* 0x0000000504047223 */ /* 0x000fe2000001000e */
[----:B------:R-:W-:Y:S01]  /*0aa0*/  HADD2.F32 R5, -RZ, R11.H0_H0 ;  /* 0x2000000bff057230 */ /* 0x000fe20000004100 */
[----:B------:R-:W-:Y:S02]  /*0ab0*/  CS2R R14, SRZ ;  /* 0x00000000000e7805 */ /* 0x000fe4000001ff00 */
[----:B------:R-:W-:Y:S01]  /*0ac0*/  FFMA.FTZ R6, R6, R9, R4 ;  /* 0x0000000906067223 */ /* 0x000fe20000010004 */
[----:B------:R-:W-:-:S03]  /*0ad0*/  HADD2.F32 R4, -RZ, R7.H0_H0 ;  /* 0x20000007ff047230 */ /* 0x000fc60000004100 */
[----:B------:R0:W2:Y:S02]  /*0ae0*/  @P0 LDG.E.128 R12, [R16.64] ;  /* 0x00000004100c0981 */ /* 0x0000a4000c1e1d00 */
[----:B------:R-:W-:Y:S01]  /*0af0*/  FFMA.FTZ R4, R4, R5, R6 ;  /* 0x0000000504047223 */ /* 0x000fe20000010006 */
[----:B0-----:R-:W-:-:S06]  /*0b00*/  CS2R R16, SRZ ;  /* 0x0000000000107805 */ /* 0x001fcc000001ff00 */
[----:B------:R-:W3:Y:S01]  /*0b10*/  @P0 LDG.E.128 R16, [R22.64] ;  /* 0x0000000416100981 */ /* 0x000ee2000c1e1d00 */
[----:B------:R-:W-:Y:S01]  /*0b20*/  HADD2.F32 R7, -RZ, R7.H1_H1 ;  /* 0x30000007ff077230 */ /* 0x000fe20000004100 */
[----:B------:R-:W-:Y:S01]  /*0b30*/  LEA.HI R28, R28, R3, RZ, 0x3 ;  /* 0x000000031c1c7211 */ /* 0x000fe200078f18ff */
[----:B------:R-:W-:Y:S01]  /*0b40*/  HADD2.F32 R11, -RZ, R11.H1_H1 ;  /* 0x3000000bff0b7230 */ /* 0x000fe20000004100 */
[----:B------:R-:W-:Y:S01]  /*0b50*/  IADD3 R24, P0, P1, R30, R24, R2 ;  /* 0x000000181e187210 */ /* 0x000fe2000791e002 */
[----:B------:R-:W-:Y:S01]  /*0b60*/  IMAD R20, R20, c[0x0][0x22c], RZ ;  /* 0x00008b0014147a24 */ /* 0x000fe200078e02ff */
[----:B------:R-:W-:Y:S02]  /*0b70*/  LOP3.LUT R2, R28, 0x3ffffff8, RZ, 0xc0, !PT ;  /* 0x3ffffff81c027812 */ /* 0x000fe400078ec0ff */
[----:B------:R-:W-:Y:S01]  /*0b80*/  FFMA.FTZ R4, R7, R11, R4 ;  /* 0x0000000b07047223 */ /* 0x000fe20000010004 */
[----:B------:R-:W-:Y:S02]  /*0b90*/  SHF.R.S32.HI R28, RZ, 0x3, R28 ;  /* 0x00000003ff1c7819 */ /* 0x000fe4000001141c */
[----:B------:R-:W-:-:S02]  /*0ba0*/  IADD3 R2, -R2, R3, RZ ;  /* 0x0000000302027210 */ /* 0x000fc40007ffe1ff */
[----:B------:R-:W-:Y:S01]  /*0bb0*/  IADD3.X R0, R26, R0, R25, P0, P1 ;  /* 0x000000001a007210 */ /* 0x000fe200007e2419 */
[--C-:B--2---:R-:W-:Y:S02]  /*0bc0*/  HADD2.F32 R5, -RZ, R12.reuse.H1_H1 ;  /* 0x3000000cff057230 */ /* 0x104fe40000004100 */
[----:B------:R-:W-:Y:S02]  /*0bd0*/  HADD2.F32 R12, -RZ, R12.H0_H0 ;  /* 0x2000000cff0c7230 */ /* 0x000fe40000004100 */
[----:B------:R-:W-:Y:S02]  /*0be0*/  HADD2.F32 R8, -RZ, R13.H1_H1 ;  /* 0x3000000dff087230 */ /* 0x000fe40000004100 */
[--C-:B---3--:R-:W-:Y:S02]  /*0bf0*/  HADD2.F32 R6, -RZ, R16.reuse.H1_H1 ;  /* 0x30000010ff067230 */ /* 0x108fe40000004100 */
[----:B------:R-:W-:Y:S02]  /*0c00*/  HADD2.F32 R16, -RZ, R16.H0_H0 ;  /* 0x20000010ff107230 */ /* 0x000fe40000004100 */
[----:B------:R-:W-:Y:S01]  /*0c10*/  HADD2.F32 R9, -RZ, R17.H0_H0 ;  /* 0x20000011ff097230 */ /* 0x000fe20000004100 */
[----:B------:R-:W-:Y:S01]  /*0c20*/  FMUL.FTZ R5, R5, R6 ;  /* 0x0000000605057220 */ /* 0x000fe20000410000 */
[----:B------:R-:W-:-:S02]  /*0c30*/  HADD2.F32 R6, -RZ, R13.H0_H0 ;  /* 0x2000000dff067230 */ /* 0x000fc40000004100 */
[----:B------:R-:W-:Y:S01]  /*0c40*/  HADD2.F32 R17, -RZ, R17.H1_H1 ;  /* 0x30000011ff117230 */ /* 0x000fe20000004100 */
[----:B------:R-:W-:-:S04]  /*0c50*/  FFMA.FTZ R5, R12, R16, R5 ;  /* 0x000000100c057223 */ /* 0x000fc80000010005 */
[----:B------:R-:W-:Y:S01]  /*0c60*/  FFMA.FTZ R5, R6, R9, R5 ;  /* 0x0000000906057223 */ /* 0x000fe20000010005 */
[----:B------:R-:W-:Y:S02]  /*0c70*/  HADD2.F32 R6, -RZ, R14.H0_H0 ;  /* 0x2000000eff067230 */ /* 0x000fe40000004100 */
[----:B------:R-:W-:Y:S01]  /*0c80*/  HADD2.F32 R9, -RZ, R18.H0_H0 ;  /* 0x20000012ff097230 */ /* 0x000fe20000004100 */
[----:B------:R-:W-:Y:S01]  /*0c90*/  FFMA.FTZ R5, R8, R17, R5 ;  /* 0x0000001108057223 */ /* 0x000fe20000010005 */
[----:B------:R-:W-:Y:S02]  /*0ca0*/  HADD2.F32 R14, -RZ, R14.H1_H1 ;  /* 0x3000000eff0e7230 */ /* 0x000fe40000004100 */
[----:B------:R-:W-:Y:S01]  /*0cb0*/  HADD2.F32 R18, -RZ, R18.H1_H1 ;  /* 0x30000012ff127230 */ /* 0x000fe20000004100 */
[----:B------:R-:W-:Y:S01]  /*0cc0*/  FFMA.FTZ R5, R6, R9, R5 ;  /* 0x0000000906057223 */ /* 0x000fe20000010005 */
[----:B------:R-:W-:Y:S02]  /*0cd0*/  HADD2.F32 R6, -RZ, R15.H0_H0 ;  /* 0x2000000fff067230 */ /* 0x000fe40000004100 */
[----:B------:R-:W-:Y:S01]  /*0ce0*/  HADD2.F32 R9, -RZ, R19.H0_H0 ;  /* 0x20000013ff097230 */ /* 0x000fe20000004100 */
[----:B------:R-:W-:Y:S01]  /*0cf0*/  FFMA.FTZ R5, R14, R18, R5 ;  /* 0x000000120e057223 */ /* 0x000fe20000010005 */
[----:B------:R-:W-:-:S02]  /*0d00*/  HADD2.F32 R8, -RZ, R15.H1_H1 ;  /* 0x3000000fff087230 */ /* 0x000fc40000004100 */
[----:B------:R-:W-:Y:S01]  /*0d10*/  HADD2.F32 R19, -RZ, R19.H1_H1 ;  /* 0x30000013ff137230 */ /* 0x000fe20000004100 */
[----:B------:R-:W-:Y:S01]  /*0d20*/  FFMA.FTZ R5, R6, R9, R5 ;  /* 0x0000000906057223 */ /* 0x000fe20000010005 */
[----:B------:R-:W-:-:S03]  /*0d30*/  SHF.L.U32 R9, R20, 0x3, RZ ;  /* 0x0000000314097819 */ /* 0x000fc600000006ff */
[----:B------:R-:W-:Y:S02]  /*0d40*/  FFMA.FTZ R8, R8, R19, R5 ;  /* 0x0000001308087223 */ /* 0x000fe40000010005 */
[----:B------:R-:W0:Y:S04]  /*0d50*/  SHFL.BFLY PT, R5, R4, 0x2, 0x1f ;  /* 0x0c401f0004057f89 */ /* 0x000e2800000e0000 */
[----:B------:R-:W1:Y:S01]  /*0d60*/  SHFL.BFLY PT, R7, R8, 0x2, 0x1f ;  /* 0x0c401f0008077f89 */ /* 0x000e6200000e0000 */
[----:B0-----:R-:W-:Y:S01]  /*0d70*/  FADD.FTZ R6, R4, R5 ;  /* 0x0000000504067221 */ /* 0x001fe20000010000 */
[----:B------:R-:W-:Y:S01]  /*0d80*/  SHF.L.U32 R5, R2, 0x2, RZ ;  /* 0x0000000202057819 */ /* 0x000fe200000006ff */
[----:B-1----:R-:W-:-:S03]  /*0d90*/  FADD.FTZ R7, R8, R7 ;  /* 0x0000000708077221 */ /* 0x002fc60000010000 */
[----:B------:R-:W0:Y:S01]  /*0da0*/  SHFL.BFLY PT, R11, R6, 0x1, 0x1f ;  /* 0x0c201f00060b7f89 */ /* 0x000e2200000e0000 */
[----:B------:R-:W-:Y:S01]  /*0db0*/  IMAD R5, R28, R20, R5 ;  /* 0x000000141c057224 */ /* 0x000fe200078e0205 */
[----:B------:R-:W-:Y:S02]  /*0dc0*/  IADD3 R8, R21, R27, RZ ;  /* 0x0000001b15087210 */ /* 0x000fe40007ffe0ff */
[----:B------:R-:W1:Y:S02]  /*0dd0*/  SHFL.BFLY PT, R10, R7, 0x1, 0x1f ;  /* 0x0c201f00070a7f89 */ /* 0x000e6400000e0000 */
[C---:B------:R-:W-:Y:S02]  /*0de0*/  IADD3 R2, P0, R5.reuse, R24, RZ ;  /* 0x0000001805027210 */ /* 0x040fe40007f1e0ff */
[----:B------:R-:W-:Y:S02]  /*0df0*/  SHF.R.S32.HI R12, RZ, 0x1f, R8 ;  /* 0x0000001fff0c7819 */ /* 0x000fe40000011408 */
[----:B------:R-:W-:-:S02]  /*0e00*/  LEA.HI.X.SX32 R5, R5, R0, 0x1, P0 ;  /* 0x0000000005057211 */ /* 0x000fc400000f0eff */
[C---:B------:R-:W-:Y:S02]  /*0e10*/  LEA R4, P0, R2.reuse, c[0x0][0x350], 0x2 ;  /* 0x0000d40002047a11 */ /* 0x040fe400078010ff */
[C---:B------:R-:W-:Y:S02]  /*0e20*/  LEA.HI R0, P1, R3.reuse, R8, RZ, 0x1e ;  /* 0x0000000803007211 */ /* 0x040fe4000783f0ff */
[----:B------:R-:W-:Y:S02]  /*0e30*/  LEA.HI.X R5, R2, c[0x0][0x354], R5, 0x2, P0 ;  /* 0x0000d50002057a11 */ /* 0x000fe400000f1405 */
[----:B------:R-:W-:Y:S02]  /*0e40*/  LOP3.LUT P0, RZ, R3, 0x3, RZ, 0xc0, !PT ;  /* 0x0000000303ff7812 */ /* 0x000fe4000780c0ff */
[----:B------:R-:W-:Y:S01]  /*0e50*/  IADD3.X R3, RZ, R12, RZ, P1, !PT ;  /* 0x0000000cff037210 */ /* 0x000fe20000ffe4ff */
[----:B------:R-:W-:Y:S01]  /*0e60*/  IMAD.WIDE R8, R9, 0x10, R4 ;  /* 0x0000001009087825 */ /* 0x000fe200078e0204 */
[----:B------:R-:W-:-:S03]  /*0e70*/  LEA R2, P1, R0, c[0x0][0x3c8], 0x2 ;  /* 0x0000f20000027a11 */ /* 0x000fc600078210ff */
[----:B0-----:R-:W-:Y:S01]  /*0e80*/  FADD.FTZ R11, R6, R11 ;  /* 0x0000000b060b7221 */ /* 0x001fe20000010000 */
[----:B------:R-:W-:Y:S01]  /*0e90*/  LEA.HI.X R3, R0, c[0x0][0x3cc], R3, 0x2, P1 ;  /* 0x0000f30000037a11 */ /* 0x000fe200008f1403 */
[----:B-1----:R-:W-:Y:S02]  /*0ea0*/  FADD.FTZ R10, R7, R10 ;  /* 0x0000000a070a7221 */ /* 0x002fe40000010000 */
[----:B------:R-:W-:-:S04]  /*0eb0*/  IMAD.WIDE R6, R20, 0x80, R8 ;  /* 0x0000008014067825 */ /* 0x000fc800078e0208 */
[----:B------:R-:W-:Y:S02]  /*0ec0*/  FMUL.FTZ R11, R11, c[0x0][0x2d4] ;  /* 0x0000b5000b0b7a20 */ /* 0x000fe40000410000 */
[----:B------:R-:W-:Y:S02]  /*0ed0*/  FMUL.FTZ R13, R10, c[0x0][0x2d4] ;  /* 0x0000b5000a0d7a20 */ /* 0x000fe40000410000 */
[----:B------:R-:W-:Y:S01]  /*0ee0*/  IMAD.WIDE R20, R20, 0x80, R6 ;  /* 0x0000008014147825 */ /* 0x000fe200078e0206 */
[----:B------:R-:W-:Y:S04]  /*0ef0*/  @!P0 STG.E [R2.64], R11 ;  /* 0x0000000b02008986 */ /* 0x000fe8000c101904 */
[----:B------:R-:W-:Y:S04]  /*0f00*/  @!P0 STG.E [R2.64+0x100], R13 ;  /* 0x0001000d02008986 */ /* 0x000fe8000c101904 */
[----:B------:R-:W-:Y:S04]  /*0f10*/  STG.E.128 [R4.64], RZ ;  /* 0x000000ff04007986 */ /* 0x000fe8000c101d04 */
[----:B------:R-:W-:Y:S04]  /*0f20*/  STG.E.128 [R8.64], RZ ;  /* 0x000000ff08007986 */ /* 0x000fe8000c101d04 */
[----:B------:R-:W-:Y:S04]  /*0f30*/  STG.E.128 [R6.64], RZ ;  /* 0x000000ff06007986 */ /* 0x000fe8000c101d04 */
[----:B------:R-:W-:Y:S01]  /*0f40*/  STG.E.128 [R20.64], RZ ;  /* 0x000000ff14007986 */ /* 0x000fe2000c101d04 */
[----:B------:R-:W-:Y:S05]  /*0f50*/  EXIT ;  /* 0x000000000000794d */ /* 0x000fea0003800000 */
.L_x_407:
        /* <DEDUP_REMOVED lines=10> */
.L_x_698:


//--------------------- .text._ZN5flash27flash_bwd_convert_dq_kernelI23Flash_bwd_kernel_traitsILi32ELi128ELi128ELi8ELi4ELi4ELi4ELb0ELb0EN7cutlass6half_tE19Flash_kernel_traitsILi32ELi128ELi128ELi8ES3_EEEEvNS_16Flash_bwd_paramsEi --------------------------
	.section	.text._ZN5flash27flash_bwd_convert_dq_kernelI23Flash_bwd_kernel_traitsILi32ELi128ELi128ELi8ELi4ELi4ELi4ELb0ELb0EN7cutlass6half_tE19Flash_kernel_traitsILi32ELi128ELi128ELi8ES3_EEEEvNS_16Flash_bwd_paramsEi,"ax",@progbits
	.sectioninfo	@"SHI_REGISTERS=48"
	.align	128
        .global         _ZN5flash27flash_bwd_convert_dq_kernelI23Flash_bwd_kernel_traitsILi32ELi128ELi128ELi8ELi4ELi4ELi4ELb0ELb0EN7cutlass6half_tE19Flash_kernel_traitsILi32ELi128ELi128ELi8ES3_EEEEvNS_16Flash_bwd_paramsEi
        .type           _ZN5flash27flash_bwd_convert_dq_kernelI23Flash_bwd_kernel_traitsILi32ELi128ELi128ELi8ELi4ELi4ELi4ELb0ELb0EN7cutlass6half_tE19Flash_kernel_traitsILi32ELi128ELi128ELi8ES3_EEEEvNS_16Flash_bwd_paramsEi,@function
        .size           _ZN5flash27flash_bwd_convert_dq_kernelI23Flash_bwd_kernel_traitsILi32ELi128ELi128ELi8ELi4ELi4ELi4ELb0ELb0EN7cutlass6half_tE19Flash_kernel_traitsILi32ELi128ELi128ELi8ES3_EEEEvNS_16Flash_bwd_paramsEi,(.L_x_699 - _ZN5flash27flash_bwd_convert_dq_kernelI23Flash_bwd_kernel_traitsILi32ELi128ELi128ELi8ELi4ELi4ELi4ELb0ELb0EN7cutlass6half_tE19Flash_kernel_traitsILi32ELi128ELi128ELi8ES3_EEEEvNS_16Flash_bwd_paramsEi)
        .other          _ZN5flash27flash_bwd_convert_dq_kernelI23Flash_bwd_kernel_traitsILi32ELi128ELi128ELi8ELi4ELi4ELi4ELb0ELb0EN7cutlass6half_tE19Flash_kernel_traitsILi32ELi128ELi128ELi8ES3_EEEEvNS_16Flash_bwd_paramsEi,@"STO_CUDA_ENTRY STV_DEFAULT"
_ZN5flash27flash_bwd_convert_dq_kernelI23Flash_bwd_kernel_traitsILi32ELi128ELi128ELi8ELi4ELi4ELi4ELb0ELb0EN7cutlass6half_tE19Flash_kernel_traitsILi32ELi128ELi128ELi8ES3_EEEEvNS_16Flash_bwd_paramsEi:
.text._ZN5flash27flash_bwd_convert_dq_kernelI23Flash_bwd_kernel_traitsILi32ELi128ELi128ELi8ELi4ELi4ELi4ELb0ELb0EN7cutlass6half_tE19Flash_kernel_traitsILi32ELi128ELi128ELi8ES3_EEEEvNS_16Flash_bwd_paramsEi:
        /* <DEDUP_REMOVED lines=154> */
.L_x_410:
        /* <DEDUP_REMOVED lines=105> */
.L_x_409:
        /* <DEDUP_REMOVED lines=50> */
.L_x_408:
        /* <DEDUP_REMOVED lines=65> */
.L_x_412:
[----:B------:R-:W-:Y:S05]  /*1760*/  BSYNC B0 ;  /* 0x0000000000007941 */ /* 0x000fea0003800000 */
.L_x_411:
        /* <DEDUP_REMOVED lines=13> */
.L_x_413:
        /* <DEDUP_REMOVED lines=12> */
.L_x_699:


//--------------------- .text._ZN5flash44flash_bwd_dq_dk_dv_loop_seqk_parallel_kernelI23Flash_bwd_kernel_traitsILi32ELi128ELi128ELi8ELi4ELi4ELi4ELb0ELb0EN7cutlass6half_tE19Flash_kernel_traitsILi32ELi128ELi128ELi8ES3_EELb1ELb1ELb0ELb0ELb0ELb0ELb0EEEvNS_16Flash_bwd_paramsE --------------------------
	.section	.text._ZN5flash44flash_bwd_dq_dk_dv_loop_seqk_parallel_kernelI23Flash_bwd_kernel_traitsILi32ELi128ELi128ELi8ELi4ELi4ELi4ELb0ELb0EN7cutlass6half_tE19Flash_kernel_traitsILi32ELi128ELi128ELi8ES3_EELb1ELb1ELb0ELb0ELb0ELb0ELb0EEEvNS_16Flash_bwd_paramsE,"ax",@progbits
	.sectioninfo	@"SHI_REGISTERS=255"
	.align	128
        .global         _ZN5flash44flash_bwd_dq_dk_dv_loop_seqk_parallel_kernelI23Flash_bwd_kernel_traitsILi32ELi128ELi128ELi8ELi4ELi4ELi4ELb0ELb0EN7cutlass6half_tE19Flash_kernel_traitsILi32ELi128ELi128ELi8ES3_EELb1ELb1ELb0ELb0ELb0ELb0ELb0EEEvNS_16Flash_bwd_paramsE
        .type           _ZN5flash44flash_bwd_dq_dk_dv_loop_seqk_parallel_kernelI23Flash_bwd_kernel_traitsILi32ELi128ELi128ELi8ELi4ELi4ELi4ELb0ELb0EN7cutlass6half_tE19Flash_kernel_traitsILi32ELi128ELi128ELi8ES3_EELb1ELb1ELb0ELb0ELb0ELb0ELb0EEEvNS_16Flash_bwd_paramsE,@function
        .size           _ZN5flash44flash_bwd_dq_dk_dv_loop_seqk_parallel_kernelI23Flash_bwd_kernel_traitsILi32ELi128ELi128ELi8ELi4ELi4ELi4ELb0ELb0EN7cutlass6half_tE19Flash_kernel_traitsILi32ELi128ELi128ELi8ES3_EELb1ELb1ELb0ELb0ELb0ELb0ELb0EEEvNS_16Flash_bwd_paramsE,(.L_x_700 - _ZN5flash44flash_bwd_dq_dk_dv_loop_seqk_parallel_kernelI23Flash_bwd_kernel_traitsILi32ELi128ELi128ELi8ELi4ELi4ELi4ELb0ELb0EN7cutlass6half_tE19Flash_kernel_traitsILi32ELi128ELi128ELi8ES3_EELb1ELb1ELb0ELb0ELb0ELb0ELb0EEEvNS_16Flash_bwd_paramsE)
        .other          _ZN5flash44flash_bwd_dq_dk_dv_loop_seqk_parallel_kernelI23Flash_bwd_kernel_traitsILi32ELi128ELi128ELi8ELi4ELi4ELi4ELb0ELb0EN7cutlass6half_tE19Flash_kernel_traitsILi32ELi128ELi128ELi8ES3_EELb1ELb1ELb0ELb0ELb0ELb0ELb0EEEvNS_16Flash_bwd_paramsE,@"STO_CUDA_ENTRY STV_DEFAULT"
_ZN5flash44flash_bwd_dq_dk_dv_loop_seqk_parallel_kernelI23Flash_bwd_kernel_traitsILi32ELi128ELi128ELi8ELi4ELi4ELi4ELb0ELb0EN7cutlass6half_tE19Flash_kernel_traitsILi32ELi128ELi128ELi8ES3_EELb1ELb1ELb0ELb0ELb0ELb0ELb0EEEvNS_16Flash_bwd_paramsE:
.text._ZN5flash44flash_bwd_dq_dk_dv_loop_seqk_parallel_kernelI23Flash_bwd_kernel_traitsILi32ELi128ELi128ELi8ELi4ELi4ELi4ELb0ELb0EN7cutlass6half_tE19Flash_kernel_traitsILi32ELi128ELi128ELi8ES3_EELb1ELb1ELb0ELb0ELb0ELb0ELb0EEEvNS_16Flash_bwd_paramsE:
        /* <DEDUP_REMOVED lines=11> */
[----:B------:R-:W2:Y:S01]  /*00b0*/  S2UR UR48, SR_CTAID.Y ;  /* 0x00000000003079c3 */ /* 0x000ea20000002600 */
[----:B------:R-:W-:Y:S01]  /*00c0*/  UMOV UR6, 0x80 ;  /* 0x0000008000067882 */ /* 0x000fe20000000000 */
[----:B------:R-:W-:Y:S01]  /*00d0*/  IMAD.MOV.U32 R212, RZ, RZ, -0x10 ;  /* 0xfffffff0ffd47424 */ /* 0x000fe200078e00ff */
[----:B------:R-:W-:Y:S01]  /*00e0*/  ULDC UR5, c[0x0][0x210] ;  /* 0x0000840000057ab9 */ /* 0x000fe20000000800 */
[----:B------:R-:W-:Y:S01]  /*00f0*/  IMAD.MOV.U32 R137, RZ, RZ, 0x20 ;  /* 0x00000020ff897424 */ /* 0x000fe200078e00ff */
[----:B------:R-:W-:Y:S01]  /*0100*/  ULDC UR4, c[0x0][0x234] ;  /* 0x00008d0000047ab9 */ /* 0x000fe20000000800 */
[----:B------:R-:W-:Y:S01]  /*0110*/  IMAD.MOV.U32 R132, RZ, RZ, 0x40 ;  /* 0x00000040ff847424 */ /* 0x000fe200078e00ff */
[----:B------:R-:W-:Y:S01]  /*0120*/  ULDC UR7, c[0x0][0x1c0] ;  /* 0x0000700000077ab9 */ /* 0x000fe20000000800 */
[----:B------:R-:W3:Y:S01]  /*0130*/  S2UR UR51, SR_CTAID.Z ;  /* 0x00000000003379c3 */ /* 0x000ee20000002700 */
[----:B------:R-:W-:-:S02]  /*0140*/  UIMAD UR4, UR6, UR5, UR4 ;  /* 0x00000005060472a4 */ /* 0x000fc4000f8e0204 */
[----:B------:R-:W-:Y:S02]  /*0150*/  ULDC.U8 UR8, c[0x0][0x328] ;  /* 0x0000ca0000087ab9 */ /* 0x000fe40000000000 */
[----:B------:R-:W-:Y:S02]  /*0160*/  UISETP.NE.AND UP5, UPT, UR8, URZ, UPT ;  /* 0x0000003f0800728c */ /* 0x000fe4000bfa5270 */
[----:B------:R-:W-:Y:S01]  /*0170*/  ULDC UR11, c[0x0][0x1c8] ;  /* 0x00007200000b7ab9 */ /* 0x000fe20000000800 */
[----:B------:R-:W-:Y:S01]  /*0180*/  IMAD.U32 R251, RZ, RZ, UR4 ;  /* 0x00000004fffb7e24 */ /* 0x000fe2000f8e00ff */
[----:B------:R-:W-:Y:S02]  /*0190*/  ULDC UR16, c[0x0][0x224] ;  /* 0x0000890000107ab9 */ /* 0x000fe40000000800 */
[----:B------:R-:W-:Y:S02]  /*01a0*/  ULDC UR13, c[0x0][0x1c0] ;  /* 0x00007000000d7ab9 */ /* 0x000fe40000000800 */
[----:B------:R-:W-:Y:S01]  /*01b0*/  ULDC UR57, c[0x0][0x22c] ;  /* 0x00008b0000397ab9 */ /* 0x000fe20000000800 */
[----:B-1----:R-:W-:Y:S01]  /*01c0*/  SHF.R.S32.HI R6, RZ, 0x1f, R10 ;  /* 0x0000001fff067819 */ /* 0x002fe2000001140a */
[----:B--2---:R-:W-:-:S02]  /*01d0*/  USHF.L.U32 UR8, UR48, 0x7, URZ ;  /* 0x0000000730087899 */ /* 0x004fc4000800063f */
[----:B------:R-:W-:Y:S01]  /*01e0*/  ULDC UR52, c[0x0][0x1c0] ;  /* 0x0000700000347ab9 */ /* 0x000fe20000000800 */
[CC--:B------:R-:W-:Y:S01]  /*01f0*/  LEA.HI R7, R6.reuse, R10.reuse, RZ, 0x2 ;  /* 0x0000000a06077211 */ /* 0x0c0fe200078f10ff */
[----:B------:R-:W-:Y:S01]  /*0200*/  ULDC UR18, c[0x0][0x224] ;  /* 0x0000890000127ab9 */ /* 0x000fe20000000800 */
[CC--:B------:R-:W-:Y:S01]  /*0210*/  LEA.HI R5, R6.reuse, R10.reuse, RZ, 0x5 ;  /* 0x0000000a06057211 */ /* 0x0c0fe200078f28ff */
[----:B------:R-:W-:Y:S01]  /*0220*/  UIMAD.WIDE UR52, UR57, UR52, URZ ;  /* 0x00000034393472a5 */ /* 0x000fe2000f8e023f */
[--C-:B------:R-:W-:Y:S01]  /*0230*/  SHF.R.S32.HI R0, RZ, 0x2, R7.reuse ;  /* 0x00000002ff007819 */ /* 0x100fe20000011407 */
[----:B---3--:R-:W-:Y:S01]  /*0240*/  UIMAD UR5, UR48, UR7, UR51 ;  /* 0x00000007300572a4 */ /* 0x008fe2000f8e0233 */
[----:B------:R-:W-:Y:S01]  /*0250*/  SHF.R.S32.HI R2, RZ, 0x1f, R7 ;  /* 0x0000001fff027819 */ /* 0x000fe20000011407 */
[----:B------:R-:W-:Y:S01]  /*0260*/  USHF.R.S32.HI UR7, URZ, 0x1f, UR51 ;  /* 0x0000001f3f077899 */ /* 0x000fe20008011433 */
[CC--:B------:R-:W-:Y:S01]  /*0270*/  LEA.HI R235, R6.reuse, R10.reuse, RZ, 0x7 ;  /* 0x0000000a06eb7211 */ /* 0x0c0fe200078f38ff */
[----:B------:R-:W-:Y:S01]  /*0280*/  ULOP3.LUT UR4, UR51, UR11, URZ, 0x3c, !UPT ;  /* 0x0000000b33047292 */ /* 0x000fe2000f8e3c3f */
[----:B------:R-:W-:Y:S01]  /*0290*/  LEA.HI R128, R6, R10, RZ, 0x3 ;  /* 0x0000000a06807211 */ /* 0x000fe200078f18ff */
[----:B------:R-:W-:Y:S01]  /*02a0*/  UIMAD UR5, UR5, UR16, URZ ;  /* 0x00000010050572a4 */ /* 0x000fe2000f8e023f */
[----:B------:R-:W-:Y:S01]  /*02b0*/  LEA.HI R2, R2, R0, RZ, 0x3 ;  /* 0x0000000002027211 */ /* 0x000fe200078f18ff */
[----:B------:R-:W-:Y:S01]  /*02c0*/  UIMAD.WIDE.U32 UR60, UR48, UR18, URZ ;  /* 0x00000012303c72a5 */ /* 0x000fe2000f8e003f */
[----:B------:R-:W-:Y:S01]  /*02d0*/  LEA.HI R6, R6, R10, RZ, 0x4 ;  /* 0x0000000a06067211 */ /* 0x000fe200078f20ff */
[----:B------:R-:W-:Y:S01]  /*02e0*/  IMAD.U32 R249, RZ, RZ, UR4 ;  /* 0x00000004fff97e24 */ /* 0x000fe2000f8e00ff */
[----:B------:R-:W-:Y:S01]  /*02f0*/  LOP3.LUT R3, R7, 0xfffffffc, RZ, 0xc0, !PT ;  /* 0xfffffffc07037812 */ /* 0x000fe200078ec0ff */
[----:B------:R-:W-:Y:S01]  /*0300*/  UIMAD UR4, UR48, UR13, UR51 ;  /* 0x0000000d300472a4 */ /* 0x000fe2000f8e0233 */
[----:B------:R-:W-:Y:S01]  /*0310*/  LOP3.LUT R4, R5, 0xffffffe0, RZ, 0xc0, !PT ;  /* 0xffffffe005047812 */ /* 0x000fe200078ec0ff */
[----:B------:R-:W-:Y:S01]  /*0320*/  IMAD.U32 R247, RZ, RZ, UR5 ;  /* 0x00000005fff77e24 */ /* 0x000fe2000f8e00ff */
[----:B------:R-:W-:Y:S01]  /*0330*/  LEA.HI R7, R7, R0, RZ, 0x1 ;  /* 0x0000000007077211 */ /* 0x000fe200078f08ff */
[----:B------:R-:W-:Y:S01]  /*0340*/  IMAD.IADD R12, R10, 0x1, -R3 ;  /* 0x000000010a0c7824 */ /* 0x000fe200078e0a03 */
[----:B------:R-:W-:Y:S01]  /*0350*/  LOP3.LUT R2, R2, 0xfffffff8, RZ, 0xc0, !PT ;  /* 0xfffffff802027812 */ /* 0x000fe200078ec0ff */
[----:B------:R-:W-:Y:S01]  /*0360*/  IMAD.IADD R4, R10, 0x1, -R4 ;  /* 0x000000010a047824 */ /* 0x000fe200078e0a04 */
[----:B------:R-:W-:Y:S01]  /*0370*/  LOP3.LUT R8, R6, 0xfffffff0, RZ, 0xc0, !PT ;  /* 0xfffffff006087812 */ /* 0x000fe200078ec0ff */
[----:B------:R-:W-:Y:S01]  /*0380*/  IMAD.SHL.U32 R226, R12, 0x8, RZ ;  /* 0x000000080ce27824 */ /* 0x000fe200078e00ff */
[----:B------:R-:W-:Y:S01]  /*0390*/  LOP3.LUT R9, R128, 0xfffffff8, RZ, 0xc0, !PT ;  /* 0xfffffff880097812 */ /* 0x000fe200078ec0ff */
[----:B------:R-:W-:Y:S01]  /*03a0*/  USHF.L.U32 UR5, UR4, 0x5, URZ ;  /* 0x0000000504057899 */ /* 0x000fe2000800063f */
[----:B------:R-:W-:Y:S01]  /*03b0*/  LOP3.LUT R3, R7, 0x7fffffe, RZ, 0xc0, !PT ;  /* 0x07fffffe07037812 */ /* 0x000fe200078ec0ff */
[----:B------:R-:W-:Y:S01]  /*03c0*/  IMAD.IADD R7, R0, 0x1, -R2 ;  /* 0x0000000100077824 */ /* 0x000fe200078e0a02 */
[----:B------:R-:W-:Y:S01]  /*03d0*/  SHF.R.S32.HI R2, RZ, 0x4, R6 ;  /* 0x00000004ff027819 */ /* 0x000fe20000011406 */
[C---:B------:R-:W-:Y:S01]  /*03e0*/  IMAD.IADD R8, R10.reuse, 0x1, -R8 ;  /* 0x000000010a087824 */ /* 0x040fe200078e0a08 */
[----:B------:R-:W-:Y:S01]  /*03f0*/  SHF.R.S32.HI R235, RZ, 0x7, R235 ;  /* 0x00000007ffeb7819 */ /* 0x000fe200000114eb */
[----:B------:R-:W-:Y:S01]  /*0400*/  IMAD.IADD R10, R10, 0x1, -R9 ;  /* 0x000000010a0a7824 */ /* 0x000fe200078e0a09 */
[----:B------:R-:W-:Y:S01]  /*0410*/  SHF.R.S32.HI R9, RZ, 0x1f, R4 ;  /* 0x0000001fff097819 */ /* 0x000fe20000011404 */
[----:B------:R-:W-:Y:S01]  /*0420*/  IMAD.IADD R237, R0, 0x1, -R3 ;  /* 0x0000000100ed7824 */ /* 0x000fe200078e0a03 */
[--C-:B------:R-:W-:Y:S01]  /*0430*/  SHF.R.S32.HI R0, RZ, 0x5, R5.reuse ;  /* 0x00000005ff007819 */ /* 0x100fe20000011405 */
[----:B------:R-:W-:Y:S01]  /*0440*/  UIMAD UR4, UR53, UR60, URZ ;  /* 0x0000003c350472a4 */ /* 0x000fe2000f8e023f */
[----:B------:R-:W-:Y:S01]  /*0450*/  SHF.R.S32.HI R3, RZ, 0x1f, R5 ;  /* 0x0000001fff037819 */ /* 0x000fe20000011405 */
[----:B------:R-:W-:Y:S01]  /*0460*/  ULDC UR10, c[0x0][0x1c0] ;  /* 0x00007000000a7ab9 */ /* 0x000fe20000000800 */
[----:B------:R-:W-:Y:S01]  /*0470*/  LEA.HI R5, R6, R2, RZ, 0x1 ;  /* 0x0000000206057211 */ /* 0x000fe200078f08ff */
[----:B------:R-:W-:Y:S01]  /*0480*/  IMAD R237, R0, 0x8, R237 ;  /* 0x0000000800ed7824 */ /* 0x000fe200078e02ed */
[----:B------:R-:W-:Y:S01]  /*0490*/  LEA.HI R228, R9, R4, RZ, 0x2 ;  /* 0x0000000409e47211 */ /* 0x000fe200078f10ff */
[----:B------:R-:W-:Y:S01]  /*04a0*/  IMAD.SHL.U32 R6, R12, 0x2, RZ ;  /* 0x000000020c067824 */ /* 0x000fe200078e00ff */
[----:B------:R-:W-:Y:S01]  /*04b0*/  LEA.HI R4, R3, R0, RZ, 0x2 ;  /* 0x0000000003047211 */ /* 0x000fe200078f10ff */
[----:B------:R-:W-:Y:S01]  /*04c0*/  UIMAD UR17, UR51, UR57, URZ ;  /* 0x00000039331172a4 */ /* 0x000fe2000f8e023f */
[----:B------:R-:W-:Y:S01]  /*04d0*/  LOP3.LUT R3, R5, 0xfffffffe, RZ, 0xc0, !PT ;  /* 0xfffffffe05037812 */ /* 0x000fe200078ec0ff */
[----:B------:R-:W-:Y:S01]  /*04e0*/  IMAD R216, R235, 0x2000, R6 ;  /* 0x00002000ebd87824 */ /* 0x000fe200078e0206 */
[----:B------:R-:W-:Y:S01]  /*04f0*/  SHF.R.S32.HI R5, RZ, 0x3, R128 ;  /* 0x00000003ff057819 */ /* 0x000fe20000011480 */
[----:B------:R-:W-:Y:S01]  /*0500*/  UIMAD UR57, UR57, UR10, URZ ;  /* 0x0000000a393972a4 */ /* 0x000fe2000f8e023f */
[----:B------:R-:W-:Y:S01]  /*0510*/  LOP3.LUT R4, R4, 0xfffffffc, RZ, 0xc0, !PT ;  /* 0xfffffffc04047812 */ /* 0x000fe200078ec0ff */
[----:B------:R-:W-:Y:S01]  /*0520*/  IMAD.IADD R11, R2, 0x1, -R3 ;  /* 0x00000001020b7824 */ /* 0x000fe200078e0a03 */
[----:B------:R-:W-:Y:S01]  /*0530*/  LEA.HI R9, R10, R10, RZ, 0x1 ;  /* 0x0000000a0a097211 */ /* 0x000fe200078f08ff */
[----:B------:R-:W-:Y:S01]  /*0540*/  IMAD.SHL.U32 R2, R5, 0x40, RZ ;  /* 0x0000004005027824 */ /* 0x000fe200078e00ff */
[----:B------:R-:W-:Y:S01]  /*0550*/  SHF.R.S32.HI R5, RZ, 0x1f, R8 ;  /* 0x0000001fff057819 */ /* 0x000fe20000011408 */
[----:B------:R-:W-:Y:S01]  /*0560*/  IMAD.IADD R238, R0, 0x1, -R4 ;  /* 0x0000000100ee7824 */ /* 0x000fe200078e0a04 */
[----:B------:R-:W-:Y:S01]  /*0570*/  USHF.R.S32.HI UR6, URZ, 0x1f, UR18 ;  /* 0x0000001f3f067899 */ /* 0x000fe20008011412 */
[----:B------:R-:W-:Y:S01]  /*0580*/  LOP3.LUT P5, RZ, R7, 0x2, RZ, 0xc0, !PT ;  /* 0x0000000207ff7812 */ /* 0x000fe200078ac0ff */
[----:B------:R-:W-:Y:S01]  /*0590*/  ULDC UR15, c[0x0][0x1c0] ;  /* 0x00007000000f7ab9 */ /* 0x000fe20000000800 */
[----:B------:R-:W-:Y:S01]  /*05a0*/  LOP3.LUT R0, R2, 0xc0, RZ, 0xc0, !PT ;  /* 0x000000c002007812 */ /* 0x000fe200078ec0ff */
[----:B------:R-:W-:Y:S01]  /*05b0*/  UIMAD UR6, UR6, UR48, URZ ;  /* 0x00000030060672a4 */ /* 0x000fe2000f8e023f */
[----:B------:R-:W-:Y:S01]  /*05c0*/  LOP3.LUT R2, R9, 0x7fffffe, RZ, 0xc0, !PT ;  /* 0x07fffffe09027812 */ /* 0x000fe200078ec0ff */
[----:B------:R-:W-:Y:S01]  /*05d0*/  ULDC UR14, c[0x0][0x214] ;  /* 0x00008500000e7ab9 */ /* 0x000fe20000000800 */
[----:B------:R-:W-:Y:S01]  /*05e0*/  SHF.R.U32.HI R4, RZ, 0x3, R0 ;  /* 0x00000003ff047819 */ /* 0x000fe20000011600 */
[----:B------:R-:W-:Y:S01]  /*05f0*/  IMAD.U32 R246, RZ, RZ, UR5 ;  /* 0x00000005fff67e24 */ /* 0x000fe2000f8e00ff */
[----:B------:R-:W-:Y:S01]  /*0600*/  LOP3.LUT R3, R0, 0x18, R226, 0xf8, !PT ;  /* 0x0000001800037812 */ /* 0x000fe200078ef8e2 */
[----:B------:R-:W-:Y:S01]  /*0610*/  IMAD.IADD R2, R10, 0x1, -R2 ;  /* 0x000000010a027824 */ /* 0x000fe200078e0a02 */
[----:B------:R-:W-:Y:S01]  /*0620*/  LEA.HI R5, R5, R8, RZ, 0x3 ;  /* 0x0000000805057211 */ /* 0x000fe200078f18ff */
[----:B------:R-:W-:Y:S01]  /*0630*/  IMAD R0, R235, 0x8, R11 ;  /* 0x00000008eb007824 */ /* 0x000fe200078e020b */
[----:B------:R-:W-:Y:S01]  /*0640*/  LOP3.LUT R3, R3, R4, RZ, 0x3c, !PT ;  /* 0x0000000403037212 */ /* 0x000fe200078e3cff */
[----:B------:R-:W-:Y:S01]  /*0650*/  IMAD.U32 R241, RZ, RZ, UR6 ;  /* 0x00000006fff17e24 */ /* 0x000fe2000f8e00ff */
[----:B------:R-:W-:Y:S01]  /*0660*/  LOP3.LUT P4, RZ, R7, 0x4, RZ, 0xc0, !PT ;  /* 0x0000000407ff7812 */ /* 0x000fe2000788c0ff */
[----:B------:R-:W-:Y:S01]  /*0670*/  IMAD R16, R0, 0x8, R2 ;  /* 0x0000000800107824 */ /* 0x000fe200078e0202 */
[----:B------:R-:W-:Y:S01]  /*0680*/  LEA.HI R0, R8, R8, RZ, 0x1 ;  /* 0x0000000808007211 */ /* 0x000fe200078f08ff */
[----:B------:R-:W-:Y:S01]  /*0690*/  IMAD.U32 R237, R237, 0x20, R3 ;  /* 0x00000020eded7824 */ /* 0x000fe200078e0003 */
[----:B------:R-:W-:Y:S01]  /*06a0*/  LOP3.LUT R2, R5, 0xfffffff8, RZ, 0xc0, !PT ;  /* 0xfffffff805027812 */ /* 0x000fe200078ec0ff */
[----:B------:R-:W-:Y:S01]  /*06b0*/  USHF.R.S32.HI UR6, URZ, 0x1f, UR17 ;  /* 0x0000001f3f067899 */ /* 0x000fe20008011411 */
[----:B------:R-:W-:Y:S01]  /*06c0*/  LOP3.LUT R4, R0, 0x7fffffe, RZ, 0xc0, !PT ;  /* 0x07fffffe00047812 */ /* 0x000fe200078ec0ff */
[----:B------:R-:W-:Y:S01]  /*06d0*/  USHF.R.S32.HI UR5, URZ, 0x1f, UR5 ;  /* 0x0000001f3f057899 */ /* 0x000fe20008011405 */
[----:B------:R-:W-:Y:S01]  /*06e0*/  SHF.R.S32.HI R3, RZ, 0x1, R0 ;  /* 0x00000001ff037819 */ /* 0x000fe20000011400 */
[C---:B------:R-:W-:Y:S01]  /*06f0*/  IMAD.IADD R14, R8.reuse, 0x1, -R2 ;  /* 0x00000001080e7824 */ /* 0x040fe200078e0a02 */
[----:B------:R-:W-:Y:S01]  /*0700*/  SHF.R.S32.HI R0, RZ, 0x1f, R0 ;  /* 0x0000001fff007819 */ /* 0x000fe20000011400 */
[----:B------:R-:W-:Y:S01]  /*0710*/  IMAD.IADD R15, R8, 0x1, -R4 ;  /* 0x00000001080f7824 */ /* 0x000fe200078e0a04 */
[C---:B------:R-:W-:Y:S01]  /*0720*/  LOP3.LUT R2, R7.reuse, 0x1, RZ, 0xc0, !PT ;  /* 0x0000000107027812 */ /* 0x040fe200078ec0ff */
[----:B------:R-:W-:Y:S01]  /*0730*/  IMAD.U32 R4, RZ, RZ, UR7 ;  /* 0x00000007ff047e24 */ /* 0x000fe2000f8e00ff */
[----:B------:R-:W-:Y:S01]  /*0740*/  LEA.HI R0, R0, R3, RZ, 0x2 ;  /* 0x0000000300007211 */ /* 0x000fe200078f10ff */
[----:B------:R-:W-:Y:S01]  /*0750*/  USHF.R.S32.HI UR7, URZ, 0x1f, UR48 ;  /* 0x0000001f3f077899 */ /* 0x000fe20008011430 */
[----:B------:R-:W-:Y:S01]  /*0760*/  ISETP.NE.U32.AND P6, PT, R2, 0x1, PT ;  /* 0x000000010200780c */ /* 0x000fe20003fc5070 */
[----:B------:R-:W-:Y:S01]  /*0770*/  IMAD.U32 R2, RZ, RZ, UR8 ;  /* 0x00000008ff027e24 */ /* 0x000fe2000f8e00ff */
[----:B------:R-:W-:Y:S01]  /*0780*/  LOP3.LUT R0, R0, 0xfffffffc, RZ, 0xc0, !PT ;  /* 0xfffffffc00007812 */ /* 0x000fe200078ec0ff */
[----:B------:R-:W-:Y:S01]  /*0790*/  IMAD.SHL.U32 R2, R10, 0x40, RZ ;  /* 0x000000400a027824 */ /* 0x000fe200078e00ff */
[----:B------:R-:W-:Y:S01]  /*07a0*/  USHF.R.S32.HI UR8, URZ, 0x1f, UR51 ;  /* 0x0000001f3f087899 */ /* 0x000fe20008011433 */
[----:B------:R-:W-:Y:S01]  /*07b0*/  IMAD.SHL.U32 R4, R7, 0x40, RZ ;  /* 0x0000004007047824 */ /* 0x000fe200078e00ff */
[----:B------:R-:W-:Y:S01]  /*07c0*/  SEL R212, R212, 0x10, !P6 ;  /* 0x00000010d4d47807 */ /* 0x000fe20007000000 */
[----:B------:R-:W-:Y:S01]  /*07d0*/  IMAD.IADD R13, R3, 0x1, -R0 ;  /* 0x00000001030d7824 */ /* 0x000fe200078e0a00 */
[----:B------:R-:W-:Y:S01]  /*07e0*/  LOP3.LUT R8, R2, 0x1c0, RZ, 0xc0, !PT ;  /* 0x000001c002087812 */ /* 0x000fe200078ec0ff */
[----:B------:R-:W-:Y:S01]  /*07f0*/  IMAD.U32 R0, RZ, RZ, UR7 ;  /* 0x00000007ff007e24 */ /* 0x000fe2000f8e00ff */
[----:B------:R-:W-:Y:S01]  /*0800*/  SHF.R.S32.HI R0, RZ, 0x1, R9 ;  /* 0x00000001ff007819 */ /* 0x000fe20000011409 */
[----:B------:R-:W-:Y:S01]  /*0810*/  IMAD.U32 R3, RZ, RZ, UR8 ;  /* 0x00000008ff037e24 */ /* 0x000fe2000f8e00ff */
[----:B------:R-:W-:Y:S01]  /*0820*/  LEA.HI R9, R7, R7, RZ, 0x1 ;  /* 0x0000000707097211 */ /* 0x000fe200078f08ff */
[----:B------:R-:W-:Y:S01]  /*0830*/  @!UP5 UIMAD UR7, UR48, UR15, UR51 ;  /* 0x0000000f3007d2a4 */ /* 0x000fe2000f8e0233 */
[C---:B------:R-:W-:Y:S01]  /*0840*/  LOP3.LUT P0, RZ, R0.reuse, 0x2, RZ, 0xc0, !PT ;  /* 0x0000000200ff7812 */ /* 0x040fe2000780c0ff */
[----:B------:R-:W-:Y:S01]  /*0850*/  IMAD.SHL.U32 R10, R0, 0x40, RZ ;  /* 0x00000040000a7824 */ /* 0x000fe200078e00ff */
[----:B------:R-:W-:Y:S01]  /*0860*/  SHF.R.S32.HI R3, RZ, 0x3, R5 ;  /* 0x00000003ff037819 */ /* 0x000fe20000011405 */
[----:B------:R-:W-:Y:S01]  /*0870*/  IMAD.SHL.U32 R0, R238, 0x10, RZ ;  /* 0x00000010ee007824 */ /* 0x000fe200078e00ff */
[----:B------:R-:W-:Y:S01]  /*0880*/  LOP3.LUT R2, R9, 0x3fffffe, RZ, 0xc0, !PT ;  /* 0x03fffffe09027812 */ /* 0x000fe200078ec0ff */
[----:B------:R-:W-:Y:S01]  /*0890*/  IMAD.U32 R245, RZ, RZ, UR6 ;  /* 0x00000006fff57e24 */ /* 0x000fe2000f8e00ff */
[----:B------:R-:W-:Y:S01]  /*08a0*/  LOP3.LUT R4, R4, 0x1c0, RZ, 0xc0, !PT ;  /* 0x000001c004047812 */ /* 0x000fe200078ec0ff */
[----:B------:R-:W-:Y:S01]  /*08b0*/  IMAD R15, R3, 0x8, R15 ;  /* 0x00000008030f7824 */ /* 0x000fe200078e020f */
[----:B------:R-:W-:Y:S01]  /*08c0*/  LEA.HI.SX32 R228, R228, R0, 0x1e ;  /* 0x00000000e4e47211 */ /* 0x000fe200078ff2ff */
[----:B------:R-:W-:Y:S01]  /*08d0*/  IMAD.IADD R12, R7, 0x1, -R2 ;  /* 0x00000001070c7824 */ /* 0x000fe200078e0a02 */
[----:B------:R-:W-:Y:S01]  /*08e0*/  LOP3.LUT R5, R8, 0x30, R0, 0xf8, !PT ;  /* 0x0000003008057812 */ /* 0x000fe200078ef800 */
[----:B------:R-:W-:Y:S01]  /*08f0*/  IMAD.SHL.U32 R2, R238, 0x400, RZ ;  /* 0x00000400ee027824 */ /* 0x000fe200078e00ff */
[----:B------:R-:W-:Y:S01]  /*0900*/  LOP3.LUT R0, R10, 0xc0, RZ, 0xc0, !PT ;  /* 0x000000c00a007812 */ /* 0x000fe200078ec0ff */
[----:B------:R-:W-:Y:S01]  /*0910*/  @UP5 UIMAD UR8, UR48, UR14, URZ ;  /* 0x0000000e300852a4 */ /* 0x000fe2000f8e023f */
[----:B------:R-:W-:Y:S01]  /*0920*/  LOP3.LUT R5, R5, 0x8, R128, 0xf8, !PT ;  /* 0x0000000805057812 */ /* 0x000fe200078ef880 */
[----:B------:R-:W-:Y:S01]  /*0930*/  IMAD R131, R3, 0x200, R2 ;  /* 0x0000020003837824 */ /* 0x000fe200078e0202 */
[----:B------:R-:W-:Y:S01]  /*0940*/  LOP3.LUT R128, R0, 0x8, R128, 0xf8, !PT ;  /* 0x0000000800807812 */ /* 0x000fe200078ef880 */
[----:B------:R-:W-:Y:S01]  /*0950*/  @!UP5 UIMAD UR7, UR7, UR14, URZ ;  /* 0x0000000e0707d2a4 */ /* 0x000fe2000f8e023f */
[----:B------:R-:W-:Y:S01]  /*0960*/  SHF.R.U32.HI R0, RZ, 0x3, R0 ;  /* 0x00000003ff007819 */ /* 0x000fe20000011600 */
[----:B------:R-:W-:Y:S01]  /*0970*/  IMAD.U32 R250, RZ, RZ, UR17 ;  /* 0x00000011fffa7e24 */ /* 0x000fe2000f8e00ff */
[----:B------:R-:W-:Y:S01]  /*0980*/  LEA.HI R4, R4, R4, RZ, 0x1d ;  /* 0x0000000404047211 */ /* 0x000fe200078fe8ff */
[----:B------:R-:W-:Y:S01]  /*0990*/  IMAD.U32 R248, RZ, RZ, UR8 ;  /* 0x00000008fff87e24 */ /* 0x000fe2000f8e00ff */
[----:B------:R-:W-:Y:S01]  /*09a0*/  LOP3.LUT R128, R128, R0, RZ, 0x3c, !PT ;  /* 0x0000000080807212 */ /* 0x000fe200078e3cff */
[----:B------:R-:W-:Y:S01]  /*09b0*/  IMAD R0, R238, 0x200, R6 ;  /* 0x00000200ee007824 */ /* 0x000fe200078e0206 */
[----:B------:R-:W-:Y:S01]  /*09c0*/  IADD3 R216, R4, R216, R2 ;  /* 0x000000d804d87210 */ /* 0x000fe20007ffe002 */
[----:B------:R-:W-:Y:S01]  /*09d0*/  IMAD.SHL.U32 R4, R11, 0x10, RZ ;  /* 0x000000100b047824 */ /* 0x000fe200078e00ff */
[----:B------:R-:W-:Y:S01]  /*09e0*/  SHF.R.U32.HI R2, RZ, 0x3, R8 ;  /* 0x00000003ff027819 */ /* 0x000fe20000011608 */
[----:B------:R-:W-:Y:S01]  /*09f0*/  IMAD R12, R12, 0x20, R0 ;  /* 0x000000200c0c7824 */ /* 0x000fe200078e0200 */
[----:B------:R-:W-:Y:S01]  /*0a00*/  SHF.R.S32.HI R0, RZ, 0x1, R9 ;  /* 0x00000001ff007819 */ /* 0x000fe20000011409 */
[----:B------:R-:W-:Y:S01]  /*0a10*/  IMAD.SHL.U32 R216, R216, 0x2, RZ ;  /* 0x00000002d8d87824 */ /* 0x000fe200078e00ff */
[----:B------:R-:W-:Y:S01]  /*0a20*/  LOP3.LUT R5, R5, R2, RZ, 0x3c, !PT ;  /* 0x0000000205057212 */ /* 0x000fe200078e3cff */
[----:B------:R-:W-:Y:S01]  /*0a30*/  IMAD.U32 R2, RZ, RZ, UR4 ;  /* 0x00000004ff027e24 */ /* 0x000fe2000f8e00ff */
[----:B------:R-:W-:Y:S01]  /*0a40*/  USHF.L.U32 UR4, UR57, 0x7, URZ ;  /* 0x0000000739047899 */ /* 0x000fe2000800063f */
[C---:B------:R-:W-:Y:S01]  /*0a50*/  LOP3.LUT P3, RZ, R0.reuse, 0x2, RZ, 0xc0, !PT ;  /* 0x0000000200ff7812 */ /* 0x040fe2000786c0ff */
[----:B------:R-:W-:Y:S01]  /*0a60*/  IMAD.SHL.U32 R0, R0, 0x40, RZ ;  /* 0x0000004000007824 */ /* 0x000fe200078e00ff */
[----:B------:R-:W-:Y:S01]  /*0a70*/  IADD3 R211, R216, 0x40, RZ ;  /* 0x00000040d8d37810 */ /* 0x000fe20007ffe0ff */
[----:B------:R-:W-:Y:S01]  /*0a80*/  IMAD.U32 R128, R16, 0x20, R128 ;  /* 0x0000002010807824 */ /* 0x000fe200078e0080 */
[----:B------:R-:W-:Y:S01]  /*0a90*/  R2P PR, R14, 0x6 ;  /* 0x000000060e007804 */ /* 0x000fe20000000000 */
[----:B------:R-:W-:Y:S01]  /*0aa0*/  IMAD.U32 R2, RZ, RZ, UR4 ;  /* 0x00000004ff027e24 */ /* 0x000fe2000f8e00ff */
[----:B------:R-:W-:Y:S01]  /*0ab0*/  LOP3.LUT R0, R0, 0xc0, RZ, 0xc0, !PT ;  /* 0x000000c000007812 */ /* 0x000fe200078ec0ff */
[----:B------:R-:W-:Y:S01]  /*0ac0*/  IMAD.SHL.U32 R2, R235, 0x8, RZ ;  /* 0x00000008eb027824 */ /* 0x000fe200078e00ff */
[C---:B------:R-:W-:Y:S01]  /*0ad0*/  @P4 IADD3 R211, R216.reuse, -0x40, RZ ;  /* 0xffffffc0d8d34810 */ /* 0x040fe20007ffe0ff */
[----:B------:R-:W-:Y:S01]  /*0ae0*/  USHF.R.S32.HI UR6, URZ, 0x1f, UR4 ;  /* 0x0000001f3f067899 */ /* 0x000fe20008011404 */
[----:B------:R-:W-:Y:S01]  /*0af0*/  SHF.R.U32.HI R3, RZ, 0x3, R0 ;  /* 0x00000003ff037819 */ /* 0x000fe20000011600 */
[----:B------:R-:W-:Y:S01]  /*0b00*/  IMAD.IADD R217, R216, 0x1, R212 ;  /* 0x00000001d8d97824 */ /* 0x000fe200078e02d4 */
[----:B------:R-:W-:Y:S01]  /*0b10*/  LOP3.LUT R2, R2, 0x8, RZ, 0xc0, !PT ;  /* 0x0000000802027812 */ /* 0x000fe200078ec0ff */
[----:B------:R-:W-:Y:S01]  /*0b20*/  IMAD.SHL.U32 R128, R128, 0x2, RZ ;  /* 0x0000000280807824 */ /* 0x000fe200078e00ff */
[----:B------:R-:W-:Y:S01]  /*0b30*/  SEL R213, R137, 0xffffffe0, !P5 ;  /* 0xffffffe089d57807 */ /* 0x000fe20006800000 */
[----:B------:R-:W-:Y:S01]  /*0b40*/  IMAD.IADD R212, R212, 0x1, R211 ;  /* 0x00000001d4d47824 */ /* 0x000fe200078e02d3 */
[----:B------:R-:W-:Y:S01]  /*0b50*/  LOP3.LUT R8, R3, R0, R2, 0x1e, !PT ;  /* 0x0000000003087212 */ /* 0x000fe200078e1e02 */
[----:B------:R-:W-:Y:S01]  /*0b60*/  IMAD.SHL.U32 R0, R14, 0x40, RZ ;  /* 0x000000400e007824 */ /* 0x000fe200078e00ff */
[----:B------:R-:W-:Y:S01]  /*0b70*/  LOP3.LUT R7, R2, 0x10, R4, 0xf8, !PT ;  /* 0x0000001002077812 */ /* 0x000fe200078ef804 */
[C---:B------:R-:W-:Y:S01]  /*0b80*/  IMAD R3, R11.reuse, 0x200, R5 ;  /* 0x000002000b037824 */ /* 0x040fe200078e0205 */
[----:B------:R-:W-:Y:S01]  /*0b90*/  SEL R132, R132, 0xffffffc0, !P2 ;  /* 0xffffffc084847807 */ /* 0x000fe20005000000 */
[----:B------:R-:W-:Y:S01]  /*0ba0*/  IMAD.SHL.U32 R5, R11, 0x8, RZ ;  /* 0x000000080b057824 */ /* 0x000fe200078e00ff */
[----:B------:R-:W-:Y:S01]  /*0bb0*/  LOP3.LUT R0, R0, 0x1c0, RZ, 0xc0, !PT ;  /* 0x000001c000007812 */ /* 0x000fe200078ec0ff */
[----:B------:R-:W-:Y:S01]  /*0bc0*/  IMAD.SHL.U32 R2, R13, 0x40, RZ ;  /* 0x000000400d027824 */ /* 0x000fe200078e00ff */
[----:B------:R-:W-:Y:S01]  /*0bd0*/  SEL R129, R137, 0xffffffe0, !P0 ;  /* 0xffffffe089817807 */ /* 0x000fe20004000000 */
[----:B------:R-:W-:Y:S01]  /*0be0*/  IMAD.IADD R8, R8, 0x1, R12 ;  /* 0x0000000108087824 */ /* 0x000fe200078e020c */
[----:B------:R-:W-:Y:S01]  /*0bf0*/  LOP3.LUT R5, R5, 0x8, RZ, 0xc0, !PT ;  /* 0x0000000805057812 */ /* 0x000fe200078ec0ff */
[--C-:B------:R-:W-:Y:S01]  /*0c00*/  IMAD.IADD R218, R216, 0x1, R213.reuse ;  /* 0x00000001d8da7824 */ /* 0x100fe200078e02d5 */
[----:B------:R-:W-:Y:S01]  /*0c10*/  SHF.R.U32.HI R6, RZ, 0x3, R0 ;  /* 0x00000003ff067819 */ /* 0x000fe20000011600 */
[----:B------:R-:W-:Y:S01]  /*0c20*/  IMAD.IADD R215, R217, 0x1, R213 ;  /* 0x00000001d9d77824 */ /* 0x000fe200078e02d5 */
[----:B------:R-:W-:Y:S01]  /*0c30*/  LOP3.LUT R2, R2, 0xc0, RZ, 0xc0, !PT ;  /* 0x000000c002027812 */ /* 0x000fe200078ec0ff */
[----:B------:R-:W-:Y:S01]  /*0c40*/  IMAD.IADD R214, R213, 0x1, R211 ;  /* 0x00000001d5d67824 */ /* 0x000fe200078e02d3 */
[--C-:B------:R-:W-:Y:S01]  /*0c50*/  LOP3.LUT R6, R6, R0, R5.reuse, 0x1e, !PT ;  /* 0x0000000006067212 */ /* 0x100fe200078e1e05 */
[----:B------:R-:W-:Y:S01]  /*0c60*/  IMAD.SHL.U32 R0, R15, 0x20, RZ ;  /* 0x000000200f007824 */ /* 0x000fe200078e00ff */
[----:B------:R-:W-:Y:S01]  /*0c70*/  SHF.R.U32.HI R4, RZ, 0x3, R2 ;  /* 0x00000003ff047819 */ /* 0x000fe20000011602 */
[----:B------:R-:W-:Y:S01]  /*0c80*/  IMAD.U32 R244, RZ, RZ, UR7 ;  /* 0x00000007fff47e24 */ /* 0x000fe2000f8e00ff */
[----:B------:R-:W-:Y:S01]  /*0c90*/  LEA R239, R8, 0x6000, 0x1 ;  /* 0x0000600008ef7811 */ /* 0x000fe200078e08ff */
[----:B------:R-:W-:Y:S01]  /*0ca0*/  IMAD.IADD R131, R131, 0x1, R6 ;  /* 0x0000000183837824 */ /* 0x000fe200078e0206 */
[----:B------:R-:W-:Y:S01]  /*0cb0*/  LOP3.LUT R5, R4, R2, R5, 0x1e, !PT ;  /* 0x0000000204057212 */ /* 0x000fe200078e1e05 */
[----:B------:R-:W-:Y:S01]  /*0cc0*/  IMAD R142, R238, 0x200, R0 ;  /* 0x00000200ee8e7824 */ /* 0x000fe200078e0200 */
[----:B------:R-:W-:Y:S01]  /*0cd0*/  LOP3.LUT R2, R4, R7, R2, 0x1e, !PT ;  /* 0x0000000704027212 */ /* 0x000fe200078e1e02 */
[----:B------:R-:W-:Y:S01]  /*0ce0*/  IMAD.U32 R243, RZ, RZ, UR6 ;  /* 0x00000006fff37e24 */ /* 0x000fe2000f8e00ff */
[----:B------:R-:W-:Y:S01]  /*0cf0*/  LEA R131, R131, 0xa000, 0x1 ;  /* 0x0000a00083837811 */ /* 0x000fe200078e08ff */
[----:B------:R-:W-:Y:S01]  /*0d00*/  IMAD.IADD R142, R142, 0x1, R5 ;  /* 0x000000018e8e7824 */ /* 0x000fe200078e0205 */
[----:B------:R-:W-:Y:S01]  /*0d10*/  LOP3.LUT P0, RZ, R13, 0x2, RZ, 0xc0, !PT ;  /* 0x000000020dff7812 */ /* 0x000fe2000780c0ff */
[----:B------:R-:W-:Y:S01]  /*0d20*/  IMAD.IADD R136, R0, 0x1, R2 ;  /* 0x0000000100887824 */ /* 0x000fe200078e0202 */
[C---:B------:R-:W-:Y:S01]  /*0d30*/  IADD3 R138, R131.reuse, 0x20, RZ ;  /* 0x00000020838a7810 */ /* 0x040fe20007ffe0ff */
[C---:B------:R-:W-:Y:S01]  /*0d40*/  IMAD.IADD R133, R131.reuse, 0x1, R132 ;  /* 0x0000000183857824 */ /* 0x040fe200078e0284 */
[----:B------:R-:W-:Y:S01]  /*0d50*/  @P1 IADD3 R138, R131, -0x20, RZ ;  /* 0xffffffe0838a1810 */ /* 0x000fe20007ffe0ff */
[----:B------:R-:W-:Y:S01]  /*0d60*/  IMAD.U32 R242, RZ, RZ, UR5 ;  /* 0x00000005fff27e24 */ /* 0x000fe2000f8e00ff */
[----:B------:R-:W-:Y:S01]  /*0d70*/  IADD3 R240, R239, 0x20, RZ ;  /* 0x00000020eff07810 */ /* 0x000fe20007ffe0ff */
[----:B------:R-:W-:Y:S01]  /*0d80*/  IMAD.SHL.U32 R2, R3, 0x2, RZ ;  /* 0x0000000203027824 */ /* 0x000fe200078e00ff */
[----:B------:R-:W-:Y:S01]  /*0d90*/  SEL R137, R137, 0xffffffe0, !P0 ;  /* 0xffffffe089897807 */ /* 0x000fe20004000000 */
[----:B------:R-:W-:Y:S01]  /*0da0*/  IMAD.IADD R129, R128, 0x1, R129 ;  /* 0x0000000180817824 */ /* 0x000fe200078e0281 */
[----:B------:R-:W-:Y:S01]  /*0db0*/  @P3 IADD3 R240, R239, -0x20, RZ ;  /* 0xffffffe0eff03810 */ /* 0x000fe20007ffe0ff */
[----:B------:R-:W-:Y:S01]  /*0dc0*/  IMAD.IADD R213, R213, 0x1, R212 ;  /* 0x00000001d5d57824 */ /* 0x000fe200078e02d4 */
[----:B------:R-:W-:Y:S01]  /*0dd0*/  IADD3 R141, R138, 0x2000, RZ ;  /* 0x000020008a8d7810 */ /* 0x000fe20007ffe0ff */
[----:B------:R-:W-:Y:S01]  /*0de0*/  IMAD.IADD R132, R132, 0x1, R138 ;  /* 0x0000000184847824 */ /* 0x000fe200078e028a */
[C---:B------:R-:W-:Y:S01]  /*0df0*/  IADD3 R140, R138.reuse, 0x4000, RZ ;  /* 0x000040008a8c7810 */ /* 0x040fe20007ffe0ff */
[----:B------:R-:W-:Y:S01]  /*0e00*/  ULDC.U8 UR9, c[0x0][0x3d0] ;  /* 0x0000f40000097ab9 */ /* 0x000fe20000000000 */
[----:B------:R-:W-:Y:S01]  /*0e10*/  IADD3 R139, R138, 0x6000, RZ ;  /* 0x000060008a8b7810 */ /* 0x000fe20007ffe0ff */
[----:B------:R-:W-:-:S02]  /*0e20*/  UISETP.NE.AND UP6, UPT, UR9, URZ, UPT ;  /* 0x0000003f0900728c */ /* 0x000fc4000bfc5270 */
[----:B------:R-:W-:Y:S02]  /*0e30*/  UIMAD.WIDE.U32 UR58, UR52, UR60, URZ ;  /* 0x0000003c343a72a5 */ /* 0x000fe4000f8e003f */
[----:B------:R-:W-:Y:S02]  /*0e40*/  USHF.L.U32 UR34, UR57, 0x3, URZ ;  /* 0x0000000339227899 */ /* 0x000fe4000800063f */
[----:B------:R-:W-:Y:S02]  /*0e50*/  USHF.L.U32 UR33, UR57, 0x4, URZ ;  /* 0x0000000439217899 */ /* 0x000fe4000800063f */
[----:B------:R-:W-:Y:S02]  /*0e60*/  UIMAD UR32, UR57, 0x18, URZ ;  /* 0x00000018392078a4 */ /* 0x000fe4000f8e023f */
[----:B------:R-:W-:Y:S02]  /*0e70*/  USHF.L.U32 UR31, UR57, 0x5, URZ ;  /* 0x00000005391f7899 */ /* 0x000fe4000800063f */
[----:B------:R-:W-:-:S02]  /*0e80*/  UIMAD UR30, UR57, 0x28, URZ ;  /* 0x00000028391e78a4 */ /* 0x000fc4000f8e023f */
[----:B------:R-:W-:Y:S02]  /*0e90*/  UIMAD UR29, UR57, 0x30, URZ ;  /* 0x00000030391d78a4 */ /* 0x000fe4000f8e023f */
[----:B------:R-:W-:Y:S02]  /*0ea0*/  UIMAD UR28, UR57, 0x38, URZ ;  /* 0x00000038391c78a4 */ /* 0x000fe4000f8e023f */
[----:B------:R-:W-:Y:S02]  /*0eb0*/  USHF.L.U32 UR27, UR57, 0x6, URZ ;  /* 0x00000006391b7899 */ /* 0x000fe4000800063f */
[----:B------:R-:W-:Y:S02]  /*0ec0*/  UIMAD UR26, UR57, 0x48, URZ ;  /* 0x00000048391a78a4 */ /* 0x000fe4000f8e023f */
[----:B------:R-:W-:Y:S02]  /*0ed0*/  UIMAD UR25, UR57, 0x50, URZ ;  /* 0x00000050391978a4 */ /* 0x000fe4000f8e023f */
[----:B------:R-:W-:-:S02]  /*0ee0*/  UIMAD UR24, UR57, 0x58, URZ ;  /* 0x00000058391878a4 */ /* 0x000fc4000f8e023f */
[----:B------:R-:W-:Y:S02]  /*0ef0*/  UIMAD UR23, UR57, 0x60, URZ ;  /* 0x00000060391778a4 */ /* 0x000fe4000f8e023f */
[----:B------:R-:W-:Y:S02]  /*0f00*/  UIMAD UR22, UR57, 0x68, URZ ;  /* 0x00000068391678a4 */ /* 0x000fe4000f8e023f */
[----:B------:R-:W-:Y:S02]  /*0f10*/  UIMAD UR21, UR57, 0x70, URZ ;  /* 0x00000070391578a4 */ /* 0x000fe4000f8e023f */
[----:B------:R-:W-:Y:S02]  /*0f20*/  UIMAD UR20, UR57, 0x78, URZ ;  /* 0x00000078391478a4 */ /* 0x000fe4000f8e023f */
[----:B------:R-:W-:Y:S02]  /*0f30*/  UIADD3 UR19, -UR4, URZ, URZ ;  /* 0x0000003f04137290 */ /* 0x000fe4000fffe13f */
[----:B------:R-:W-:-:S02]  /*0f40*/  UMOV UR56, 0xffffe000 ;  /* 0xffffe00000387882 */ /* 0x000fc40000000000 */
.L_x_458:
[----:B------:R-:W-:Y:S02]  /*0f50*/  ULDC.64 UR6, c[0x0][0x250] ;  /* 0x0000940000067ab9 */ /* 0x000fe40000000a00 */
[----:B------:R-:W-:-:S02]  /*0f60*/  UISETP.NE.U32.AND UP3, UPT, URZ, UR6, UPT ;  /* 0x000000063f00728c */ /* 0x000fc4000bf65070 */
[----:B------:R-:W-:Y:S02]  /*0f70*/  USHF.L.U32 UR10, UR48, 0x2, URZ ;  /* 0x00000002300a7899 */ /* 0x000fe4000800063f */
[----:B------:R-:W-:Y:S02]  /*0f80*/  UISETP.NE.AND.EX UP3, UPT, URZ, UR7, UPT, UP3 ;  /* 0x000000073f00728c */ /* 0x000fe4000bf65330 */
[----:B------:R-:W-:Y:S02]  /*0f90*/  USHF.R.S32.HI UR55, URZ, 0x1f, UR48 ;  /* 0x0000001f3f377899 */ /* 0x000fe40008011430 */
[----:B------:R-:W-:Y:S02]  /*0fa0*/  ULDC.U8 UR4, c[0x0][0x312] ;  /* 0x0000c48000047ab9 */ /* 0x000fe40000000000 */
[----:B------:R-:W-:Y:S01]  /*0fb0*/  USHF.L.U64.HI UR5, UR48, 0x2, UR55 ;  /* 0x0000000230057899 */ /* 0x000fe20008010237 */
[----:B------:R-:W-:Y:S01]  /*0fc0*/  PLOP3.LUT P0, PT, PT, PT, UP3, 0x80, 0x0 ;  /* 0x000000000000781c */ /* 0x000fe20003f0f038 */
[----:B------:R-:W-:-:S02]  /*0fd0*/  UISETP.NE.AND UP4, UPT, UR4, URZ, UPT ;  /* 0x0000003f0400728c */ /* 0x000fc4000bf85270 */
        /* <DEDUP_REMOVED lines=19> */
[----:B------:R-:W-:Y:S02]  /*1110*/  MOV R4, UR6 ;  /* 0x0000000600047c02 */ /* 0x000fe40008000f00 */
[----:B------:R-:W-:Y:S02]  /*1120*/  PLOP3.LUT P1, PT, PT, PT, UP2, 0x80, 0x0 ;  /* 0x000000000000781c */ /* 0x000fe40003f2f028 */
[----:B---3--:R1:W3:Y:S01]  /*1130*/  @P2 LDG.E R3, [R6.64] ;  /* 0x0000002406032981 */ /* 0x0082e2000c1e1900 */
        /* <DEDUP_REMOVED lines=23> */
.L_x_414:
        /* <DEDUP_REMOVED lines=59> */
.L_x_416:
        /* <DEDUP_REMOVED lines=18> */
.L_x_417:
[----:B------:R-:W-:Y:S01]  /*1780*/  IABS R6, c[0x0][0x1c8] ;  /* 0x0000720000067a13 */ /* 0x000fe20000000000 */
[----:B------:R-:W1:Y:S01]  /*1790*/  R2UR UR16, R241 ;  /* 0x00000000f11073c2 */ /* 0x000e6200000e0000 */
[----:B------:R-:W-:Y:S01]  /*17a0*/  ULDC.64 UR14, c[0x0][0x370] ;  /* 0x0000dc00000e7ab9 */ /* 0x000fe20000000a00 */
[----:B------:R-:W-:Y:S01]  /*17b0*/  IABS R3, UR51 ;  /* 0x0000003300037c13 */ /* 0x000fe20008000000 */
[----:B------:R-:W2:Y:S01]  /*17c0*/  I2F.RP R4, R6 ;  /* 0x0000000600047306 */ /* 0x000ea20000209400 */
[----:B------:R-:W-:Y:S01]  /*17d0*/  @UP2 UIMAD.WIDE.U32 UR8, UR4, UR14, URZ ;  /* 0x0000000e040822a5 */ /* 0x000fe2000f8e003f */
[----:B------:R-:W-:Y:S01]  /*17e0*/  ISETP.NE.AND P2, PT, RZ, c[0x0][0x1c8], PT ;  /* 0x00007200ff007a0c */ /* 0x000fe20003f45270 */
[----:B------:R-:W-:Y:S02]  /*17f0*/  ULDC UR13, c[0x0][0x224] ;  /* 0x00008900000d7ab9 */ /* 0x000fe40000000800 */
[----:B------:R-:W-:Y:S01]  /*1800*/  @UP2 UIMAD UR46, UR4, UR15, UR9 ;  /* 0x0000000f042e22a4 */ /* 0x000fe2000f8e0209 */
[----:B------:R-:W3:Y:S01]  /*1810*/  R2UR UR47, R248 ;  /* 0x00000000f82f73c2 */ /* 0x000ee200000e0000 */
[----:B------:R-:W-:-:S02]  /*1820*/  UIMAD UR11, UR53, UR60, URZ ;  /* 0x0000003c350b72a4 */ /* 0x000fc4000f8e023f */
[----:B------:R-:W-:Y:S02]  /*1830*/  @UP2 UMOV UR18, UR8 ;  /* 0x0000000800122c82 */ /* 0x000fe40008000000 */
[----:B------:R-:W-:Y:S02]  /*1840*/  ULDC.64 UR8, c[0x0][0x368] ;  /* 0x0000da0000087ab9 */ /* 0x000fe40000000a00 */
[----:B------:R-:W-:Y:S01]  /*1850*/  @!UP2 UIMAD UR7, UR55, UR8, URZ ;  /* 0x000000083707a2a4 */ /* 0x000fe2000f8e023f */
[----:B------:R-:W4:Y:S01]  /*1860*/  R2UR UR39, R244 ;  /* 0x00000000f42773c2 */ /* 0x000f2200000e0000 */
[----:B------:R-:W-:Y:S01]  /*1870*/  ULDC.64 UR14, c[0x0][0x3d8] ;  /* 0x0000f600000e7ab9 */ /* 0x000fe20000000a00 */
[----:B--2---:R-:W2:Y:S01]  /*1880*/  MUFU.RCP R4, R4 ;  /* 0x0000000400047308 */ /* 0x004ea20000001000 */
[----:B------:R-:W-:Y:S02]  /*1890*/  @!UP2 UIMAD UR7, UR48, UR9, UR7 ;  /* 0x000000093007a2a4 */ /* 0x000fe4000f8e0207 */
[----:B------:R-:W-:-:S04]  /*18a0*/  @!UP2 UIMAD.WIDE.U32 UR8, UR48, UR8, URZ ;  /* 0x000000083008a2a5 */ /* 0x000fc8000f8e003f */
[----:B------:R-:W-:Y:S02]  /*18b0*/  @!UP2 UIADD3 UR46, UR9, UR7, URZ ;  /* 0x00000007092ea290 */ /* 0x000fe4000fffe03f */
[----:B-1----:R-:W-:Y:S02]  /*18c0*/  UIMAD UR7, UR55, UR13, UR16 ;  /* 0x0000000d370772a4 */ /* 0x002fe4000f8e0210 */
[----:B------:R-:W-:Y:S02]  /*18d0*/  @!UP2 UMOV UR18, UR8 ;  /* 0x000000080012ac82 */ /* 0x000fe40008000000 */
[----:B------:R-:W-:Y:S02]  /*18e0*/  UIADD3 UR7, UR61, UR7, URZ ;  /* 0x000000073d077290 */ /* 0x000fe4000fffe03f */
[----:B------:R-:W-:Y:S01]  /*18f0*/  UIMAD.WIDE.U32 UR8, UR52, UR4, URZ ;  /* 0x00000004340872a5 */ /* 0x000fe2000f8e003f */
[----:B--2---:R-:W-:Y:S01]  /*1900*/  IADD3 R4, R4, 0xffffffe, RZ ;  /* 0x0ffffffe04047810 */ /* 0x004fe20007ffe0ff */
[----:B------:R-:W-:Y:S01]  /*1910*/  UIMAD UR7, UR52, UR7, UR11 ;  /* 0x00000007340772a4 */ /* 0x000fe2000f8e020b */
[----:B------:R-:W1:Y:S01]  /*1920*/  S2UR UR11, SR_CTAID.X ;  /* 0x00000000000b79c3 */ /* 0x000e620000002500 */
[----:B------:R-:W-:Y:S01]  /*1930*/  USEL UR38, UR58, UR8, !UP2 ;  /* 0x000000083a267287 */ /* 0x000fe2000d000000 */
[----:B------:R-:W2:Y:S01]  /*1940*/  F2I.FTZ.U32.TRUNC.NTZ R5, R4 ;  /* 0x0000000400057305 */ /* 0x000ea2000021f000 */
[----:B------:R-:W-:-:S02]  /*1950*/  UIADD3 UR16, UR59, UR7, URZ ;  /* 0x000000073b107290 */ /* 0x000fc4000fffe03f */
[----:B------:R-:W-:-:S04]  /*1960*/  UIMAD UR7, UR53, UR4, URZ ;  /* 0x00000004350772a4 */ /* 0x000fc8000f8e023f */
[----:B------:R-:W-:Y:S02]  /*1970*/  @UP2 UIADD3 UR16, UR9, UR7, URZ ;  /* 0x0000000709102290 */ /* 0x000fe4000fffe03f */
[----:B------:R-:W-:-:S04]  /*1980*/  USHF.L.U64.HI UR7, UR48, 0x7, UR55 ;  /* 0x0000000730077899 */ /* 0x000fc80008010237 */
[----:B------:R-:W-:Y:S01]  /*1990*/  USEL UR7, UR7, URZ, UP1 ;  /* 0x0000003f07077287 */ /* 0x000fe20008800000 */
[----:B--2---:R-:W-:Y:S02]  /*19a0*/  IMAD.MOV R0, RZ, RZ, -R5 ;  /* 0x000000ffff007224 */ /* 0x004fe400078e0a05 */
[----:B------:R-:W-:Y:S02]  /*19b0*/  IMAD.MOV.U32 R4, RZ, RZ, RZ ;  /* 0x000000ffff047224 */ /* 0x000fe400078e00ff */
[----:B------:R-:W-:Y:S01]  /*19c0*/  IMAD R0, R0, R6, RZ ;  /* 0x0000000600007224 */ /* 0x000fe200078e02ff */
[----:B-1----:R-:W-:-:S03]  /*19d0*/  UIMAD.WIDE.U32 UR8, UR11, UR14, URZ ;  /* 0x0000000e0b0872a5 */ /* 0x002fc6000f8e003f */
[----:B------:R-:W-:Y:S01]  /*19e0*/  IMAD.HI.U32 R4, R5, R0, R4 ;  /* 0x0000000005047227 */ /* 0x000fe200078e0004 */
[----:B------:R-:W-:-:S03]  /*19f0*/  UIMAD UR15, UR11, UR15, UR9 ;  /* 0x0000000f0b0f72a4 */ /* 0x000fc6000f8e0209 */
[----:B------:R-:W-:Y:S01]  /*1a00*/  IMAD.MOV.U32 R0, RZ, RZ, R3 ;  /* 0x000000ffff007224 */ /* 0x000fe200078e0003 */
[----:B------:R-:W-:Y:S02]  /*1a10*/  USHF.L.U32 UR11, UR48, 0x7, URZ ;  /* 0x00000007300b7899 */ /* 0x000fe4000800063f */
[----:B------:R-:W-:Y:S01]  /*1a20*/  USEL UR14, UR8, URZ, UP6 ;  /* 0x0000003f080e7287 */ /* 0x000fe2000b000000 */
[----:B------:R-:W-:Y:S01]  /*1a30*/  IMAD.HI.U32 R4, R4, R0, RZ ;  /* 0x0000000004047227 */ /* 0x000fe200078e00ff */
[----:B------:R-:W-:Y:S02]  /*1a40*/  USEL UR8, UR11, URZ, UP1 ;  /* 0x0000003f0b087287 */ /* 0x000fe40008800000 */
[----:B------:R-:W-:Y:S01]  /*1a50*/  USEL UR15, UR15, URZ, UP6 ;  /* 0x0000003f0f0f7287 */ /* 0x000fe2000b000000 */
[----:B------:R-:W-:Y:S01]  /*1a60*/  IMAD.MOV R3, RZ, RZ, -R4 ;  /* 0x000000ffff037224 */ /* 0x000fe200078e0a04 */
[----:B------:R-:W-:-:S03]  /*1a70*/  UIADD3 UR8, UP1, UR6, UR8, URZ ;  /* 0x0000000806087290 */ /* 0x000fc6000ff3e03f */
[C---:B------:R-:W-:Y:S01]  /*1a80*/  IMAD R0, R6.reuse, R3, R0 ;  /* 0x0000000306007224 */ /* 0x040fe200078e0200 */
[----:B------:R-:W1:Y:S01]  /*1a90*/  R2UR UR11, R249 ;  /* 0x00000000f90b73c2 */ /* 0x000e6200000e0000 */
[----:B------:R-:W-:Y:S02]  /*1aa0*/  UIADD3.X UR9, UR45, UR7, URZ, UP1, !UPT ;  /* 0x000000072d097290 */ /* 0x000fe40008ffe43f */
[----:B------:R-:W-:Y:S01]  /*1ab0*/  UIMAD UR7, UR53, UR8, URZ ;  /* 0x00000008350772a4 */ /* 0x000fe2000f8e023f */
[----:B------:R-:W-:-:S03]  /*1ac0*/  ISETP.GT.U32.AND P1, PT, R6, R0, PT ;  /* 0x000000000600720c */ /* 0x000fc60003f24070 */
[----:B------:R-:W-:Y:S02]  /*1ad0*/  UIMAD UR13, UR52, UR9, UR7 ;  /* 0x00000009340d72a4 */ /* 0x000fe4000f8e0207 */
[----:B---3--:R-:W-:Y:S02]  /*1ae0*/  @UP5 USEL UR7, UR47, UR4, !UP2 ;  /* 0x000000042f075287 */ /* 0x008fe4000d000000 */
[----:B------:R-:W-:-:S04]  /*1af0*/  UIMAD.WIDE.U32 UR8, UR52, UR8, URZ ;  /* 0x00000008340872a5 */ /* 0x000fc8000f8e003f */
[----:B------:R-:W-:Y:S02]  /*1b00*/  UIADD3 UR13, UR9, UR13, URZ ;  /* 0x0000000d090d7290 */ /* 0x000fe4000fffe03f */
[----:B------:R-:W-:Y:S01]  /*1b10*/  @!P1 IMAD.IADD R0, R0, 0x1, -R6 ;  /* 0x0000000100009824 */ /* 0x000fe200078e0a06 */
[----:B------:R-:W-:-:S04]  /*1b20*/  @!P1 IADD3 R4, R4, 0x1, RZ ;  /* 0x0000000104049810 */ /* 0x000fc80007ffe0ff */
[----:B------:R-:W-:Y:S02]  /*1b30*/  ISETP.GE.U32.AND P3, PT, R0, R6, PT ;  /* 0x000000060000720c */ /* 0x000fe40003f66070 */
[----:B-1----:R-:W-:Y:S01]  /*1b40*/  ISETP.LE.AND P1, PT, RZ, UR11, PT ;  /* 0x0000000bff007c0c */ /* 0x002fe2000bf23270 */
[----:B------:R-:W-:Y:S02]  /*1b50*/  ULDC UR11, c[0x0][0x234] ;  /* 0x00008d00000b7ab9 */ /* 0x000fe40000000800 */
[----:B------:R-:W-:Y:S02]  /*1b60*/  @UP5 UIMAD UR11, UR51, UR11, UR7 ;  /* 0x0000000b330b52a4 */ /* 0x000fe4000f8e0207 */
[----:B------:R-:W-:-:S05]  /*1b70*/  USHF.R.S32.HI UR7, URZ, 0x1f, UR5 ;  /* 0x0000001f3f077899 */ /* 0x000fca0008011405 */
[----:B----4-:R-:W-:Y:S01]  /*1b80*/  @!UP5 UMOV UR11, UR39 ;  /* 0x00000027000bdc82 */ /* 0x010fe20008000000 */
[----:B------:R-:W-:-:S05]  /*1b90*/  @P3 IADD3 R4, R4, 0x1, RZ ;  /* 0x0000000104043810 */ /* 0x000fca0007ffe0ff */
[----:B------:R-:W-:Y:S01]  /*1ba0*/  @!P1 IMAD.MOV R4, RZ, RZ, -R4 ;  /* 0x000000ffff049224 */ /* 0x000fe200078e0a04 */
[----:B------:R-:W-:Y:S02]  /*1bb0*/  PLOP3.LUT P1, PT, PT, PT, UP5, 0x80, 0x0 ;  /* 0x000000000000781c */ /* 0x000fe40003f2f058 */
[----:B------:R-:W-:-:S04]  /*1bc0*/  @!P2 LOP3.LUT R4, RZ, c[0x0][0x1c8], RZ, 0x33, !PT ;  /* 0x00007200ff04aa12 */ /* 0x000fc800078e33ff */
[----:B------:R-:W-:-:S07]  /*1bd0*/  SHF.R.S32.HI R15, RZ, 0x1f, R4 ;  /* 0x0000001fff0f7819 */ /* 0x000fce0000011404 */
[----:B------:R-:W-:Y:S05]  /*1be0*/  @!P1 BRA `(.L_x_418) ;  /* 0x0000006000009947 */ /* 0x000fea0003800000 */
[----:B------:R-:W1:Y:S01]  /*1bf0*/  R2UR UR39, R251 ;  /* 0x00000000fb2773c2 */ /* 0x000e6200000e0000 */
[----:B------:R-:W-:Y:S02]  /*1c00*/  ULDC UR47, c[0x0][0x224] ;  /* 0x00008900002f7ab9 */ /* 0x000fe40000000800 */
[----:B------:R-:W-:-:S04]  /*1c10*/  @!UP2 UIMAD UR4, UR48, UR47, URZ ;  /* 0x0000002f3004a2a4 */ /* 0x000fc8000f8e023f */
[----:B------:R-:W-:-:S04]  /*1c20*/  ULEA UR4, UR48, UR4, 0x7 ;  /* 0x0000000430047291 */ /* 0x000fc8000f8e383f */
[----:B-1----:R-:W-:Y:S01]  /*1c30*/  UIMAD UR4, UR39, UR51, UR4 ;  /* 0x00000033270472a4 */ /* 0x002fe2000f8e0204 */
[----:B------:R-:W-:Y:S05]  /*1c40*/  BRA `(.L_x_419) ;  /* 0x0000002000007947 */ /* 0x000fea0003800000 */
.L_x_418:
[----:B------:R1:W2:Y:S01]  /*1c50*/  R2UR UR4, R247 ;  /* 0x00000000f70473c2 */ /* 0x0002a200000e0000 */
[----:B------:R-:W-:-:S07]  /*1c60*/  DEPBAR.LE SB1, 0x0, {2} ;  /* 0x000090040000791a */ /* 0x000fce0000000000 */
.L_x_419:
[----:B------:R-:W-:Y:S01]  /*1c70*/  IMAD.U32 R11, RZ, RZ, UR21 ;  /* 0x00000015ff0b7e24 */ /* 0x000fe2000f8e00ff */
[----:B------:R-:W1:Y:S01]  /*1c80*/  R2UR UR21, R250 ;  /* 0x00000000fa1573c2 */ /* 0x000e6200000e0000 */
[----:B------:R-:W-:Y:S01]  /*1c90*/  IMAD.U32 R10, RZ, RZ, UR20 ;  /* 0x00000014ff0a7e24 */ /* 0x000fe2000f8e00ff */
[----:B------:R-:W2:Y:S01]  /*1ca0*/  S2R R12, SR_TID.X ;  /* 0x00000000000c7919 */ /* 0x000ea20000002100 */
[----:B------:R-:W-:Y:S01]  /*1cb0*/  USHF.L.U32 UR47, UR57, 0x7, URZ ;  /* 0x00000007392f7899 */ /* 0x000fe2000800063f */
[----:B------:R-:W-:Y:S01]  /*1cc0*/  SHF.R.S32.HI R227, RZ, 0x1f, R226 ;  /* 0x0000001fffe37819 */ /* 0x000fe200000114e2 */
[----:B------:R-:W-:Y:S01]  /*1cd0*/  UIADD3 UR11, UR6, UR11, URZ ;  /* 0x0000000b060b7290 */ /* 0x000fe2000fffe03f */
[----:B------:R-:W-:Y:S02]  /*1ce0*/  BSSY B1, `(.L_x_415) ;  /* 0x0000857000017945 */ /* 0x000fe40003800000 */
[----:B------:R-:W3:Y:S08]  /*1cf0*/  R2UR UR39, R243 ;  /* 0x00000000f32773c2 */ /* 0x000ef000000e0000 */
[----:B------:R-:W3:Y:S01]  /*1d00*/  R2UR UR20, R245 ;  /* 0x00000000f51473c2 */ /* 0x000ee200000e0000 */
[----:B-1----:R-:W-:-:S02]  /*1d10*/  UIADD3 UR8, UP4, UP3, UR8, UR47, UR21 ;  /* 0x0000002f08087290 */ /* 0x002fc4000fb9e015 */
[----:B------:R-:W-:Y:S01]  /*1d20*/  USHF.R.S32.HI UR21, URZ, 0x1f, UR51 ;  /* 0x0000001f3f157899 */ /* 0x000fe20008011433 */
[----:B--2---:R-:W-:Y:S01]  /*1d30*/  SHF.R.S32.HI R13, RZ, 0x1f, R12 ;  /* 0x0000001fff0d7819 */ /* 0x004fe2000001140c */
[----:B------:R-:W-:-:S03]  /*1d40*/  UIADD3 UR47, UP2, UP1, UR14, UR8, UR38 ;  /* 0x000000080e2f7290 */ /* 0x000fc6000f95e026 */
[----:B------:R-:W-:-:S04]  /*1d50*/  LEA.HI R3, R13, R12, RZ, 0x2 ;  /* 0x0000000c0d037211 */ /* 0x000fc800078f10ff */
[----:B------:R-:W-:-:S04]  /*1d60*/  SHF.R.S32.HI R3, RZ, 0x2, R3 ;  /* 0x00000002ff037819 */ /* 0x000fc80000011403 */
[----:B------:R-:W-:Y:S01]  /*1d70*/  SHF.R.S32.HI R17, RZ, 0x1f, R3 ;  /* 0x0000001fff117819 */ /* 0x000fe20000011403 */
[----:B---3--:R-:W-:Y:S01]  /*1d80*/  UIADD3.X UR8, UR13, UR39, UR20, UP4, UP3 ;  /* 0x000000270d087290 */ /* 0x008fe2000a7e6414 */
[----:B------:R-:W-:-:S03]  /*1d90*/  IADD3 R0, P1, R3, UR6, RZ ;  /* 0x0000000603007c10 */ /* 0x000fc6000ff3e0ff */
[----:B------:R-:W-:Y:S01]  /*1da0*/  UIADD3.X UR39, UR15, UR8, UR16, UP2, UP1 ;  /* 0x000000080f277290 */ /* 0x000fe200097e2410 */
[----:B------:R-:W-:Y:S01]  /*1db0*/  IADD3.X R5, R17, UR45, RZ, P1, !PT ;  /* 0x0000002d11057c10 */ /* 0x000fe20008ffe4ff */
[----:B------:R-:W-:Y:S01]  /*1dc0*/  IMAD.WIDE.U32 R6, R0, c[0x0][0x190], R226 ;  /* 0x0000640000067a25 */ /* 0x000fe200078e00e2 */
[----:B------:R-:W-:Y:S02]  /*1dd0*/  ULDC.64 UR8, c[0x0][0x1a8] ;  /* 0x00006a0000087ab9 */ /* 0x000fe40000000a00 */
[----:B------:R-:W-:Y:S01]  /*1de0*/  UIMAD UR8, UR21, UR8, URZ ;  /* 0x00000008150872a4 */ /* 0x000fe2000f8e023f */
[----:B------:R-:W-:Y:S01]  /*1df0*/  IMAD R5, R5, c[0x0][0x190], RZ ;  /* 0x0000640005057a24 */ /* 0x000fe200078e02ff */
[----:B------:R-:W-:Y:S01]  /*1e00*/  IADD3 R8, P1, R6, UR54, RZ ;  /* 0x0000003606087c10 */ /* 0x000fe2000ff3e0ff */
[----:B------:R-:W-:Y:S02]  /*1e10*/  ULDC UR54, c[0x0][0x2e8] ;  /* 0x0000ba0000367ab9 */ /* 0x000fe40000000800 */
[----:B------:R-:W-:Y:S01]  /*1e20*/  UIMAD UR38, UR51, UR9, UR8 ;  /* 0x00000009332672a4 */ /* 0x000fe2000f8e0208 */
[----:B------:R-:W-:-:S02]  /*1e30*/  IMAD R0, R0, c[0x0][0x194], R5 ;  /* 0x0000650000007a24 */ /* 0x000fc400078e0205 */
        /* <DEDUP_REMOVED lines=33> */
[C---:B-1----:R-:W-:Y:S01]  /*2050*/  IADD3 R10, P1, R0.reuse, UR47, RZ ;  /* 0x0000002f000a7c10 */ /* 0x042fe2000ff3e0ff */
[----:B------:R-:W-:Y:S02]  /*2060*/  ULDC.64 UR46, c[0x0][0x200] ;  /* 0x00008000002e7ab9 */ /* 0x000fe40000000a00 */
        /* <DEDUP_REMOVED lines=9> */
[----:B------:R-:W-:Y:S02]  /*2100*/  UIMAD.WIDE UR14, UR11, UR45, UR46 ;  /* 0x0000002d0b0e72a5 */ /* 0x000fe4000f8e022e */
[----:B------:R-:W-:Y:S01]  /*2110*/  IMAD R0, R17, c[0x0][0x370], RZ ;  /* 0x0000dc0011007a24 */ /* 0x000fe200078e02ff */
[----:B------:R-:W-:Y:S01]  /*2120*/  IADD3 R5, R9, UR38, RZ ;  /* 0x0000002609057c10 */ /* 0x000fe2000fffe0ff */
[----:B------:R-:W-:Y:S01]  /*2130*/  IMAD.WIDE.U32 R6, R3, c[0x0][0x370], R6 ;  /* 0x0000dc0003067a25 */ /* 0x000fe200078e0006 */
[----:B------:R-:W-:-:S03]  /*2140*/  LEA R222, P3, R8, c[0x0][0x160], 0x1 ;  /* 0x0000580008de7a11 */ /* 0x000fc600078608ff */
        /* <DEDUP_REMOVED lines=24> */
.L_x_421:
        /* <DEDUP_REMOVED lines=18> */
.L_x_422:
        /* <DEDUP_REMOVED lines=29> */
.L_x_424:
[----:B------:R-:W-:Y:S05]  /*25c0*/  BSYNC B0 ;  /* 0x0000000000007941 */ /* 0x000fea0003800000 */
.L_x_423:
        /* <DEDUP_REMOVED lines=14> */
.L_x_426:
[----:B------:R-:W-:Y:S05]  /*26b0*/  BSYNC B0 ;  /* 0x0000000000007941 */ /* 0x000fea0003800000 */
.L_x_425:
        /* <DEDUP_REMOVED lines=25> */
.L_x_428:
[----:B------:R-:W-:Y:S05]  /*2850*/  BSYNC B0 ;  /* 0x0000000000007941 */ /* 0x000fea0003800000 */
.L_x_427:
        /* <DEDUP_REMOVED lines=12> */
.L_x_420:
[----:B------:R-:W-:Y:S01]  /*2920*/  PLOP3.LUT P0, PT, PT, PT, UP6, 0x80, 0x0 ;  /* 0x000000000000781c */ /* 0x000fe20003f0f068 */
[----:B------:R-:W-:Y:S01]  /*2930*/  ULEA.HI UR4, UR8, UR8, URZ, 0x1 ;  /* 0x0000000808047291 */ /* 0x000fe2000f8f083f */
[----:B------:R-:W-:Y:S01]  /*2940*/  IMAD.SHL.U32 R0, R237, 0x2, RZ ;  /* 0x00000002ed007824 */ /* 0x000fe200078e00ff */
[----:B------:R-:W-:Y:S02]  /*2950*/  BSSY B0, `(.L_x_430) ;  /* 0x0000014000007945 */ /* 0x000fe40003800000 */
[----:B------:R-:W-:-:S04]  /*2960*/  ULOP3.LUT UR4, UR4, 0xfffffffe, URZ, 0xc0, !UPT ;  /* 0xfffffffe04047892 */ /* 0x000fc8000f8ec03f */
[----:B------:R-:W-:-:S04]  /*2970*/  UIADD3 UR4, UR8, -UR4, URZ ;  /* 0x8000000408047290 */ /* 0x000fc8000fffe03f */
[----:B------:R-:W-:Y:S01]  /*2980*/  @P0 BAR.SYNC.DEFER_BLOCKING 0x0 ;  /* 0x0000000000000b1d */ /* 0x000fe20000010000 */
[----:B------:R-:W-:Y:S02]  /*2990*/  UISETP.NE.AND UP0, UPT, UR4, 0x1, UPT ;  /* 0x000000010400788c */ /* 0x000fe4000bf05270 */
[----:B------:R-:W-:-:S06]  /*29a0*/  UIMAD UR4, UR8, -0x80, UR17 ;  /* 0xffffff80080478a4 */ /* 0x000fcc000f8e0211 */
        /* <DEDUP_REMOVED lines=14> */
.L_x_431:
[----:B------:R-:W-:Y:S05]  /*2a90*/  BSYNC B0 ;  /* 0x0000000000007941 */ /* 0x000fea0003800000 */
.L_x_430:
        /* <DEDUP_REMOVED lines=8> */
[----:B------:R-:W-:Y:S02]  /*2b20*/  IMAD.MOV.U32 R5, RZ, RZ, c[0x0][0x370] ;  /* 0x0000dc00ff057624 */ /* 0x000fe400078e00ff */
[----:B------:R-:W-:-:S03]  /*2b30*/  IMAD.MOV.U32 R7, RZ, RZ, c[0x0][0x374] ;  /* 0x0000dd00ff077624 */ /* 0x000fc600078e00ff */
[----:B------:R-:W-:-:S04]  /*2b40*/  LEA R6, P0, R5, R220, 0x7 ;  /* 0x000000dc05067211 */ /* 0x000fc800078038ff */
[----:B------:R-:W-:-:S05]  /*2b50*/  LEA.HI.X R7, R5, R221, R7, 0x7, P0 ;  /* 0x000000dd05077211 */ /* 0x000fca00000f3c07 */
[----:B------:R-:W-:Y:S01]  /*2b60*/  @!PT LDS RZ, [RZ] ;  /* 0x00000000fffff984 */ /* 0x000fe20000000800 */
[----:B------:R-:W-:Y:S01]  /*2b70*/  @!PT LDS RZ, [RZ] ;  /* 0x00000000fffff984 */ /* 0x000fe20000000800 */
[----:B------:R-:W-:Y:S01]  /*2b80*/  @!PT LDS RZ, [RZ] ;  /* 0x00000000fffff984 */ /* 0x000fe20000000800 */
[----:B------:R1:W-:Y:S04]  /*2b90*/  LDGSTS.E.BYPASS.LTC128B.128 [R0+0x5000], [R6.64] ;  /* 0x0500000006007fae */ /* 0x0003e8000b901d64 */
.L_x_433:
[----:B------:R-:W-:Y:S05]  /*2ba0*/  BSYNC B0 ;  /* 0x0000000000007941 */ /* 0x000fea0003800000 */
.L_x_432:
        /* <DEDUP_REMOVED lines=20> */
.L_x_435:
[----:B------:R-:W-:Y:S05]  /*2cf0*/  BSYNC B0 ;  /* 0x0000000000007941 */ /* 0x000fea0003800000 */
.L_x_434:
        /* <DEDUP_REMOVED lines=13> */
[----:B-1----:R-:W-:-:S03]  /*2dd0*/  IMAD.MOV.U32 R7, RZ, RZ, c[0x0][0x194] ;  /* 0x00006500ff077624 */ /* 0x002fc600078e00ff */
[----:B------:R-:W-:-:S04]  /*2de0*/  LEA R6, P1, R5, R222, 0x7 ;  /* 0x000000de05067211 */ /* 0x000fc800078238ff */
[----:B------:R-:W-:-:S05]  /*2df0*/  LEA.HI.X R7, R5, R223, R7, 0x7, P1 ;  /* 0x000000df05077211 */ /* 0x000fca00008f3c07 */
[----:B------:R-:W-:Y:S01]  /*2e00*/  @!PT LDS RZ, [RZ] ;  /* 0x00000000fffff984 */ /* 0x000fe20000000800 */
[----:B------:R-:W-:Y:S01]  /*2e10*/  @!PT LDS RZ, [RZ] ;  /* 0x00000000fffff984 */ /* 0x000fe20000000800 */
[----:B------:R-:W-:Y:S01]  /*2e20*/  @!PT LDS RZ, [RZ] ;  /* 0x00000000fffff984 */ /* 0x000fe20000000800 */
[----:B------:R1:W-:Y:S04]  /*2e30*/  LDGSTS.E.BYPASS.LTC128B.128 [R210+0x1000], [R6.64] ;  /* 0x0100000006d27fae */ /* 0x0003e8000b901d64 */
.L_x_437:
[----:B------:R-:W-:Y:S05]  /*2e40*/  BSYNC B0 ;  /* 0x0000000000007941 */ /* 0x000fea0003800000 */
.L_x_436:
[----:B------:R-:W-:Y:S01]  /*2e50*/  ULDC.64 UR38, c[0x0][0x198] ;  /* 0x0000660000267ab9 */ /* 0x000fe20000000a00 */
[----:B------:R-:W-:Y:S01]  /*2e60*/  IMAD.U32 R13, RZ, RZ, UR5 ;  /* 0x00000005ff0d7e24 */ /* 0x000fe2000f8e00ff */
[----:B------:R-:W-:Y:S01]  /*2e70*/  UIMAD UR6, UR7, UR38, URZ ;  /* 0x00000026070672a4 */ /* 0x000fe2000f8e023f */
[C---:B------:R-:W-:Y:S01]  /*2e80*/  IADD3 R5, R228.reuse, 0x48, RZ ;  /* 0x00000048e4057810 */ /* 0x040fe20007ffe0ff */
[----:B------:R-:W-:Y:S01]  /*2e90*/  IMAD.MOV.U32 R229, RZ, RZ, 0x7f800000 ;  /* 0x7f800000ffe57424 */ /* 0x000fe200078e00ff */
[----:B------:R-:W-:Y:S01]  /*2ea0*/  IADD3 R9, R228, 0x8, RZ ;  /* 0x00000008e4097810 */ /* 0x000fe20007ffe0ff */
[----:B------:R-:W-:Y:S01]  /*2eb0*/  UIMAD UR6, UR5, UR39, UR6 ;  /* 0x00000027050672a4 */ /* 0x000fe2000f8e0206 */
[----:B-1----:R-:W-:Y:S01]  /*2ec0*/  IMAD.WIDE.U32 R6, R13, c[0x0][0x198], R226 ;  /* 0x000066000d067a25 */ /* 0x002fe200078e00e2 */
[----:B------:R-:W-:Y:S02]  /*2ed0*/  ISETP.GE.AND P2, PT, R5, UR4, PT ;  /* 0x0000000405007c0c */ /* 0x000fe4000bf46270 */
[----:B------:R-:W-:Y:S01]  /*2ee0*/  ISETP.GE.AND P4, PT, R9, UR4, PT ;  /* 0x0000000409007c0c */ /* 0x000fe2000bf86270 */
[----:B------:R-:W-:Y:S01]  /*2ef0*/  IMAD.MOV.U32 R233, RZ, RZ, 0x7f800000 ;  /* 0x7f800000ffe97424 */ /* 0x000fe200078e00ff */
[----:B------:R-:W-:Y:S01]  /*2f00*/  IADD3 R8, P1, R6, UR43, RZ ;  /* 0x0000002b06087c10 */ /* 0x000fe2000ff3e0ff */
[----:B------:R-:W-:Y:S01]  /*2f10*/  IMAD.U32 R10, RZ, RZ, UR6 ;  /* 0x00000006ff0a7e24 */ /* 0x000fe2000f8e00ff */
[----:B------:R-:W-:-:S02]  /*2f20*/  MOV R232, 0x7f800000 ;  /* 0x7f80000000e87802 */ /* 0x000fc40000000f00 */
[----:B------:R-:W-:Y:S02]  /*2f30*/  IADD3 R6, R228, 0x40, RZ ;  /* 0x00000040e4067810 */ /* 0x000fe40007ffe0ff */
[----:B------:R-:W-:Y:S01]  /*2f40*/  IADD3.X R9, R7, UR44, R10, P1, !PT ;  /* 0x0000002c07097c10 */ /* 0x000fe20008ffe40a */
[----:B------:R-:W-:Y:S01]  /*2f50*/  IMAD.MOV.U32 R10, RZ, RZ, 0x4 ;  /* 0x00000004ff0a7424 */ /* 0x000fe200078e00ff */
[----:B------:R-:W-:Y:S02]  /*2f60*/  ISETP.GE.AND P3, PT, R6, UR4, PT ;  /* 0x0000000406007c0c */ /* 0x000fe4000bf66270 */
[----:B------:R-:W-:Y:S01]  /*2f70*/  MOV R6, 0x4 ;  /* 0x0000000400067802 */ /* 0x000fe20000000f00 */
[----:B------:R-:W-:Y:S01]  /*2f80*/  @!P2 IMAD.WIDE R10, R5, R10, UR14 ;  /* 0x0000000e050aae25 */ /* 0x000fe2000f8e020a */
[C---:B------:R-:W-:Y:S02]  /*2f90*/  ISETP.GE.AND P5, PT, R228.reuse, UR4, PT ;  /* 0x00000004e4007c0c */ /* 0x040fe4000bfa6270 */
[----:B------:R-:W-:Y:S01]  /*2fa0*/  MOV R234, 0x7f800000 ;  /* 0x7f80000000ea7802 */ /* 0x000fe20000000f00 */
[----:B------:R-:W-:Y:S01]  /*2fb0*/  IMAD.WIDE R6, R228, R6, UR14 ;  /* 0x0000000ee4067e25 */ /* 0x000fe2000f8e0206 */
[----:B------:R1:W5:Y:S01]  /*2fc0*/  @!P2 LDG.E R232, [R10.64] ;  /* 0x000000240ae8a981 */ /* 0x000362000c1e1900 */
[----:B------:R-:W-:-:S02]  /*2fd0*/  UIMAD UR4, UR12, -0x80, UR10 ;  /* 0xffffff800c0478a4 */ /* 0x000fc4000f8e020a */
[----:B------:R-:W-:Y:S01]  /*2fe0*/  IMAD R5, R15, c[0x0][0x1b0], RZ ;  /* 0x00006c000f057a24 */ /* 0x000fe200078e02ff */
[----:B------:R2:W5:Y:S04]  /*2ff0*/  @!P4 LDG.E R234, [R6.64+0x20] ;  /* 0x0000202406eac981 */ /* 0x000568000c1e1900 */
[----:B------:R2:W5:Y:S01]  /*3000*/  @!P3 LDG.E R229, [R6.64+0x100] ;  /* 0x0001002406e5b981 */ /* 0x000562000c1e1900 */
[----:B------:R-:W-:-:S03]  /*3010*/  ISETP.GE.AND P3, PT, R3, UR4, PT ;  /* 0x0000000403007c0c */ /* 0x000fc6000bf66270 */
[----:B------:R2:W5:Y:S10]  /*3020*/  @!P5 LDG.E R233, [R6.64] ;  /* 0x0000002406e9d981 */ /* 0x000574000c1e1900 */
[----:B------:R1:W-:Y:S04]  /*3030*/  @P3 STS [R0+0x6000], RZ ;  /* 0x006000ff00003388 */ /* 0x0003e80000000800 */
[----:B------:R1:W-:Y:S04]  /*3040*/  @P3 STS [R0+0x6004], RZ ;  /* 0x006004ff00003388 */ /* 0x0003e80000000800 */
[----:B------:R1:W-:Y:S01]  /*3050*/  @P3 STS.64 [R0+0x6008], RZ ;  /* 0x006008ff00003388 */ /* 0x0003e20000000a00 */
[C---:B------:R-:W-:Y:S01]  /*3060*/  IMAD R5, R4.reuse, c[0x0][0x1b4], R5 ;  /* 0x00006d0004057a24 */ /* 0x040fe200078e0205 */
[----:B------:R-:W-:Y:S01]  /*3070*/  BSSY B0, `(.L_x_438) ;  /* 0x0000015000007945 */ /* 0x000fe20003800000 */
[----:B--2---:R-:W-:-:S05]  /*3080*/  IMAD.WIDE.U32 R6, R4, c[0x0][0x1b0], R8 ;  /* 0x00006c0004067a25 */ /* 0x004fca00078e0008 */
[----:B------:R-:W-:Y:S01]  /*3090*/  IADD3 R12, R7, R5, RZ ;  /* 0x00000005070c7210 */ /* 0x000fe20007ffe0ff */
        /* <DEDUP_REMOVED lines=12> */
[----:B-1----:R-:W-:-:S04]  /*3160*/  LEA R10, P1, R8, c[0x0][0x168], 0x1 ;  /* 0x00005a00080a7a11 */ /* 0x002fc800078208ff */
[----:B------:R-:W-:-:S05]  /*3170*/  LEA.HI.X R11, R8, c[0x0][0x16c], R5, 0x1, P1 ;  /* 0x00005b00080b7a11 */ /* 0x000fca00008f0c05 */
[----:B------:R-:W-:Y:S01]  /*3180*/  @!PT LDS RZ, [RZ] ;  /* 0x00000000fffff984 */ /* 0x000fe20000000800 */
[----:B------:R-:W-:Y:S01]  /*3190*/  @!PT LDS RZ, [RZ] ;  /* 0x00000000fffff984 */ /* 0x000fe20000000800 */
[----:B------:R-:W-:Y:S01]  /*31a0*/  @!PT LDS RZ, [RZ] ;  /* 0x00000000fffff984 */ /* 0x000fe20000000800 */
[----:B------:R1:W-:Y:S04]  /*31b0*/  LDGSTS.E.BYPASS.LTC128B.128 [R0+0x6000], [R10.64] ;  /* 0x060000000a007fae */ /* 0x0003e8000b901d64 */
.L_x_439:
[----:B------:R-:W-:Y:S05]  /*31c0*/  BSYNC B0 ;  /* 0x0000000000007941 */ /* 0x000fea0003800000 */
.L_x_438:
[----:B------:R-:W-:Y:S01]  /*31d0*/  ISETP.GE.AND P2, PT, R16, UR4, PT ;  /* 0x0000000410007c0c */ /* 0x000fe2000bf46270 */
[----:B------:R-:W-:-:S12]  /*31e0*/  BSSY B0, `(.L_x_440) ;  /* 0x0000013000007945 */ /* 0x000fd80003800000 */
        /* <DEDUP_REMOVED lines=18> */
.L_x_441:
[----:B------:R-:W-:Y:S05]  /*3310*/  BSYNC B0 ;  /* 0x0000000000007941 */ /* 0x000fea0003800000 */
.L_x_440:
[----:B------:R-:W-:Y:S01]  /*3320*/  ULDC.64 UR38, c[0x0][0x1a0] ;  /* 0x0000680000267ab9 */ /* 0x000fe20000000a00 */
[----:B-1----:R-:W-:Y:S01]  /*3330*/  IMAD.WIDE.U32 R6, R13, c[0x0][0x1a0], R226 ;  /* 0x000068000d067a25 */ /* 0x002fe200078e00e2 */
[----:B------:R-:W-:Y:S01]  /*3340*/  UIMAD UR7, UR7, UR38, URZ ;  /* 0x00000026070772a4 */ /* 0x000fe2000f8e023f */
[----:B------:R1:W-:Y:S01]  /*3350*/  @P3 STS [R0+0x8000], RZ ;  /* 0x008000ff00003388 */ /* 0x0003e20000000800 */
[----:B------:R-:W-:Y:S02]  /*3360*/  BSSY B0, `(.L_x_442) ;  /* 0x000001d000007945 */ /* 0x000fe40003800000 */
[----:B------:R-:W-:Y:S01]  /*3370*/  UIMAD UR5, UR5, UR39, UR7 ;  /* 0x00000027050572a4 */ /* 0x000fe2000f8e0207 */
[----:B------:R1:W-:Y:S01]  /*3380*/  @P3 STS [R0+0x8004], RZ ;  /* 0x008004ff00003388 */ /* 0x0003e20000000800 */
[----:B------:R-:W-:-:S03]  /*3390*/  IADD3 R6, P1, R6, UR41, RZ ;  /* 0x0000002906067c10 */ /* 0x000fc6000ff3e0ff */
[----:B------:R1:W-:Y:S01]  /*33a0*/  @P3 STS.64 [R0+0x8008], RZ ;  /* 0x008008ff00003388 */ /* 0x0003e20000000a00 */
[----:B------:R-:W-:-:S04]  /*33b0*/  MOV R5, UR5 ;  /* 0x0000000500057c02 */ /* 0x000fc80008000f00 */
[----:B------:R-:W-:Y:S01]  /*33c0*/  IADD3.X R7, R7, UR42, R5, P1, !PT ;  /* 0x0000002a07077c10 */ /* 0x000fe20008ffe405 */
[----:B------:R-:W-:-:S04]  /*33d0*/  IMAD R5, R15, c[0x0][0x1b8], RZ ;  /* 0x00006e000f057a24 */ /* 0x000fc800078e02ff */
[C---:B------:R-:W-:Y:S02]  /*33e0*/  IMAD R10, R4.reuse, c[0x0][0x1bc], R5 ;  /* 0x00006f00040a7a24 */ /* 0x040fe400078e0205 */
[----:B------:R-:W-:-:S05]  /*33f0*/  IMAD.WIDE.U32 R4, R4, c[0x0][0x1b8], R6 ;  /* 0x00006e0004047a25 */ /* 0x000fca00078e0006 */
        /* <DEDUP_REMOVED lines=19> */
.L_x_443:
[----:B------:R-:W-:Y:S05]  /*3530*/  BSYNC B0 ;  /* 0x0000000000007941 */ /* 0x000fea0003800000 */
.L_x_442:
        /* <DEDUP_REMOVED lines=19> */
.L_x_445:
[----:B------:R-:W-:Y:S05]  /*3670*/  BSYNC B0 ;  /* 0x0000000000007941 */ /* 0x000fea0003800000 */
.L_x_444:
[----:B------:R-:W-:Y:S01]  /*3680*/  IMAD.MOV.U32 R6, RZ, RZ, c[0x0][0x308] ;  /* 0x0000c200ff067624 */ /* 0x000fe200078e00ff */
[----:B------:R-:W1:Y:S01]  /*3690*/  R2UR UR5, R246 ;  /* 0x00000000f60573c2 */ /* 0x000e6200000e0000 */
[----:B------:R-:W-:Y:S01]  /*36a0*/  IMAD.MOV.U32 R7, RZ, RZ, c[0x0][0x30c] ;  /* 0x0000c300ff077624 */ /* 0x000fe200078e00ff */
[----:B------:R-:W0:Y:S04]  /*36b0*/  LDGDEPBAR ;  /* 0x00000000000079af */ /* 0x000e280000000000 */
[----:B-12---:R1:W2:Y:S02]  /*36c0*/  LDG.E.64 R4, [R6.64+0x8] ;  /* 0x0000082406047981 */ /* 0x0062a4000c1e1b00 */
[----:B------:R-:W3:Y:S02]  /*36d0*/  R2UR UR4, R242 ;  /* 0x00000000f20473c2 */ /* 0x000ee400000e0000 */
[----:B-1--4-:R-:W4:Y:S01]  /*36e0*/  LDG.E.64 R6, [R6.64] ;  /* 0x0000002406067981 */ /* 0x012f22000c1e1b00 */
[----:B---3--:R-:W-:-:S02]  /*36f0*/  SHF.R.S32.HI R0, RZ, 0x1f, R14 ;  /* 0x0000001fff007819 */ /* 0x008fc4000001140e */
[----:B------:R-:W-:Y:S01]  /*3700*/  IADD3 R3, R136, 0x1000, RZ ;  /* 0x0000100088037810 */ /* 0x000fe20007ffe0ff */
[----:B------:R-:W-:-:S03]  /*3710*/  IMAD.SHL.U32 R134, R142, 0x2, RZ ;  /* 0x000000028e867824 */ /* 0x000fc600078e00ff */
[----:B------:R-:W-:Y:S01]  /*3720*/  SEL R3, R3, R136, !P0 ;  /* 0x0000008803037207 */ /* 0x000fe20004000000 */
        /* <DEDUP_REMOVED lines=17> */
[----:B------:R-:W-:Y:S01]  /*3840*/  SHF.L.U32 R3, R3, 0x1, RZ ;  /* 0x0000000103037819 */ /* 0x000fe200000006ff */
[----:B------:R-:W-:Y:S01]  /*3850*/  IMAD.MOV.U32 R252, RZ, RZ, 0x4 ;  /* 0x00000004fffc7424 */ /* 0x000fe200078e00ff */
[----:B------:R-:W-:-:S02]  /*3860*/  IADD3 R135, R134, R137, RZ ;  /* 0x0000008986877210 */ /* 0x000fc40007ffe0ff */
[----:B--2---:R-:W-:-:S04]  /*3870*/  IADD3 R230, P2, P1, R4, UR5, R14 ;  /* 0x0000000504e67c10 */ /* 0x004fc8000f95e00e */
[----:B------:R-:W-:Y:S02]  /*3880*/  IADD3.X R236, R5, UR4, R0, P2, P1 ;  /* 0x0000000405ec7c10 */ /* 0x000fe400097e2400 */
[----:B------:R-:W-:-:S04]  /*3890*/  IADD3 R0, R142, 0x1000, RZ ;  /* 0x000010008e007810 */ /* 0x000fc80007ffe0ff */
[----:B------:R-:W-:Y:S01]  /*38a0*/  SEL R0, R0, R142, !P0 ;  /* 0x0000008e00007207 */ /* 0x000fe20004000000 */
[----:B----4-:R1:W2:Y:S08]  /*38b0*/  R2UR UR9, R7 ;  /* 0x00000000070973c2 */ /* 0x0102b000000e0000 */
[----:B------:R1:W3:Y:S01]  /*38c0*/  R2UR UR11, R6 ;  /* 0x00000000060b73c2 */ /* 0x0002e200000e0000 */
[----:B------:R-:W-:-:S02]  /*38d0*/  IMAD.SHL.U32 R130, R0, 0x2, RZ ;  /* 0x0000000200827824 */ /* 0x000fc400078e00ff */
[----:B-123--:R-:W-:-:S05]  /*38e0*/  IMAD.WIDE.U32 R230, R230, -0x2daee0ad, RZ ;  /* 0xd2511f53e6e67825 */ /* 0x00efca00078e00ff */
.L_x_448:
[C---:B-----5:R-:W-:Y:S01]  /*38f0*/  FSETP.NEU.FTZ.AND P0, PT, R233.reuse, -INF , PT ;  /* 0xff800000e900780b */ /* 0x060fe20003f1d000 */
[----:B------:R-:W-:Y:S01]  /*3900*/  IMAD.U32 R0, RZ, RZ, UR12 ;  /* 0x0000000cff007e24 */ /* 0x000fe2000f8e00ff */
[----:B------:R-:W-:Y:S01]  /*3910*/  UIADD3 UR4, UR9, -0x4498517b, URZ ;  /* 0xbb67ae8509047890 */ /* 0x000fe2000fffe03f */
[----:B------:R-:W-:Y:S01]  /*3920*/  IMAD.U32 R6, RZ, RZ, UR8 ;  /* 0x00000008ff067e24 */ /* 0x000fe2000f8e00ff */
[----:B------:R-:W0:Y:S01]  /*3930*/  LDGDEPBAR ;  /* 0x00000000000079af */ /* 0x000e220000000000 */
[----:B------:R-:W-:Y:S01]  /*3940*/  IMAD R0, R0, 0x2, R235 ;  /* 0x0000000200007824 */ /* 0x000fe200078e02eb */
[----:B------:R-:W-:Y:S01]  /*3950*/  USHF.L.U32 UR6, UR12, 0x7, URZ ;  /* 0x000000070c067899 */ /* 0x000fe2000800063f */
[----:B------:R-:W-:Y:S01]  /*3960*/  IMAD R6, R6, 0x8, R238 ;  /* 0x0000000806067824 */ /* 0x000fe200078e02ee */
[----:B------:R-:W-:Y:S01]  /*3970*/  LOP3.LUT R12, R230, UR4, RZ, 0x3c, !PT ;  /* 0x00000004e60c7c12 */ /* 0x000fe2000f8e3cff */
[----:B------:R-:W-:Y:S01]  /*3980*/  IMAD.SHL.U32 R0, R0, 0x2, RZ ;  /* 0x0000000200007824 */ /* 0x000fe200078e00ff */
[----:B------:R-:W-:Y:S01]  /*3990*/  UIADD3 UR4, UR11, -0x61c88647, URZ ;  /* 0x9e3779b90b047890 */ /* 0x000fe2000fffe03f */
[----:B------:R-:W-:Y:S01]  /*39a0*/  IMAD.U32 R113, RZ, RZ, UR12 ;  /* 0x0000000cff717e24 */ /* 0x000fe2000f8e00ff */
[----:B------:R-:W-:Y:S01]  /*39b0*/  IADD3 R5, R6, 0x4, RZ ;  /* 0x0000000406057810 */ /* 0x000fe20007ffe0ff */
[----:B------:R-:W-:Y:S01]  /*39c0*/  FMUL.FTZ R117, R233, 1.4426950216293334961 ;  /* 0x3fb8aa3be9757820 */ /* 0x000fe20000410000 */
[----:B------:R-:W-:Y:S01]  /*39d0*/  IADD3 R4, R0, 0x1, RZ ;  /* 0x0000000100047810 */ /* 0x000fe20007ffe0ff */
[----:B------:R-:W-:Y:S01]  /*39e0*/  FMUL.FTZ R115, R234, 1.4426950216293334961 ;  /* 0x3fb8aa3bea737820 */ /* 0x000fe20000410000 */
[C---:B------:R-:W-:Y:S01]  /*39f0*/  LOP3.LUT R8, R231.reuse, UR9, R0, 0x96, !PT ;  /* 0x00000009e7087c12 */ /* 0x040fe2000f8e9600 */
[----:B------:R-:W-:Y:S01]  /*3a00*/  IMAD.WIDE.U32 R6, R6, -0x326172a9, RZ ;  /* 0xcd9e8d5706067825 */ /* 0x000fe200078e00ff */
[----:B------:R-:W-:Y:S01]  /*3a10*/  LOP3.LUT R0, R231, UR9, R4, 0x96, !PT ;  /* 0x00000009e7007c12 */ /* 0x000fe2000f8e9604 */
[----:B------:R-:W-:Y:S01]  /*3a20*/  UISETP.GT.AND UP2, UPT, UR8, UR18, UPT ;  /* 0x000000120800728c */ /* 0x000fe2000bf44270 */
[----:B------:R-:W-:Y:S01]  /*3a30*/  FSEL R117, R117, RZ, P0 ;  /* 0x000000ff75757208 */ /* 0x000fe20000000000 */
[----:B------:R-:W-:Y:S04]  /*3a40*/  IMAD.WIDE.U32 R4, R5, -0x326172a9, RZ ;  /* 0xcd9e8d5705047825 */ /* 0x000fe800078e00ff */
[----:B------:R-:W-:Y:S01]  /*3a50*/  IMAD.WIDE.U32 R20, R0, -0x326172a9, RZ ;  /* 0xcd9e8d5700147825 */ /* 0x000fe200078e00ff */
[----:B------:R-:W-:Y:S01]  /*3a60*/  LOP3.LUT R0, R236, UR11, RZ, 0x3c, !PT ;  /* 0x0000000bec007c12 */ /* 0x000fe2000f8e3cff */
[----:B------:R-:W-:Y:S04]  /*3a70*/  DEPBAR.LE SB0, 0x0 ;  /* 0x000080000000791a */ /* 0x000fe80000000000 */
[-C--:B------:R-:W-:Y:S01]  /*3a80*/  LOP3.LUT R10, R7, R0.reuse, RZ, 0x3c, !PT ;  /* 0x00000000070a7212 */ /* 0x080fe200078e3cff */
[----:B------:R-:W-:Y:S01]  /*3a90*/  IMAD.WIDE.U32 R22, R8, -0x326172a9, RZ ;  /* 0xcd9e8d5708167825 */ /* 0x000fe200078e00ff */
[----:B------:R-:W-:Y:S01]  /*3aa0*/  LOP3.LUT R8, R5, R0, RZ, 0x3c, !PT ;  /* 0x0000000005087212 */ /* 0x000fe200078e3cff */
[----:B------:R-:W-:Y:S01]  /*3ab0*/  BAR.SYNC.DEFER_BLOCKING 0x0 ;  /* 0x0000000000007b1d */ /* 0x000fe20000010000 */
[--C-:B------:R-:W-:Y:S01]  /*3ac0*/  LOP3.LUT R16, R21, UR4, R6.reuse, 0x96, !PT ;  /* 0x0000000415107c12 */ /* 0x100fe2000f8e9606 */
[----:B------:R-:W-:Y:S01]  /*3ad0*/  IMAD.WIDE.U32 R10, R10, -0x2daee0ad, RZ ;  /* 0xd2511f530a0a7825 */ /* 0x000fe200078e00ff */
[C---:B------:R-:W-:Y:S02]  /*3ae0*/  LOP3.LUT R18, R23.reuse, UR4, R6, 0x96, !PT ;  /* 0x0000000417127c12 */ /* 0x040fe4000f8e9606 */
[--C-:B------:R-:W-:Y:S01]  /*3af0*/  LOP3.LUT R14, R23, UR4, R4.reuse, 0x96, !PT ;  /* 0x00000004170e7c12 */ /* 0x100fe2000f8e9604 */
[----:B------:R-:W-:Y:S01]  /*3b00*/  IMAD.WIDE.U32 R8, R8, -0x2daee0ad, RZ ;  /* 0xd2511f5308087825 */ /* 0x000fe200078e00ff */
[----:B------:R-:W-:Y:S01]  /*3b10*/  LOP3.LUT R13, R21, UR4, R4, 0x96, !PT ;  /* 0x00000004150d7c12 */ /* 0x000fe2000f8e9604 */
[----:B------:R-:W-:Y:S01]  /*3b20*/  UIADD3 UR4, UR11, 0x3c6ef372, URZ ;  /* 0x3c6ef3720b047890 */ /* 0x000fe2000fffe03f */
[----:B------:R-:W-:Y:S01]  /*3b30*/  LOP3.LUT R6, R12, R11, RZ, 0x3c, !PT ;  /* 0x0000000b0c067212 */ /* 0x000fe200078e3cff */
[----:B------:R-:W-:Y:S01]  /*3b40*/  IMAD.WIDE.U32 R18, R18, -0x2daee0ad, RZ ;  /* 0xd2511f5312127825 */ /* 0x000fe200078e00ff */
[----:B------:R-:W-:Y:S03]  /*3b50*/  LOP3.LUT R4, R12, R9, RZ, 0x3c, !PT ;  /* 0x000000090c047212 */ /* 0x000fe600078e3cff */
[----:B------:R-:W-:Y:S04]  /*3b60*/  IMAD.WIDE.U32 R6, R6, -0x326172a9, RZ ;  /* 0xcd9e8d5706067825 */ /* 0x000fe800078e00ff */
[----:B------:R-:W-:Y:S01]  /*3b70*/  IMAD.WIDE.U32 R4, R4, -0x326172a9, RZ ;  /* 0xcd9e8d5704047825 */ /* 0x000fe200078e00ff */
[C---:B------:R-:W-:Y:S02]  /*3b80*/  LOP3.LUT R26, R7.reuse, UR4, R22, 0x96, !PT ;  /* 0x00000004071a7c12 */ /* 0x040fe4000f8e9616 */
[----:B------:R-:W-:Y:S01]  /*3b90*/  LOP3.LUT R24, R7, UR4, R20, 0x96, !PT ;  /* 0x0000000407187c12 */ /* 0x000fe2000f8e9614 */
[----:B------:R-:W-:Y:S01]  /*3ba0*/  IMAD.WIDE.U32 R16, R16, -0x2daee0ad, RZ ;  /* 0xd2511f5310107825 */ /* 0x000fe200078e00ff */
[C---:B------:R-:W-:Y:S01]  /*3bb0*/  LOP3.LUT R22, R5.reuse, UR4, R22, 0x96, !PT ;  /* 0x0000000405167c12 */ /* 0x040fe2000f8e9616 */
[----:B------:R-:W-:Y:S01]  /*3bc0*/  LDSM.16.M88.4 R64, [R130] ;  /* 0x000000008240783b */ /* 0x000fe20000000200 */
[----:B------:R-:W-:Y:S01]  /*3bd0*/  LOP3.LUT R20, R5, UR4, R20, 0x96, !PT ;  /* 0x0000000405147c12 */ /* 0x000fe2000f8e9614 */
[----:B------:R-:W-:Y:S01]  /*3be0*/  UIADD3 UR4, UR9, 0x76cf5d0a, URZ ;  /* 0x76cf5d0a09047890 */ /* 0x000fe2000fffe03f */
[----:B------:R-:W-:Y:S04]  /*3bf0*/  IMAD.WIDE.U32 R14, R14, -0x2daee0ad, RZ ;  /* 0xd2511f530e0e7825 */ /* 0x000fe800078e00ff */
[----:B------:R-:W-:Y:S01]  /*3c00*/  IMAD.WIDE.U32 R12, R13, -0x2daee0ad, RZ ;  /* 0xd2511f530d0c7825 */ /* 0x000fe200078e00ff */
[--C-:B------:R-:W-:Y:S01]  /*3c10*/  LOP3.LUT R0, R19, UR4, R10.reuse, 0x96, !PT ;  /* 0x0000000413007c12 */ /* 0x100fe2000f8e960a */
[----:B------:R-:W-:Y:S01]  /*3c20*/  LDSM.16.M88.4 R60, [R130+0x1000] ;  /* 0x00100000823c783b */ /* 0x000fe20000000200 */
[----:B------:R-:W-:Y:S01]  /*3c30*/  LOP3.LUT R5, R17, UR4, R10, 0x96, !PT ;  /* 0x0000000411057c12 */ /* 0x000fe2000f8e960a */
[----:B------:R-:W-:Y:S01]  /*3c40*/  IMAD.WIDE.U32 R26, R26, -0x2daee0ad, RZ ;  /* 0xd2511f531a1a7825 */ /* 0x000fe200078e00ff */
[--C-:B------:R-:W-:Y:S02]  /*3c50*/  LOP3.LUT R10, R15, UR4, R8.reuse, 0x96, !PT ;  /* 0x000000040f0a7c12 */ /* 0x100fe4000f8e9608 */
[----:B------:R-:W-:Y:S01]  /*3c60*/  LOP3.LUT R8, R13, UR4, R8, 0x96, !PT ;  /* 0x000000040d087c12 */ /* 0x000fe2000f8e9608 */
[----:B------:R-:W-:Y:S01]  /*3c70*/  UIADD3 UR4, UR9, 0x32370b8f, URZ ;  /* 0x32370b8f09047890 */ /* 0x000fe2000fffe03f */
[----:B------:R-:W-:Y:S01]  /*3c80*/  IMAD.WIDE.U32 R24, R24, -0x2daee0ad, RZ ;  /* 0xd2511f5318187825 */ /* 0x000fe200078e00ff */
[----:B------:R-:W-:Y:S03]  /*3c90*/  LDSM.16.M88.4 R48, [R128+0x6800] ;  /* 0x006800008030783b */ /* 0x000fe60000000200 */
[----:B------:R-:W-:Y:S01]  /*3ca0*/  IMAD.WIDE.U32 R22, R22, -0x2daee0ad, RZ ;  /* 0xd2511f5316167825 */ /* 0x000fe200078e00ff */
[----:B------:R-:W-:Y:S02]  /*3cb0*/  LOP3.LUT R34, R27, UR4, R18, 0x96, !PT ;  /* 0x000000041b227c12 */ /* 0x000fe4000f8e9612 */
[----:B------:R-:W-:Y:S01]  /*3cc0*/  LOP3.LUT R32, R25, UR4, R16, 0x96, !PT ;  /* 0x0000000419207c12 */ /* 0x000fe2000f8e9610 */
[----:B------:R-:W-:Y:S01]  /*3cd0*/  IMAD.WIDE.U32 R20, R20, -0x2daee0ad, RZ ;  /* 0xd2511f5314147825 */ /* 0x000fe200078e00ff */
[----:B------:R-:W-:Y:S01]  /*3ce0*/  LOP3.LUT R30, R23, UR4, R14, 0x96, !PT ;  /* 0x00000004171e7c12 */ /* 0x000fe2000f8e960e */
[----:B------:R-:W-:Y:S02]  /*3cf0*/  LDSM.16.M88.4 R100, [R128+0x6c00] ;  /* 0x006c00008064783b */ /* 0x000fe40000000200 */
[----:B------:R-:W-:Y:S01]  /*3d00*/  IMAD.WIDE.U32 R34, R34, -0x326172a9, RZ ;  /* 0xcd9e8d5722227825 */ /* 0x000fe200078e00ff */
[----:B------:R-:W-:Y:S01]  /*3d10*/  LOP3.LUT R28, R21, UR4, R12, 0x96, !PT ;  /* 0x00000004151c7c12 */ /* 0x000fe2000f8e960c */
[----:B------:R-:W-:Y:S02]  /*3d20*/  UIADD3 UR4, UR11, -0x255992d5, URZ ;  /* 0xdaa66d2b0b047890 */ /* 0x000fe4000fffe03f */
[----:B------:R-:W-:Y:S02]  /*3d30*/  IMAD.WIDE.U32 R14, R0, -0x326172a9, RZ ;  /* 0xcd9e8d57000e7825 */ /* 0x000fe400078e00ff */
[----:B------:R-:W-:Y:S02]  /*3d40*/  LDSM.16.M88.4 R108, [R129+0x6000] ;  /* 0x00600000816c783b */ /* 0x000fe40000000200 */
[----:B------:R-:W-:Y:S01]  /*3d50*/  IMAD.WIDE.U32 R12, R5, -0x326172a9, RZ ;  /* 0xcd9e8d57050c7825 */ /* 0x000fe200078e00ff */
[--C-:B------:R-:W-:Y:S03]  /*3d60*/  LOP3.LUT R0, R15, UR4, R6.reuse, 0x96, !PT ;  /* 0x000000040f007c12 */ /* 0x100fe6000f8e9606 */
[----:B------:R-:W-:Y:S01]  /*3d70*/  IMAD.WIDE.U32 R10, R10, -0x326172a9, RZ ;  /* 0xcd9e8d570a0a7825 */ /* 0x000fe200078e00ff */
[----:B------:R-:W-:Y:S03]  /*3d80*/  LOP3.LUT R5, R13, UR4, R6, 0x96, !PT ;  /* 0x000000040d057c12 */ /* 0x000fe6000f8e9606 */
[----:B------:R-:W-:Y:S01]  /*3d90*/  IMAD.WIDE.U32 R8, R8, -0x326172a9, RZ ;  /* 0xcd9e8d5708087825 */ /* 0x000fe200078e00ff */
[--C-:B------:R-:W-:Y:S03]  /*3da0*/  LOP3.LUT R6, R11, UR4, R4.reuse, 0x96, !PT ;  /* 0x000000040b067c12 */ /* 0x100fe6000f8e9604 */
        /* <DEDUP_REMOVED lines=26> */
[----:B------:R-:W-:Y:S01]  /*3f50*/  IMAD.WIDE.U32 R124, R124, -0x326172a9, RZ ;  /* 0xcd9e8d577c7c7825 */ /* 0x000fe200078e00ff */
[----:B------:R-:W-:Y:S01]  /*3f60*/  LOP3.LUT R0, R13, UR4, R4, 0x96, !PT ;  /* 0x000000040d007c12 */ /* 0x000fe2000f8e9604 */
[----:B------:R-:W-:Y:S02]  /*3f70*/  UIADD3 UR4, UR11, 0x1715609d, URZ ;  /* 0x1715609d0b047890 */ /* 0x000fe4000fffe03f */
        /* <DEDUP_REMOVED lines=18> */
[----:B------:R-:W-:Y:S02]  /*40a0*/  IMAD.WIDE.U32 R146, R32, -0x2daee0ad, RZ ;  /* 0xd2511f5320927825 */ /* 0x000fe400078e00ff */
[----:B------:R-:W-:Y:S02]  /*40b0*/  LDSM.16.M88.4 R32, [R128+0x6400] ;  /* 0x006400008020783b */ /* 0x000fe40000000200 */
[----:B------:R-:W-:Y:S01]  /*40c0*/  LOP3.LUT R152, R123, UR4, R18, 0x96, !PT ;  /* 0x000000047b987c12 */ /* 0x000fe2000f8e9612 */
[----:B------:R-:W-:Y:S01]  /*40d0*/  IMAD.WIDE.U32 R120, R30, -0x2daee0ad, RZ ;  /* 0xd2511f531e787825 */ /* 0x000fe200078e00ff */
[----:B------:R-:W-:Y:S03]  /*40e0*/  LOP3.LUT R159, R147, UR4, R16, 0x96, !PT ;  /* 0x00000004939f7c12 */ /* 0x000fe6000f8e9610 */
[----:B------:R-:W-:Y:S01]  /*40f0*/  IMAD.WIDE.U32 R148, R28, -0x2daee0ad, RZ ;  /* 0xd2511f531c947825 */ /* 0x000fe200078e00ff */
[----:B------:R-:W-:Y:S01]  /*4100*/  LOP3.LUT R153, R121, UR4, R14, 0x96, !PT ;  /* 0x0000000479997c12 */ /* 0x000fe2000f8e960e */
[----:B------:R-:W1:Y:S02]  /*4110*/  LDSM.16.M88.4 R16, [R128+0x6000] ;  /* 0x006000008010783b */ /* 0x000e640000000200 */
[----:B------:R-:W-:Y:S01]  /*4120*/  IMAD.IADD R0, R137, 0x1, R130 ;  /* 0x0000000189007824 */ /* 0x000fe200078e0282 */
[----:B------:R-:W-:Y:S01]  /*4130*/  LOP3.LUT R164, R149, UR4, R12, 0x96, !PT ;  /* 0x0000000495a47c12 */ /* 0x000fe2000f8e960c */
[----:B------:R-:W-:Y:S04]  /*4140*/  UIADD3 UR4, UR17, 0x80, UR6 ;  /* 0x0000008011047890 */ /* 0x000fe8000fffe006 */
[----:B------:R-:W-:Y:S01]  /*4150*/  UIADD3 UR5, UR4, -UR10, URZ ;  /* 0x8000000a04057290 */ /* 0x000fe2000fffe03f */
[----:B------:R-:W2:Y:S01]  /*4160*/  LDSM.16.M88.4 R104, [R0] ;  /* 0x000000000068783b */ /* 0x000ea20000000200 */
[----:B------:R-:W-:Y:S04]  /*4170*/  USHF.L.U32 UR4, UR8, 0x7, URZ ;  /* 0x0000000708047899 */ /* 0x000fe8000800063f */
[----:B------:R-:W-:Y:S02]  /*4180*/  UISETP.GE.AND UP0, UPT, UR4, UR5, UPT ;  /* 0x000000050400728c */ /* 0x000fe4000bf06270 */
[----:B------:R-:W-:Y:S01]  /*4190*/  IMAD.U32 R114, RZ, RZ, UR4 ;  /* 0x00000004ff727e24 */ /* 0x000fe2000f8e00ff */
[----:B------:R-:W-:Y:S03]  /*41a0*/  UIADD3 UR4, UR6, 0x80, URZ ;  /* 0x0000008006047890 */ /* 0x000fe6000fffe03f */
[----:B------:R-:W-:Y:S02]  /*41b0*/  ULDC.64 UR6, c[0x0][0x118] ;  /* 0x0000460000067ab9 */ /* 0x000fe40000000a00 */
[----:B------:R-:W-:Y:S03]  /*41c0*/  UISETP.LT.AND UP0, UPT, UR4, UR10, UP0 ;  /* 0x0000000a0400728c */ /* 0x000fe60008701270 */
[----:B------:R-:W-:Y:S03]  /*41d0*/  ULDC.U8 UR4, c[0x0][0x2d8] ;  /* 0x0000b60000047ab9 */ /* 0x000fe60000000000 */
[----:B------:R-:W-:Y:S01]  /*41e0*/  PLOP3.LUT P3, PT, PT, PT, UP0, 0x80, 0x0 ;  /* 0x000000000000781c */ /* 0x000fe20003f6f008 */
[-C--:B-1----:R-:W-:Y:S11]  /*41f0*/  HMMA.16816.F32 R4, R64, R16.reuse, RZ ;  /* 0x000000104004723c */ /* 0x082ff600000018ff */
[----:B------:R-:W-:Y:S01]  /*4200*/  @!UPT UIADD3 URZ, URZ, URZ, URZ ;  /* 0x0000003f3f3ff290 */ /* 0x000fe2000fffe03f */
[----:B------:R-:W1:Y:S01]  /*4210*/  @!P3 S2R R112, SR_TID.X ;  /* 0x000000000070b919 */ /* 0x000e620000002100 */
        /* <DEDUP_REMOVED lines=16> */
[-C--:B--2---:R-:W-:Y:S01]  /*4320*/  HMMA.16816.F32 R4, R104, R108.reuse, R4 ;  /* 0x0000006c6804723c */ /* 0x084fe20000001804 */
[----:B-1----:R-:W-:Y:S03]  /*4330*/  @!P3 IMAD.SHL.U32 R0, R112, 0x2, RZ ;  /* 0x000000027000b824 */ /* 0x002fe600078e00ff */
[----:B------:R-:W-:Y:S02]  /*4340*/  IMAD.U32 R112, RZ, RZ, UR17 ;  /* 0x00000011ff707e24 */ /* 0x000fe4000f8e00ff */
[----:B------:R-:W-:Y:S03]  /*4350*/  @!P3 LOP3.LUT R0, R0, 0x6, RZ, 0xc0, !PT ;  /* 0x000000060000b812 */ /* 0x000fe600078ec0ff */
[----:B------:R-:W-:Y:S03]  /*4360*/  @!P3 IADD3 R112, -R112, 0x1, R228 ;  /* 0x000000017070b810 */ /* 0x000fe60007ffe1e4 */
[----:B------:R-:W-:Y:S01]  /*4370*/  @!P3 IMAD R0, R235, 0x40, R0 ;  /* 0x00000040eb00b824 */ /* 0x000fe200078e0200 */
[----:B------:R-:W-:Y:S01]  /*4380*/  @!P3 IADD3 R112, R114, UR10, R112 ;  /* 0x0000000a7270bc10 */ /* 0x000fe2000fffe070 */
[----:B------:R-:W-:Y:S02]  /*4390*/  FMUL.FTZ R114, R229, 1.4426950216293334961 ;  /* 0x3fb8aa3be5727820 */ /* 0x000fe40000410000 */
[----:B------:R-:W-:Y:S01]  /*43a0*/  @!P3 IMAD R0, R113, 0x80, R0 ;  /* 0x000000807100b824 */ /* 0x000fe200078e0200 */
[C---:B------:R-:W-:Y:S02]  /*43b0*/  @!P3 IMNMX R116, R112.reuse, UR10, PT ;  /* 0x0000000a7074bc17 */ /* 0x040fe4000b800200 */
[----:B------:R-:W-:Y:S01]  /*43c0*/  @!P3 IADD3 R113, R112, 0x8, RZ ;  /* 0x000000087071b810 */ /* 0x000fe20007ffe0ff */
[C---:B---3--:R-:W-:Y:S01]  /*43d0*/  HMMA.16816.F32 R8, R100.reuse, R108, R8 ;  /* 0x0000006c6408723c */ /* 0x048fe20000001808 */
[C---:B------:R-:W-:Y:S02]  /*43e0*/  @!P3 IADD3 R118, R0.reuse, 0x1, RZ ;  /* 0x000000010076b810 */ /* 0x040fe40007ffe0ff */
[-C--:B------:R-:W-:Y:S02]  /*43f0*/  @!P3 ISETP.GE.AND P1, PT, R0, R116.reuse, PT ;  /* 0x000000740000b20c */ /* 0x080fe40003f26270 */
[----:B------:R-:W-:Y:S02]  /*4400*/  @!P3 ISETP.GE.AND P0, PT, R118, R116, PT ;  /* 0x000000747600b20c */ /* 0x000fe40003f06270 */
[----:B------:R-:W-:Y:S01]  /*4410*/  @!P3 IMNMX R113, R113, UR10, PT ;  /* 0x0000000a7171bc17 */ /* 0x000fe2000b800200 */
[-C--:B------:R-:W-:Y:S01]  /*4420*/  HMMA.16816.F32 R12, R100, R110.reuse, R12 ;  /* 0x0000006e640c723c */ /* 0x080fe2000000180c */
[----:B------:R-:W-:Y:S02]  /*4430*/  @!P3 FSEL R5, R5, -INF , !P0 ;  /* 0xff8000000505b808 */ /* 0x000fe40004000000 */
[----:B------:R-:W-:Y:S02]  /*4440*/  FSETP.NEU.FTZ.AND P0, PT, R234, -INF , PT ;  /* 0xff800000ea00780b */ /* 0x000fe40003f1d000 */
[----:B------:R-:W-:Y:S01]  /*4450*/  @!P3 FSEL R4, R4, -INF , !P1 ;  /* 0xff8000000404b808 */ /* 0x000fe20004800000 */
[--C-:B------:R-:W-:Y:S01]  /*4460*/  FFMA.FTZ R5, R5, c[0x0][0x23c], -R117.reuse ;  /* 0x00008f0005057a23 */ /* 0x100fe20000010875 */
[-C--:B------:R-:W-:Y:S01]  /*4470*/  @!P3 ISETP.GE.AND P1, PT, R0, R113.reuse, PT ;  /* 0x000000710000b20c */ /* 0x080fe20003f26270 */
[C---:B------:R-:W-:Y:S01]  /*4480*/  HMMA.16816.F32 R16, R104.reuse, R110, R16 ;  /* 0x0000006e6810723c */ /* 0x040fe20000001810 */
[----:B------:R-:W-:Y:S01]  /*4490*/  FSEL R115, R115, RZ, P0 ;  /* 0x000000ff73737208 */ /* 0x000fe20000000000 */
[----:B------:R-:W-:Y:S01]  /*44a0*/  MUFU.EX2 R196, R5 ;  /* 0x0000000500c47308 */ /* 0x000fe20000000800 */
[----:B------:R-:W-:Y:S01]  /*44b0*/  @!P3 ISETP.GE.AND P0, PT, R118, R113, PT ;  /* 0x000000717600b20c */ /* 0x000fe20003f06270 */
        /* <DEDUP_REMOVED lines=11> */
[-C--:B------:R-:W-:Y:S02]  /*4570*/  @!P3 ISETP.GE.AND P1, PT, R0, R109.reuse, PT ;  /* 0x0000006d0000b20c */ /* 0x080fe40003f26270 */
[----:B------:R-:W-:Y:S02]  /*4580*/  @!P3 FSEL R9, R9, -INF , !P0 ;  /* 0xff8000000909b808 */ /* 0x000fe40004000000 */
[----:B------:R-:W-:Y:S02]  /*4590*/  @!P3 FSEL R8, R8, -INF , !P1 ;  /* 0xff8000000808b808 */ /* 0x000fe40004800000 */
[----:B------:R-:W-:Y:S01]  /*45a0*/  @!P3 IADD3 R108, R112, 0x48, RZ ;  /* 0x00000048706cb810 */ /* 0x000fe20007ffe0ff */
[----:B------:R-:W-:Y:S01]  /*45b0*/  MUFU.EX2 R201, R6 ;  /* 0x0000000600c97308 */ /* 0x000fe20000000800 */
[----:B------:R-:W-:Y:S01]  /*45c0*/  FSETP.NEU.FTZ.AND P0, PT, R232, -INF , PT ;  /* 0xff800000e800780b */ /* 0x000fe20003f1d000 */
[--C-:B------:R-:W-:Y:S01]  /*45d0*/  FFMA.FTZ R9, R9, c[0x0][0x23c], -R114.reuse ;  /* 0x00008f0009097a23 */ /* 0x100fe20000010872 */
[----:B------:R-:W-:Y:S01]  /*45e0*/  @!P3 IMNMX R108, R108, UR10, PT ;  /* 0x0000000a6c6cbc17 */ /* 0x000fe2000b800200 */
[----:B------:R-:W-:Y:S02]  /*45f0*/  FFMA.FTZ R8, R8, c[0x0][0x23c], -R114 ;  /* 0x00008f0008087a23 */ /* 0x000fe40000010872 */
[----:B------:R-:W-:Y:S01]  /*4600*/  FMUL.FTZ R112, R232, 1.4426950216293334961 ;  /* 0x3fb8aa3be8707820 */ /* 0x000fe20000410000 */
[-C--:B------:R-:W-:Y:S03]  /*4610*/  @!P3 ISETP.GE.AND P1, PT, R0, R108.reuse, PT ;  /* 0x0000006c0000b20c */ /* 0x080fe60003f26270 */
[----:B------:R1:W-:Y:S01]  /*4620*/  MUFU.EX2 R200, R7 ;  /* 0x0000000700c87308 */ /* 0x0003e20000000800 */
[----:B------:R-:W-:Y:S02]  /*4630*/  FSEL R112, R112, RZ, P0 ;  /* 0x000000ff70707208 */ /* 0x000fe40000000000 */
[-C--:B------:R-:W-:Y:S02]  /*4640*/  @!P3 ISETP.GE.AND P0, PT, R118, R108.reuse, PT ;  /* 0x0000006c7600b20c */ /* 0x080fe40003f06270 */
[----:B------:R-:W-:Y:S02]  /*4650*/  @!P3 FSEL R10, R10, -INF , !P1 ;  /* 0xff8000000a0ab808 */ /* 0x000fe40004800000 */
[----:B------:R-:W-:Y:S03]  /*4660*/  @!P3 FSEL R11, R11, -INF , !P0 ;  /* 0xff8000000b0bb808 */ /* 0x000fe60004000000 */
[----:B------:R2:W-:Y:S01]  /*4670*/  MUFU.EX2 R205, R9 ;  /* 0x0000000900cd7308 */ /* 0x0005e20000000800 */
[--C-:B------:R-:W-:Y:S02]  /*4680*/  FFMA.FTZ R10, R10, c[0x0][0x23c], -R112.reuse ;  /* 0x00008f000a0a7a23 */ /* 0x100fe40000010870 */
[----:B------:R-:W-:Y:S07]  /*4690*/  FFMA.FTZ R11, R11, c[0x0][0x23c], -R112 ;  /* 0x00008f000b0b7a23 */ /* 0x000fee0000010870 */
        /* <DEDUP_REMOVED lines=13> */
[----:B------:R-:W-:Y:S01]  /*4770*/  FFMA.FTZ R13, R13, c[0x0][0x23c], -R114 ;  /* 0x00008f000d0d7a23 */ /* 0x000fe20000010872 */
[----:B------:R-:W-:Y:S02]  /*4780*/  @!P3 FSEL R14, R14, -INF , !P0 ;  /* 0xff8000000e0eb808 */ /* 0x000fe40004000000 */
[----:B------:R-:W-:Y:S01]  /*4790*/  @!P3 ISETP.GE.AND P0, PT, R8, R108, PT ;  /* 0x0000006c0800b20c */ /* 0x000fe20003f06270 */
[----:B------:R3:W-:Y:S02]  /*47a0*/  MUFU.EX2 R202, R13 ;  /* 0x0000000d00ca7308 */ /* 0x0007e40000000800 */
[--C-:B------:R-:W-:Y:S01]  /*47b0*/  FFMA.FTZ R14, R14, c[0x0][0x23c], -R112.reuse ;  /* 0x00008f000e0e7a23 */ /* 0x100fe20000010870 */
[----:B------:R-:W-:Y:S01]  /*47c0*/  @!P3 FSEL R15, R15, -INF , !P0 ;  /* 0xff8000000f0fb808 */ /* 0x000fe20004000000 */
[-C--:B-1----:R-:W-:Y:S01]  /*47d0*/  HMMA.16816.F32 R20, R104, R4.reuse, R20 ;  /* 0x000000046814723c */ /* 0x082fe20000001814 */
[-C--:B------:R-:W-:Y:S03]  /*47e0*/  @!P3 ISETP.GE.AND P0, PT, R9, R116.reuse, PT ;  /* 0x000000740900b20c */ /* 0x080fe60003f06270 */
[--C-:B------:R-:W-:Y:S01]  /*47f0*/  FFMA.FTZ R15, R15, c[0x0][0x23c], -R112.reuse ;  /* 0x00008f000f0f7a23 */ /* 0x100fe20000010870 */
        /* <DEDUP_REMOVED lines=8> */
[----:B------:R2:W-:Y:S01]  /*4880*/  MUFU.EX2 R207, R15 ;  /* 0x0000000f00cf7308 */ /* 0x0005e20000000800 */
[-C--:B------:R-:W-:Y:S02]  /*4890*/  HMMA.16816.F32 R28, R100, R6.reuse, R28 ;  /* 0x00000006641c723c */ /* 0x080fe4000000181c */
[----:B------:R-:W-:Y:S01]  /*48a0*/  @!P3 FSEL R18, R18, -INF , !P0 ;  /* 0xff8000001212b808 */ /* 0x000fe20004000000 */
[----:B------:R-:W-:Y:S01]  /*48b0*/  FFMA.FTZ R17, R17, c[0x0][0x23c], -R117 ;  /* 0x00008f0011117a23 */ /* 0x000fe20000010875 */
[-C--:B------:R-:W-:Y:S02]  /*48c0*/  @!P3 ISETP.GE.AND P0, PT, R8, R113.reuse, PT ;  /* 0x000000710800b20c */ /* 0x080fe40003f06270 */
[----:B---3--:R-:W-:Y:S01]  /*48d0*/  @!P3 IADD3 R13, R0, 0x10, RZ ;  /* 0x00000010000db810 */ /* 0x008fe20007ffe0ff */
[----:B------:R-:W3:Y:S01]  /*48e0*/  LDSM.16.M88.4 R8, [R129+0x6800] ;  /* 0x006800008108783b */ /* 0x000ee20000000200 */
[----:B------:R-:W-:Y:S01]  /*48f0*/  @!P3 FSEL R19, R19, -INF , !P0 ;  /* 0xff8000001313b808 */ /* 0x000fe20004000000 */
[C---:B------:R-:W-:Y:S01]  /*4900*/  HMMA.16816.F32 R32, R104.reuse, R6, R32 ;  /* 0x000000066820723c */ /* 0x040fe20000001820 */
[CC--:B------:R-:W-:Y:S01]  /*4910*/  @!P3 ISETP.GE.AND P0, PT, R13.reuse, R116.reuse, PT ;  /* 0x000000740d00b20c */ /* 0x0c0fe20003f06270 */
[----:B------:R4:W3:Y:S01]  /*4920*/  MUFU.EX2 R189, R16 ;  /* 0x0000001000bd7308 */ /* 0x0008e20000000800 */
[----:B------:R-:W-:Y:S01]  /*4930*/  @!P3 ISETP.GE.AND P1, PT, R12, R116, PT ;  /* 0x000000740c00b20c */ /* 0x000fe20003f26270 */
[----:B-1----:R-:W-:Y:S01]  /*4940*/  IMAD.U32 R14, RZ, RZ, UR16 ;  /* 0x00000010ff0e7e24 */ /* 0x002fe2000f8e00ff */
[----:B------:R-:W-:Y:S01]  /*4950*/  @!P3 FSEL R20, R20, -INF , !P0 ;  /* 0xff8000001414b808 */ /* 0x000fe20004000000 */
[--C-:B------:R-:W-:Y:S01]  /*4960*/  FFMA.FTZ R18, R18, c[0x0][0x23c], -R115.reuse ;  /* 0x00008f0012127a23 */ /* 0x100fe20000010873 */
[----:B------:R-:W-:Y:S01]  /*4970*/  @!P3 ISETP.GE.AND P4, PT, R13, R108, PT ;  /* 0x0000006c0d00b20c */ /* 0x000fe20003f86270 */
[----:B------:R-:W-:Y:S01]  /*4980*/  FFMA.FTZ R19, R19, c[0x0][0x23c], -R115 ;  /* 0x00008f0013137a23 */ /* 0x000fe20000010873 */
[----:B------:R-:W-:Y:S02]  /*4990*/  LEA R14, P0, R228, R14, 0x2 ;  /* 0x0000000ee40e7211 */ /* 0x000fe400078010ff */
[----:B------:R-:W-:Y:S01]  /*49a0*/  @!P3 ISETP.GE.AND P2, PT, R12, R113, PT ;  /* 0x000000710c00b20c */ /* 0x000fe20003f46270 */
[----:B------:R-:W-:Y:S01]  /*49b0*/  MUFU.EX2 R193, R18 ;  /* 0x0000001200c17308 */ /* 0x000fe20000000800 */
[C---:B------:R-:W-:Y:S01]  /*49c0*/  @!P3 IADD3 R5, R0.reuse, 0x18, RZ ;  /* 0x000000180005b810 */ /* 0x040fe20007ffe0ff */
[----:B--2---:R-:W-:Y:S01]  /*49d0*/  IMAD.U32 R15, RZ, RZ, UR13 ;  /* 0x0000000dff0f7e24 */ /* 0x004fe2000f8e00ff */
[----:B------:R-:W-:Y:S01]  /*49e0*/  @!P3 IADD3 R4, R0, 0x19, RZ ;  /* 0x000000190004b810 */ /* 0x000fe20007ffe0ff */
[--C-:B------:R-:W-:Y:S01]  /*49f0*/  FFMA.FTZ R20, R20, c[0x0][0x23c], -R117.reuse ;  /* 0x00008f0014147a23 */ /* 0x100fe20000010875 */
[----:B------:R-:W-:Y:S02]  /*4a00*/  @!P3 FSEL R21, R21, -INF , !P1 ;  /* 0xff8000001515b808 */ /* 0x000fe40004800000 */
[----:B------:R-:W-:Y:S02]  /*4a10*/  LEA.HI.X.SX32 R15, R228, R15, 0x2, P0 ;  /* 0x0000000fe40f7211 */ /* 0x000fe400000f16ff */
[C---:B------:R-:W-:Y:S01]  /*4a20*/  @!P3 ISETP.GE.AND P0, PT, R13.reuse, R113, PT ;  /* 0x000000710d00b20c */ /* 0x040fe20003f06270 */
[----:B------:R-:W1:Y:S01]  /*4a30*/  MUFU.EX2 R192, R19 ;  /* 0x0000001300c07308 */ /* 0x000e620000000800 */
[-C--:B------:R-:W-:Y:S01]  /*4a40*/  @!P3 ISETP.GE.AND P1, PT, R13, R109.reuse, PT ;  /* 0x0000006d0d00b20c */ /* 0x080fe20003f26270 */
[----:B------:R-:W-:Y:S01]  /*4a50*/  FFMA.FTZ R21, R21, c[0x0][0x23c], -R117 ;  /* 0x00008f0015157a23 */ /* 0x000fe20000010875 */
[-C--:B------:R-:W-:Y:S02]  /*4a60*/  @!P3 ISETP.GE.AND P5, PT, R12, R109.reuse, PT ;  /* 0x0000006d0c00b20c */ /* 0x080fe40003fa6270 */
[----:B----4-:R-:W-:Y:S02]  /*4a70*/  LOP3.LUT R16, R144, 0xff, RZ, 0xc0, !PT ;  /* 0x000000ff90107812 */ /* 0x010fe400078ec0ff */
[----:B------:R-:W-:Y:S02]  /*4a80*/  @!P3 FSEL R22, R22, -INF , !P0 ;  /* 0xff8000001616b808 */ /* 0x000fe40004000000 */
[-C--:B------:R-:W-:Y:S01]  /*4a90*/  @!P3 ISETP.GE.AND P0, PT, R12, R108.reuse, PT ;  /* 0x0000006c0c00b20c */ /* 0x080fe20003f06270 */
[----:B------:R2:W4:Y:S01]  /*4aa0*/  MUFU.EX2 R186, R17 ;  /* 0x0000001100ba7308 */ /* 0x0005220000000800 */
[-C--:B------:R-:W-:Y:S01]  /*4ab0*/  @!P3 ISETP.GE.AND P6, PT, R5, R109.reuse, PT ;  /* 0x0000006d0500b20c */ /* 0x080fe20003fc6270 */
[--C-:B------:R-:W-:Y:S01]  /*4ac0*/  FFMA.FTZ R22, R22, c[0x0][0x23c], -R115.reuse ;  /* 0x00008f0016167a23 */ /* 0x100fe20000010873 */
[----:B------:R-:W-:Y:S02]  /*4ad0*/  @!P3 FSEL R26, R26, -INF , !P4 ;  /* 0xff8000001a1ab808 */ /* 0x000fe40006000000 */
[----:B------:R-:W-:Y:S01]  /*4ae0*/  @!P3 ISETP.GE.AND P4, PT, R4, R109, PT ;  /* 0x0000006d0400b20c */ /* 0x000fe20003f86270 */
[-C--:B---3--:R-:W-:Y:S01]  /*4af0*/  HMMA.16816.F32 R36, R104, R8.reuse, R36 ;  /* 0x000000086824723c */ /* 0x088fe20000001824 */
[----:B------:R-:W-:Y:S01]  /*4b00*/  @!P3 FSEL R23, R23, -INF , !P2 ;  /* 0xff8000001717b808 */ /* 0x000fe20005000000 */
[----:B------:R-:W-:Y:S01]  /*4b10*/  FFMA.FTZ R26, R26, c[0x0][0x23c], -R112 ;  /* 0x00008f001a1a7a23 */ /* 0x000fe20000010870 */
[----:B------:R-:W-:Y:S01]  /*4b20*/  @!P3 ISETP.GE.AND P2, PT, R5, R108, PT ;  /* 0x0000006c0500b20c */ /* 0x000fe20003f46270 */
[----:B------:R-:W-:Y:S01]  /*4b30*/  MUFU.EX2 R183, R21 ;  /* 0x0000001500b77308 */ /* 0x000fe20000000800 */
[----:B------:R-:W-:Y:S01]  /*4b40*/  @!P3 FSEL R24, R24, -INF , !P1 ;  /* 0xff8000001818b808 */ /* 0x000fe20004800000 */
[--C-:B------:R-:W-:Y:S01]  /*4b50*/  FFMA.FTZ R23, R23, c[0x0][0x23c], -R115.reuse ;  /* 0x00008f0017177a23 */ /* 0x100fe20000010873 */
[----:B------:R-:W-:Y:S01]  /*4b60*/  @!P3 ISETP.GE.AND P1, PT, R5, R116, PT ;  /* 0x000000740500b20c */ /* 0x000fe20003f26270 */
[C---:B------:R-:W-:Y:S01]  /*4b70*/  HMMA.16816.F32 R40, R100.reuse, R8, R40 ;  /* 0x000000086428723c */ /* 0x040fe20000001828 */
[----:B------:R-:W-:Y:S02]  /*4b80*/  @!P3 FSEL R25, R25, -INF , !P5 ;  /* 0xff8000001919b808 */ /* 0x000fe40006800000 */
[-C--:B------:R-:W-:Y:S01]  /*4b90*/  @!P3 ISETP.GE.AND P5, PT, R5, R113.reuse, PT ;  /* 0x000000710500b20c */ /* 0x080fe20003fa6270 */
[--C-:B------:R-:W-:Y:S01]  /*4ba0*/  FFMA.FTZ R24, R24, c[0x0][0x23c], -R114.reuse ;  /* 0x00008f0018187a23 */ /* 0x100fe20000010872 */
[----:B------:R-:W-:Y:S01]  /*4bb0*/  @!P3 FSEL R27, R27, -INF , !P0 ;  /* 0xff8000001b1bb808 */ /* 0x000fe20004000000 */
[----:B------:R-:W-:Y:S01]  /*4bc0*/  FFMA.FTZ R25, R25, c[0x0][0x23c], -R114 ;  /* 0x00008f0019197a23 */ /* 0x000fe20000010872 */
[----:B------:R-:W-:Y:S01]  /*4bd0*/  @!P3 ISETP.GE.AND P0, PT, R4, R108, PT ;  /* 0x0000006c0400b20c */ /* 0x000fe20003f06270 */
[-C--:B------:R-:W-:Y:S01]  /*4be0*/  HMMA.16816.F32 R44, R100, R10.reuse, R44 ;  /* 0x0000000a642c723c */ /* 0x080fe2000000182c */
[----:B------:R-:W-:Y:S01]  /*4bf0*/  @!P3 FSEL R28, R28, -INF , !P6 ;  /* 0xff8000001c1cb808 */ /* 0x000fe20007000000 */
[----:B------:R3:W1:Y:S01]  /*4c00*/  MUFU.EX2 R182, R20 ;  /* 0x0000001400b67308 */ /* 0x0006620000000800 */
[-C--:B------:R-:W-:Y:S01]  /*4c10*/  @!P3 ISETP.GE.AND P6, PT, R4, R116.reuse, PT ;  /* 0x000000740400b20c */ /* 0x080fe20003fc6270 */
[----:B------:R-:W-:Y:S01]  /*4c20*/  FFMA.FTZ R27, R27, c[0x0][0x23c], -R112 ;  /* 0x00008f001b1b7a23 */ /* 0x000fe20000010870 */
[----:B--2---:R-:W-:Y:S01]  /*4c30*/  SHF.R.U32.HI R17, RZ, 0x18, R144 ;  /* 0x00000018ff117819 */ /* 0x004fe20000011690 */
[--C-:B------:R-:W-:Y:S01]  /*4c40*/  FFMA.FTZ R28, R28, c[0x0][0x23c], -R114.reuse ;  /* 0x00008f001c1c7a23 */ /* 0x100fe20000010872 */
[----:B------:R-:W-:Y:S01]  /*4c50*/  @!P3 FSEL R29, R29, -INF , !P4 ;  /* 0xff8000001d1db808 */ /* 0x000fe20006000000 */
[C---:B------:R-:W-:Y:S01]  /*4c60*/  HMMA.16816.F32 R48, R104.reuse, R10, R48 ;  /* 0x0000000a6830723c */ /* 0x040fe20000001830 */
[-C--:B------:R-:W-:Y:S02]  /*4c70*/  @!P3 ISETP.GE.AND P4, PT, R4, R113.reuse, PT ;  /* 0x000000710400b20c */ /* 0x080fe40003f86270 */
[----:B------:R-:W2:Y:S01]  /*4c80*/  LDSM.16.M88.4 R4, [R129+0x6c00] ;  /* 0x006c00008104783b */ /* 0x000ea20000000200 */
[C---:B------:R-:W-:Y:S01]  /*4c90*/  @!P3 IADD3 R8, R0.reuse, 0x20, RZ ;  /* 0x000000200008b810 */ /* 0x040fe20007ffe0ff */
[----:B------:R-:W-:Y:S01]  /*4ca0*/  FFMA.FTZ R29, R29, c[0x0][0x23c], -R114 ;  /* 0x00008f001d1d7a23 */ /* 0x000fe20000010872 */
[----:B------:R-:W-:Y:S01]  /*4cb0*/  @!P3 IADD3 R9, R0, 0x21, RZ ;  /* 0x000000210009b810 */ /* 0x000fe20007ffe0ff */
[----:B------:R-:W-:Y:S01]  /*4cc0*/  MUFU.EX2 R191, R24 ;  /* 0x0000001800bf7308 */ /* 0x000fe20000000800 */
[----:B------:R-:W-:Y:S02]  /*4cd0*/  @!P3 FSEL R30, R30, -INF , !P2 ;  /* 0xff8000001e1eb808 */ /* 0x000fe40005000000 */
[-C--:B------:R-:W-:Y:S02]  /*4ce0*/  @!P3 ISETP.GE.AND P2, PT, R8, R116.reuse, PT ;  /* 0x000000740800b20c */ /* 0x080fe40003f46270 */
[----:B------:R-:W-:Y:S01]  /*4cf0*/  @!P3 FSEL R34, R34, -INF , !P5 ;  /* 0xff8000002222b808 */ /* 0x000fe20006800000 */
[----:B------:R-:W-:Y:S01]  /*4d00*/  FFMA.FTZ R30, R30, c[0x0][0x23c], -R112 ;  /* 0x00008f001e1e7a23 */ /* 0x000fe20000010870 */
[----:B------:R-:W-:Y:S02]  /*4d10*/  @!P3 ISETP.GE.AND P5, PT, R9, R116, PT ;  /* 0x000000740900b20c */ /* 0x000fe40003fa6270 */
[----:B------:R-:W-:Y:S01]  /*4d20*/  @!P3 FSEL R31, R31, -INF , !P0 ;  /* 0xff8000001f1fb808 */ /* 0x000fe20004000000 */
[----:B------:R-:W-:Y:S01]  /*4d30*/  FFMA.FTZ R34, R34, c[0x0][0x23c], -R115 ;  /* 0x00008f0022227a23 */ /* 0x000fe20000010873 */
[----:B---3--:R-:W-:Y:S01]  /*4d40*/  SHF.R.U32.HI R20, RZ, 0x10, R144 ;  /* 0x00000010ff147819 */ /* 0x008fe20000011690 */
[----:B------:R-:W-:Y:S01]  /*4d50*/  MUFU.EX2 R184, R23 ;  /* 0x0000001700b87308 */ /* 0x000fe20000000800 */
[----:B------:R-:W-:Y:S01]  /*4d60*/  @!P3 ISETP.GE.AND P0, PT, R8, R113, PT ;  /* 0x000000710800b20c */ /* 0x000fe20003f06270 */
[--C-:B------:R-:W-:Y:S01]  /*4d70*/  FFMA.FTZ R31, R31, c[0x0][0x23c], -R112.reuse ;  /* 0x00008f001f1f7a23 */ /* 0x100fe20000010870 */
[----:B------:R-:W-:Y:S02]  /*4d80*/  LOP3.LUT R144, R144, 0xffff, RZ, 0xc0, !PT ;  /* 0x0000ffff90907812 */ /* 0x000fe400078ec0ff */
[----:B------:R-:W-:Y:S01]  /*4d90*/  @!P3 FSEL R32, R32, -INF , !P1 ;  /* 0xff8000002020b808 */ /* 0x000fe20004800000 */
[----:B------:R3:W3:Y:S01]  /*4da0*/  LDG.E R145, [R14.64] ;  /* 0x000000240e917981 */ /* 0x0006e2000c1e1900 */
[C---:B------:R-:W-:Y:S02]  /*4db0*/  @!P3 ISETP.GE.AND P1, PT, R8.reuse, R109, PT ;  /* 0x0000006d0800b20c */ /* 0x040fe40003f26270 */
[----:B------:R-:W-:Y:S01]  /*4dc0*/  @!P3 FSEL R33, R33, -INF , !P6 ;  /* 0xff8000002121b808 */ /* 0x000fe20007000000 */
[----:B------:R-:W-:Y:S01]  /*4dd0*/  MUFU.EX2 R177, R34 ;  /* 0x0000002200b17308 */ /* 0x000fe20000000800 */
[-C--:B------:R-:W-:Y:S01]  /*4de0*/  @!P3 ISETP.GE.AND P6, PT, R8, R108.reuse, PT ;  /* 0x0000006c0800b20c */ /* 0x080fe20003fc6270 */
[--C-:B------:R-:W-:Y:S01]  /*4df0*/  FFMA.FTZ R32, R32, c[0x0][0x23c], -R117.reuse ;  /* 0x00008f0020207a23 */ /* 0x100fe20000010875 */
[----:B------:R-:W-:Y:S01]  /*4e00*/  @!P3 FSEL R35, R35, -INF , !P4 ;  /* 0xff8000002323b808 */ /* 0x000fe20006000000 */
[----:B------:R-:W-:Y:S01]  /*4e10*/  FFMA.FTZ R33, R33, c[0x0][0x23c], -R117 ;  /* 0x00008f0021217a23 */ /* 0x000fe20000010875 */
[----:B------:R-:W-:Y:S02]  /*4e20*/  @!P3 ISETP.GE.AND P4, PT, R9, R113, PT ;  /* 0x000000710900b20c */ /* 0x000fe40003f86270 */
[----:B------:R-:W-:Y:S01]  /*4e30*/  @!P3 FSEL R36, R36, -INF , !P2 ;  /* 0xff8000002424b808 */ /* 0x000fe20005000000 */
[----:B------:R-:W-:Y:S01]  /*4e40*/  FFMA.FTZ R35, R35, c[0x0][0x23c], -R115 ;  /* 0x00008f0023237a23 */ /* 0x000fe20000010873 */
[-C--:B------:R-:W-:Y:S01]  /*4e50*/  @!P3 ISETP.GE.AND P2, PT, R9, R109.reuse, PT ;  /* 0x0000006d0900b20c */ /* 0x080fe20003f46270 */
[----:B------:R-:W-:Y:S01]  /*4e60*/  MUFU.EX2 R175, R32 ;  /* 0x0000002000af7308 */ /* 0x000fe20000000800 */
[----:B------:R-:W-:Y:S01]  /*4e70*/  @!P3 FSEL R37, R37, -INF , !P5 ;  /* 0xff8000002525b808 */ /* 0x000fe20006800000 */
[--C-:B------:R-:W-:Y:S01]  /*4e80*/  FFMA.FTZ R36, R36, c[0x0][0x23c], -R117.reuse ;  /* 0x00008f0024247a23 */ /* 0x100fe20000010875 */
[-C--:B------:R-:W-:Y:S01]  /*4e90*/  @!P3 ISETP.GE.AND P5, PT, R9, R108.reuse, PT ;  /* 0x0000006c0900b20c */ /* 0x080fe20003fa6270 */
[-C--:B--2---:R-:W-:Y:S01]  /*4ea0*/  HMMA.16816.F32 R52, R104, R4.reuse, R52 ;  /* 0x000000046834723c */ /* 0x084fe20000001834 */
[C---:B------:R-:W-:Y:S01]  /*4eb0*/  @!P3 IADD3 R9, R0.reuse, 0x28, RZ ;  /* 0x000000280009b810 */ /* 0x040fe20007ffe0ff */
[----:B------:R-:W-:Y:S01]  /*4ec0*/  FFMA.FTZ R37, R37, c[0x0][0x23c], -R117 ;  /* 0x00008f0025257a23 */ /* 0x000fe20000010875 */
[----:B------:R-:W-:Y:S02]  /*4ed0*/  @!P3 IADD3 R8, R0, 0x29, RZ ;  /* 0x000000290008b810 */ /* 0x000fe40007ffe0ff */
[----:B------:R-:W-:Y:S01]  /*4ee0*/  @!P3 FSEL R38, R38, -INF , !P0 ;  /* 0xff8000002626b808 */ /* 0x000fe20004000000 */
[----:B------:R-:W-:Y:S01]  /*4ef0*/  MUFU.EX2 R174, R35 ;  /* 0x0000002300ae7308 */ /* 0x000fe20000000800 */
[-C--:B------:R-:W-:Y:S01]  /*4f00*/  @!P3 ISETP.GE.AND P0, PT, R9, R109.reuse, PT ;  /* 0x0000006d0900b20c */ /* 0x080fe20003f06270 */
[C---:B------:R-:W-:Y:S01]  /*4f10*/  HMMA.16816.F32 R56, R100.reuse, R4, R56 ;  /* 0x000000046438723c */ /* 0x040fe20000001838 */
[----:B------:R-:W-:Y:S02]  /*4f20*/  @!P3 FSEL R42, R42, -INF , !P6 ;  /* 0xff8000002a2ab808 */ /* 0x000fe40007000000 */
[----:B------:R-:W-:Y:S01]  /*4f30*/  @!P3 ISETP.GE.AND P6, PT, R8, R109, PT ;  /* 0x0000006d0800b20c */ /* 0x000fe20003fc6270 */
[--C-:B------:R-:W-:Y:S01]  /*4f40*/  FFMA.FTZ R38, R38, c[0x0][0x23c], -R115.reuse ;  /* 0x00008f0026267a23 */ /* 0x100fe20000010873 */
[----:B------:R-:W-:Y:S01]  /*4f50*/  @!P3 FSEL R39, R39, -INF , !P4 ;  /* 0xff8000002727b808 */ /* 0x000fe20006000000 */
[----:B------:R-:W-:Y:S01]  /*4f60*/  FFMA.FTZ R42, R42, c[0x0][0x23c], -R112 ;  /* 0x00008f002a2a7a23 */ /* 0x000fe20000010870 */
[-C--:B------:R-:W-:Y:S01]  /*4f70*/  @!P3 ISETP.GE.AND P4, PT, R9, R108.reuse, PT ;  /* 0x0000006c0900b20c */ /* 0x080fe20003f86270 */
[-C--:B------:R-:W-:Y:S01]  /*4f80*/  HMMA.16816.F32 R60, R100, R6.reuse, R60 ;  /* 0x00000006643c723c */ /* 0x080fe2000000183c */
[----:B------:R-:W-:Y:S01]  /*4f90*/  @!P3 FSEL R41, R41, -INF , !P2 ;  /* 0xff8000002929b808 */ /* 0x000fe20005000000 */
[----:B------:R-:W-:Y:S01]  /*4fa0*/  MUFU.EX2 R172, R33 ;  /* 0x0000002100ac7308 */ /* 0x000fe20000000800 */
[-C--:B------:R-:W-:Y:S01]  /*4fb0*/  @!P3 ISETP.GE.AND P2, PT, R9, R113.reuse, PT ;  /* 0x000000710900b20c */ /* 0x080fe20003f46270 */
[--C-:B------:R-:W-:Y:S01]  /*4fc0*/  FFMA.FTZ R39, R39, c[0x0][0x23c], -R115.reuse ;  /* 0x00008f0027277a23 */ /* 0x100fe20000010873 */
[----:B------:R-:W-:Y:S01]  /*4fd0*/  @!P3 FSEL R43, R43, -INF , !P5 ;  /* 0xff8000002b2bb808 */ /* 0x000fe20006800000 */
[----:B------:R-:W-:Y:S01]  /*4fe0*/  FFMA.FTZ R41, R41, c[0x0][0x23c], -R114 ;  /* 0x00008f0029297a23 */ /* 0x000fe20000010872 */
[----:B------:R-:W-:Y:S01]  /*4ff0*/  @!P3 ISETP.GE.AND P5, PT, R8, R108, PT ;  /* 0x0000006c0800b20c */ /* 0x000fe20003fa6270 */
[----:B------:R-:W-:Y:S01]  /*5000*/  HMMA.16816.F32 R64, R104, R6, R64 ;  /* 0x000000066840723c */ /* 0x000fe20000001840 */
[----:B------:R-:W-:Y:S02]  /*5010*/  @!P3 FSEL R44, R44, -INF , !P0 ;  /* 0xff8000002c2cb808 */ /* 0x000fe40004000000 */
[-C--:B------:R-:W-:Y:S01]  /*5020*/  @!P3 ISETP.GE.AND P0, PT, R8, R116.reuse, PT ;  /* 0x000000740800b20c */ /* 0x080fe20003f06270 */
[----:B------:R-:W-:Y:S01]  /*5030*/  FFMA.FTZ R43, R43, c[0x0][0x23c], -R112 ;  /* 0x00008f002b2b7a23 */ /* 0x000fe20000010870 */
[----:B------:R-:W-:Y:S01]  /*5040*/  @!P3 FSEL R45, R45, -INF , !P6 ;  /* 0xff8000002d2db808 */ /* 0x000fe20007000000 */
[--C-:B------:R-:W-:Y:S01]  /*5050*/  FFMA.FTZ R44, R44, c[0x0][0x23c], -R114.reuse ;  /* 0x00008f002c2c7a23 */ /* 0x100fe20000010872 */
[-C--:B------:R-:W-:Y:S01]  /*5060*/  @!P3 ISETP.GE.AND P6, PT, R8, R113.reuse, PT ;  /* 0x000000710800b20c */ /* 0x080fe20003fc6270 */
[----:B------:R-:W-:Y:S01]  /*5070*/  MUFU.EX2 R181, R42 ;  /* 0x0000002a00b57308 */ /* 0x000fe20000000800 */
[C---:B------:R-:W-:Y:S03]  /*5080*/  @!P3 IADD3 R8, R0.reuse, 0x30, RZ ;  /* 0x000000300008b810 */ /* 0x040fe60007ffe0ff */
[----:B------:R-:W-:Y:S01]  /*5090*/  @!P3 IADD3 R4, R0, 0x31, RZ ;  /* 0x000000310004b810 */ /* 0x000fe20007ffe0ff */
[----:B------:R-:W-:Y:S01]  /*50a0*/  FFMA.FTZ R45, R45, c[0x0][0x23c], -R114 ;  /* 0x00008f002d2d7a23 */ /* 0x000fe20000010872 */
[----:B------:R-:W-:Y:S02]  /*50b0*/  @!P3 FSEL R46, R46, -INF , !P4 ;  /* 0xff8000002e2eb808 */ /* 0x000fe40006000000 */
[-C--:B------:R-:W-:Y:S02]  /*50c0*/  @!P3 ISETP.GE.AND P4, PT, R8, R116.reuse, PT ;  /* 0x000000740800b20c */ /* 0x080fe40003f86270 */
[----:B------:R-:W-:Y:S01]  /*50d0*/  @!P3 FSEL R50, R50, -INF , !P2 ;  /* 0xff8000003232b808 */ /* 0x000fe20005000000 */
[----:B------:R-:W-:Y:S01]  /*50e0*/  FFMA.FTZ R46, R46, c[0x0][0x23c], -R112 ;  /* 0x00008f002e2e7a23 */ /* 0x000fe20000010870 */
        /* <DEDUP_REMOVED lines=8> */
[----:B------:R-:W-:Y:S01]  /*5170*/  @!P3 FSEL R51, R51, -INF , !P6 ;  /* 0xff8000003333b808 */ /* 0x000fe20007000000 */
[----:B------:R-:W-:Y:S01]  /*5180*/  MUFU.EX2 R163, R50 ;  /* 0x0000003200a37308 */ /* 0x000fe20000000800 */
[----:B------:R-:W-:Y:S01]  /*5190*/  @!P3 ISETP.GE.AND P6, PT, R4, R113, PT ;  /* 0x000000710400b20c */ /* 0x000fe20003fc6270 */
[----:B------:R-:W-:Y:S01]  /*51a0*/  FFMA.FTZ R47, R47, c[0x0][0x23c], -R112 ;  /* 0x00008f002f2f7a23 */ /* 0x000fe20000010870 */
[----:B------:R-:W-:Y:S01]  /*51b0*/  @!P3 FSEL R52, R52, -INF , !P4 ;  /* 0xff8000003434b808 */ /* 0x000fe20006000000 */
[----:B------:R-:W-:Y:S01]  /*51c0*/  FFMA.FTZ R51, R51, c[0x0][0x23c], -R115 ;  /* 0x00008f0033337a23 */ /* 0x000fe20000010873 */
        /* <DEDUP_REMOVED lines=11> */
[--C-:B------:R-:W-:Y:S01]  /*5280*/  FFMA.FTZ R48, R48, c[0x0][0x23c], -R117.reuse ;  /* 0x00008f0030307a23 */ /* 0x100fe20000010875 */
[-C--:B------:R-:W-:Y:S01]  /*5290*/  @!P3 ISETP.GE.AND P0, PT, R8, R108.reuse, PT ;  /* 0x0000006c0800b20c */ /* 0x080fe20003f06270 */
[----:B------:R-:W-:Y:S01]  /*52a0*/  MUFU.EX2 R197, R27 ;  /* 0x0000001b00c57308 */ /* 0x000fe20000000800 */
[----:B------:R-:W-:Y:S01]  /*52b0*/  @!P3 FSEL R54, R54, -INF , !P5 ;  /* 0xff8000003636b808 */ /* 0x000fe20006800000 */
[----:B------:R-:W-:Y:S01]  /*52c0*/  FFMA.FTZ R49, R49, c[0x0][0x23c], -R117 ;  /* 0x00008f0031317a23 */ /* 0x000fe20000010875 */
[-C--:B------:R-:W-:Y:S02]  /*52d0*/  @!P3 ISETP.GE.AND P5, PT, R4, R109.reuse, PT ;  /* 0x0000006d0400b20c */ /* 0x080fe40003fa6270 */
[----:B------:R-:W-:Y:S01]  /*52e0*/  @!P3 FSEL R55, R55, -INF , !P6 ;  /* 0xff8000003737b808 */ /* 0x000fe20007000000 */
[--C-:B------:R-:W-:Y:S01]  /*52f0*/  FFMA.FTZ R54, R54, c[0x0][0x23c], -R115.reuse ;  /* 0x00008f0036367a23 */ /* 0x100fe20000010873 */
[----:B------:R-:W-:Y:S02]  /*5300*/  @!P3 ISETP.GE.AND P6, PT, R0, R109, PT ;  /* 0x0000006d0000b20c */ /* 0x000fe40003fc6270 */
        /* <DEDUP_REMOVED lines=18> */
[--C-:B------:R-:W-:Y:S01]  /*5430*/  FFMA.FTZ R60, R60, c[0x0][0x23c], -R114.reuse ;  /* 0x00008f003c3c7a23 */ /* 0x100fe20000010872 */
[----:B------:R-:W-:Y:S01]  /*5440*/  @!P3 ISETP.GE.AND P6, PT, R0, R113, PT ;  /* 0x000000710000b20c */ /* 0x000fe20003fc6270 */
[----:B------:R-:W-:Y:S01]  /*5450*/  MUFU.EX2 R185, R29 ;  /* 0x0000001d00b97308 */ /* 0x000fe20000000800 */
[----:B------:R-:W-:Y:S01]  /*5460*/  LOP3.LUT R4, R124, 0xff, RZ, 0xc0, !PT ;  /* 0x000000ff7c047812 */ /* 0x000fe200078ec0ff */
[----:B------:R-:W-:Y:S01]  /*5470*/  FFMA.FTZ R114, R61, c[0x0][0x23c], -R114 ;  /* 0x00008f003d727a23 */ /* 0x000fe20000010872 */
[----:B------:R-:W-:Y:S02]  /*5480*/  SHF.R.U32.HI R0, RZ, 0x18, R124 ;  /* 0x00000018ff007819 */ /* 0x000fe4000001167c */
[----:B------:R-:W-:Y:S02]  /*5490*/  @!P3 FSEL R62, R62, -INF , !P1 ;  /* 0xff8000003e3eb808 */ /* 0x000fe40004800000 */
[----:B------:R-:W-:Y:S02]  /*54a0*/  ISETP.LE.U32.AND P1, PT, R4, UR4, PT ;  /* 0x0000000404007c0c */ /* 0x000fe4000bf23070 */
[----:B------:R-:W-:Y:S01]  /*54b0*/  @!P3 FSEL R63, R63, -INF , !P4 ;  /* 0xff8000003f3fb808 */ /* 0x000fe20006000000 */
[--C-:B------:R-:W-:Y:S01]  /*54c0*/  FFMA.FTZ R62, R62, c[0x0][0x23c], -R112.reuse ;  /* 0x00008f003e3e7a23 */ /* 0x100fe20000010870 */
[----:B------:R-:W-:Y:S01]  /*54d0*/  ISETP.LE.U32.AND P4, PT, R0, UR4, PT ;  /* 0x0000000400007c0c */ /* 0x000fe2000bf83070 */
[----:B------:R-:W-:Y:S01]  /*54e0*/  MUFU.EX2 R194, R30 ;  /* 0x0000001e00c27308 */ /* 0x000fe20000000800 */
[----:B------:R-:W-:Y:S01]  /*54f0*/  LOP3.LUT R0, R119, 0xff, RZ, 0xc0, !PT ;  /* 0x000000ff77007812 */ /* 0x000fe200078ec0ff */
[----:B------:R-:W-:Y:S01]  /*5500*/  FFMA.FTZ R112, R63, c[0x0][0x23c], -R112 ;  /* 0x00008f003f707a23 */ /* 0x000fe20000010870 */
[----:B------:R-:W-:Y:S02]  /*5510*/  LOP3.LUT R4, R119, 0xffff, RZ, 0xc0, !PT ;  /* 0x0000ffff77047812 */ /* 0x000fe400078ec0ff */
[----:B------:R-:W-:Y:S02]  /*5520*/  @!P3 FSEL R64, R64, -INF , !P0 ;  /* 0xff8000004040b808 */ /* 0x000fe40004000000 */
[----:B------:R-:W-:Y:S01]  /*5530*/  SHF.R.U32.HI R4, RZ, 0x8, R4 ;  /* 0x00000008ff047819 */ /* 0x000fe20000011604 */
[----:B------:R-:W-:Y:S01]  /*5540*/  @!P1 FADD.FTZ R189, -R189, -RZ ;  /* 0x800000ffbdbd9221 */ /* 0x000fe20000010100 */
[----:B------:R-:W-:Y:S01]  /*5550*/  ISETP.LE.U32.AND P0, PT, R0, UR4, PT ;  /* 0x0000000400007c0c */ /* 0x000fe2000bf03070 */
[----:B------:R-:W-:Y:S01]  /*5560*/  FFMA.FTZ R64, R64, c[0x0][0x23c], -R117 ;  /* 0x00008f0040407a23 */ /* 0x000fe20000010875 */
[--C-:B------:R-:W-:Y:S01]  /*5570*/  SHF.R.U32.HI R0, RZ, 0x18, R119.reuse ;  /* 0x00000018ff007819 */ /* 0x100fe20000011677 */
[----:B-1----:R-:W-:Y:S01]  /*5580*/  @!P4 FADD.FTZ R192, -R192, -RZ ;  /* 0x800000ffc0c0c221 */ /* 0x002fe20000010100 */
[----:B------:R-:W-:Y:S01]  /*5590*/  @!P3 FSEL R65, R65, -INF , !P2 ;  /* 0xff8000004141b808 */ /* 0x000fe20005000000 */
[----:B------:R-:W1:Y:S01]  /*55a0*/  MUFU.EX2 R187, R22 ;  /* 0x0000001600bb7308 */ /* 0x000e620000000800 */
[----:B------:R-:W-:Y:S02]  /*55b0*/  ISETP.LE.U32.AND P2, PT, R0, UR4, PT ;  /* 0x0000000400007c0c */ /* 0x000fe4000bf43070 */
[----:B------:R-:W-:Y:S01]  /*55c0*/  SHF.R.U32.HI R5, RZ, 0x10, R119 ;  /* 0x00000010ff057819 */ /* 0x000fe20000011677 */
[----:B------:R-:W-:Y:S01]  /*55d0*/  FFMA.FTZ R117, R65, c[0x0][0x23c], -R117 ;  /* 0x00008f0041757a23 */ /* 0x000fe20000010875 */
[----:B------:R-:W-:Y:S02]  /*55e0*/  LOP3.LUT R0, R4, 0xffff, RZ, 0xc0, !PT ;  /* 0x0000ffff04007812 */ /* 0x000fe400078ec0ff */
[----:B------:R-:W-:Y:S01]  /*55f0*/  @!P3 FSEL R66, R66, -INF , !P5 ;  /* 0xff8000004242b808 */ /* 0x000fe20006800000 */
[----:B------:R-:W-:Y:S01]  /*5600*/  @!P0 FADD.FTZ R198, -R198, -RZ ;  /* 0x800000ffc6c68221 */ /* 0x000fe20000010100 */
[----:B------:R-:W-:Y:S01]  /*5610*/  ISETP.LE.U32.AND P5, PT, R0, UR4, PT ;  /* 0x0000000400007c0c */ /* 0x000fe2000bfa3070 */
[----:B------:R-:W-:Y:S01]  /*5620*/  MUFU.EX2 R195, R31 ;  /* 0x0000001f00c37308 */ /* 0x000fe20000000800 */
[----:B------:R-:W-:Y:S01]  /*5630*/  @!P3 FSEL R67, R67, -INF , !P6 ;  /* 0xff8000004343b808 */ /* 0x000fe20007000000 */
[--C-:B------:R-:W-:Y:S01]  /*5640*/  FFMA.FTZ R66, R66, c[0x0][0x23c], -R115.reuse ;  /* 0x00008f0042427a23 */ /* 0x100fe20000010873 */
[----:B------:R-:W-:Y:S01]  /*5650*/  LOP3.LUT R5, R5, 0xff, RZ, 0xc0, !PT ;  /* 0x000000ff05057812 */ /* 0x000fe200078ec0ff */
[----:B------:R-:W-:Y:S01]  /*5660*/  @!P2 FADD.FTZ R200, -R200, -RZ ;  /* 0x800000ffc8c8a221 */ /* 0x000fe20000010100 */
[----:B------:R-:W-:Y:S01]  /*5670*/  SHF.R.U32.HI R8, RZ, 0x10, R126 ;  /* 0x00000010ff087819 */ /* 0x000fe2000001167e */
[----:B------:R-:W-:Y:S01]  /*5680*/  FFMA.FTZ R115, R67, c[0x0][0x23c], -R115 ;  /* 0x00008f0043737a23 */ /* 0x000fe20000010873 */
[----:B------:R-:W-:Y:S02]  /*5690*/  LOP3.LUT R0, R143, 0xffff, RZ, 0xc0, !PT ;  /* 0x0000ffff8f007812 */ /* 0x000fe400078ec0ff */
[----:B------:R-:W-:Y:S01]  /*56a0*/  LOP3.LUT R6, R126, 0xffff, RZ, 0xc0, !PT ;  /* 0x0000ffff7e067812 */ /* 0x000fe200078ec0ff */
[----:B------:R-:W-:Y:S01]  /*56b0*/  MUFU.EX2 R167, R36 ;  /* 0x0000002400a77308 */ /* 0x000fe20000000800 */
[----:B------:R-:W-:Y:S01]  /*56c0*/  ISETP.LE.U32.AND P6, PT, R5, UR4, PT ;  /* 0x0000000405007c0c */ /* 0x000fe2000bfc3070 */
[----:B------:R-:W-:Y:S01]  /*56d0*/  @!P5 FADD.FTZ R196, -R196, -RZ ;  /* 0x800000ffc4c4d221 */ /* 0x000fe20000010100 */
[----:B------:R-:W-:Y:S02]  /*56e0*/  LOP3.LUT R7, R126, 0xff, RZ, 0xc0, !PT ;  /* 0x000000ff7e077812 */ /* 0x000fe400078ec0ff */
[----:B------:R-:W-:Y:S02]  /*56f0*/  SHF.R.U32.HI R5, RZ, 0x8, R0 ;  /* 0x00000008ff057819 */ /* 0x000fe40000011600 */
[----:B------:R-:W-:Y:S02]  /*5700*/  SHF.R.U32.HI R126, RZ, 0x18, R126 ;  /* 0x00000018ff7e7819 */ /* 0x000fe4000001167e */
[--C-:B------:R-:W-:Y:S01]  /*5710*/  SHF.R.U32.HI R0, RZ, 0x18, R143.reuse ;  /* 0x00000018ff007819 */ /* 0x100fe2000001168f */
[----:B------:R-:W-:Y:S01]  /*5720*/  MUFU.EX2 R166, R37 ;  /* 0x0000002500a67308 */ /* 0x000fe20000000800 */
[----:B------:R-:W-:Y:S02]  /*5730*/  LOP3.LUT R5, R5, 0xffff, RZ, 0xc0, !PT ;  /* 0x0000ffff05057812 */ /* 0x000fe400078ec0ff */
[----:B------:R-:W-:Y:S01]  /*5740*/  LOP3.LUT R4, R143, 0xff, RZ, 0xc0, !PT ;  /* 0x000000ff8f047812 */ /* 0x000fe200078ec0ff */
[----:B------:R-:W-:Y:S01]  /*5750*/  @!P6 FADD.FTZ R201, -R201, -RZ ;  /* 0x800000ffc9c9e221 */ /* 0x000fe20000010100 */
[----:B------:R-:W-:Y:S02]  /*5760*/  ISETP.LE.U32.AND P0, PT, R0, UR4, PT ;  /* 0x0000000400007c0c */ /* 0x000fe4000bf03070 */
[----:B------:R-:W-:Y:S02]  /*5770*/  ISETP.LE.U32.AND P3, PT, R4, UR4, PT ;  /* 0x0000000404007c0c */ /* 0x000fe4000bf63070 */
[----:B------:R-:W-:Y:S01]  /*5780*/  ISETP.LE.U32.AND P5, PT, R5, UR4, PT ;  /* 0x0000000405007c0c */ /* 0x000fe2000bfa3070 */
[----:B------:R-:W-:Y:S01]  /*5790*/  MUFU.EX2 R171, R38 ;  /* 0x0000002600ab7308 */ /* 0x000fe20000000800 */
[----:B------:R-:W-:Y:S02]  /*57a0*/  SHF.R.U32.HI R4, RZ, 0x10, R143 ;  /* 0x00000010ff047819 */ /* 0x000fe4000001168f */
[----:B------:R-:W-:Y:S01]  /*57b0*/  LOP3.LUT R11, R124, 0xffff, RZ, 0xc0, !PT ;  /* 0x0000ffff7c0b7812 */ /* 0x000fe200078ec0ff */
[----:B------:R3:W2:Y:S01]  /*57c0*/  LDG.E R143, [R14.64+0x100] ;  /* 0x000100240e8f7981 */ /* 0x0006a2000c1e1900 */
[----:B------:R-:W-:Y:S02]  /*57d0*/  LOP3.LUT R0, R4, 0xff, RZ, 0xc0, !PT ;  /* 0x000000ff04007812 */ /* 0x000fe400078ec0ff */
[----:B------:R-:W-:Y:S01]  /*57e0*/  LOP3.LUT R4, R8, 0xff, RZ, 0xc0, !PT ;  /* 0x000000ff08047812 */ /* 0x000fe200078ec0ff */
[----:B------:R-:W-:Y:S01]  /*57f0*/  @!P0 FADD.FTZ R209, -R209, -RZ ;  /* 0x800000ffd1d18221 */ /* 0x000fe20000010100 */
[----:B------:R-:W-:Y:S01]  /*5800*/  ISETP.LE.U32.AND P6, PT, R0, UR4, PT ;  /* 0x0000000400007c0c */ /* 0x000fe2000bfc3070 */
[----:B------:R-:W-:Y:S01]  /*5810*/  @!P3 FADD.FTZ R204, -R204, -RZ ;  /* 0x800000ffccccb221 */ /* 0x000fe20000010100 */
[----:B------:R-:W-:Y:S01]  /*5820*/  SHF.R.U32.HI R0, RZ, 0x8, R6 ;  /* 0x00000008ff007819 */ /* 0x000fe20000011606 */
[----:B------:R-:W-:Y:S01]  /*5830*/  @!P5 FADD.FTZ R205, -R205, -RZ ;  /* 0x800000ffcdcdd221 */ /* 0x000fe20000010100 */
[----:B------:R-:W-:Y:S01]  /*5840*/  ISETP.LE.U32.AND P5, PT, R4, UR4, PT ;  /* 0x0000000404007c0c */ /* 0x000fe2000bfa3070 */
[----:B------:R-:W-:Y:S01]  /*5850*/  MUFU.EX2 R170, R39 ;  /* 0x0000002700aa7308 */ /* 0x000fe20000000800 */
[----:B------:R-:W-:Y:S02]  /*5860*/  ISETP.LE.U32.AND P0, PT, R126, UR4, PT ;  /* 0x000000047e007c0c */ /* 0x000fe4000bf03070 */
[----:B------:R-:W-:Y:S02]  /*5870*/  LOP3.LUT R0, R0, 0xffff, RZ, 0xc0, !PT ;  /* 0x0000ffff00007812 */ /* 0x000fe400078ec0ff */
[----:B------:R-:W-:Y:S02]  /*5880*/  SHF.R.U32.HI R124, RZ, 0x10, R124 ;  /* 0x00000010ff7c7819 */ /* 0x000fe4000001167c */
[----:B------:R-:W-:Y:S01]  /*5890*/  ISETP.LE.U32.AND P3, PT, R0, UR4, PT ;  /* 0x0000000400007c0c */ /* 0x000fe2000bf63070 */
[----:B------:R-:W-:Y:S01]  /*58a0*/  @!P6 FADD.FTZ R208, -R208, -RZ ;  /* 0x800000ffd0d0e221 */ /* 0x000fe20000010100 */
[----:B------:R-:W-:Y:S01]  /*58b0*/  SHF.R.U32.HI R0, RZ, 0x8, R11 ;  /* 0x00000008ff007819 */ /* 0x000fe2000001160b */
[----:B------:R-:W-:Y:S01]  /*58c0*/  MUFU.EX2 R173, R41 ;  /* 0x0000002900ad7308 */ /* 0x000fe20000000800 */
[----:B------:R-:W-:Y:S01]  /*58d0*/  LOP3.LUT R4, R124, 0xff, RZ, 0xc0, !PT ;  /* 0x000000ff7c047812 */ /* 0x000fe200078ec0ff */
[----:B------:R-:W-:Y:S01]  /*58e0*/  @!P5 FADD.FTZ R206, -R206, -RZ ;  /* 0x800000ffceced221 */ /* 0x000fe20000010100 */
[----:B------:R-:W-:Y:S01]  /*58f0*/  LOP3.LUT R0, R0, 0xffff, RZ, 0xc0, !PT ;  /* 0x0000ffff00007812 */ /* 0x000fe200078ec0ff */
[----:B------:R-:W-:Y:S01]  /*5900*/  @!P0 FADD.FTZ R207, -R207, -RZ ;  /* 0x800000ffcfcf8221 */ /* 0x000fe20000010100 */
[----:B------:R-:W-:Y:S02]  /*5910*/  ISETP.LE.U32.AND P0, PT, R4, UR4, PT ;  /* 0x0000000404007c0c */ /* 0x000fe4000bf03070 */
[----:B------:R-:W-:Y:S02]  /*5920*/  ISETP.LE.U32.AND P5, PT, R0, UR4, PT ;  /* 0x0000000400007c0c */ /* 0x000fe4000bfa3070 */
[----:B------:R-:W-:Y:S01]  /*5930*/  LOP3.LUT R0, R152, 0xff, RZ, 0xc0, !PT ;  /* 0x000000ff98007812 */ /* 0x000fe200078ec0ff */
[----:B------:R-:W-:Y:S01]  /*5940*/  @!P3 FADD.FTZ R202, -R202, -RZ ;  /* 0x800000ffcacab221 */ /* 0x000fe20000010100 */
[----:B------:R-:W-:Y:S01]  /*5950*/  LOP3.LUT R4, R152, 0xffff, RZ, 0xc0, !PT ;  /* 0x0000ffff98047812 */ /* 0x000fe200078ec0ff */
[----:B------:R-:W-:Y:S01]  /*5960*/  MUFU.EX2 R176, R40 ;  /* 0x0000002800b07308 */ /* 0x000fe20000000800 */
[----:B------:R-:W-:Y:S02]  /*5970*/  ISETP.LE.U32.AND P1, PT, R0, UR4, PT ;  /* 0x0000000400007c0c */ /* 0x000fe4000bf23070 */
[----:B------:R-:W-:Y:S02]  /*5980*/  SHF.R.U32.HI R5, RZ, 0x10, R152 ;  /* 0x00000010ff057819 */ /* 0x000fe40000011698 */
[----:B------:R-:W-:Y:S01]  /*5990*/  SHF.R.U32.HI R6, RZ, 0x8, R4 ;  /* 0x00000008ff067819 */ /* 0x000fe20000011604 */
[----:B------:R-:W-:Y:S01]  /*59a0*/  @!P0 FADD.FTZ R193, -R193, -RZ ;  /* 0x800000ffc1c18221 */ /* 0x000fe20000010100 */
[----:B------:R-:W-:Y:S01]  /*59b0*/  LOP3.LUT R4, R5, 0xff, RZ, 0xc0, !PT ;  /* 0x000000ff05047812 */ /* 0x000fe200078ec0ff */
[----:B----4-:R-:W-:Y:S01]  /*59c0*/  @!P5 FADD.FTZ R186, -R186, -RZ ;  /* 0x800000ffbabad221 */ /* 0x010fe20000010100 */
[----:B------:R-:W-:Y:S01]  /*59d0*/  LOP3.LUT R0, R6, 0xffff, RZ, 0xc0, !PT ;  /* 0x0000ffff06007812 */ /* 0x000fe200078ec0ff */
[----:B------:R-:W-:Y:S01]  /*59e0*/  MUFU.EX2 R180, R43 ;  /* 0x0000002b00b47308 */ /* 0x000fe20000000800 */
[----:B------:R-:W-:Y:S02]  /*59f0*/  ISETP.LE.U32.AND P5, PT, R4, UR4, PT ;  /* 0x0000000404007c0c */ /* 0x000fe4000bfa3070 */
[----:B------:R-:W-:Y:S01]  /*5a00*/  ISETP.LE.U32.AND P0, PT, R0, UR4, PT ;  /* 0x0000000400007c0c */ /* 0x000fe2000bf03070 */
[----:B------:R-:W-:Y:S01]  /*5a10*/  @!P1 FADD.FTZ R182, -R182, -RZ ;  /* 0x800000ffb6b69221 */ /* 0x000fe20000010100 */
[C---:B------:R-:W-:Y:S02]  /*5a20*/  LOP3.LUT R4, R153.reuse, 0xff, RZ, 0xc0, !PT ;  /* 0x000000ff99047812 */ /* 0x040fe400078ec0ff */
[----:B------:R-:W-:Y:S02]  /*5a30*/  LOP3.LUT R0, R153, 0xffff, RZ, 0xc0, !PT ;  /* 0x0000ffff99007812 */ /* 0x000fe400078ec0ff */
[----:B------:R-:W-:Y:S01]  /*5a40*/  SHF.R.U32.HI R5, RZ, 0x18, R152 ;  /* 0x00000018ff057819 */ /* 0x000fe20000011698 */
[----:B------:R-:W-:Y:S01]  /*5a50*/  MUFU.EX2 R168, R45 ;  /* 0x0000002d00a87308 */ /* 0x000fe20000000800 */
[----:B------:R-:W-:Y:S02]  /*5a60*/  ISETP.LE.U32.AND P1, PT, R4, UR4, PT ;  /* 0x0000000404007c0c */ /* 0x000fe4000bf23070 */
[----:B------:R-:W-:Y:S01]  /*5a70*/  SHF.R.U32.HI R0, RZ, 0x8, R0 ;  /* 0x00000008ff007819 */ /* 0x000fe20000011600 */
[----:B-1----:R-:W-:Y:S01]  /*5a80*/  @!P5 FADD.FTZ R187, -R187, -RZ ;  /* 0x800000ffbbbbd221 */ /* 0x002fe20000010100 */
[----:B------:R-:W-:Y:S01]  /*5a90*/  ISETP.LE.U32.AND P4, PT, R5, UR4, PT ;  /* 0x0000000405007c0c */ /* 0x000fe2000bf83070 */
[----:B------:R-:W-:Y:S01]  /*5aa0*/  @!P0 FADD.FTZ R183, -R183, -RZ ;  /* 0x800000ffb7b78221 */ /* 0x000fe20000010100 */
[----:B------:R-:W-:Y:S02]  /*5ab0*/  LOP3.LUT R0, R0, 0xffff, RZ, 0xc0, !PT ;  /* 0x0000ffff00007812 */ /* 0x000fe400078ec0ff */
[--C-:B------:R-:W-:Y:S01]  /*5ac0*/  SHF.R.U32.HI R4, RZ, 0x10, R153.reuse ;  /* 0x00000010ff047819 */ /* 0x100fe20000011699 */
[----:B------:R-:W-:Y:S01]  /*5ad0*/  MUFU.EX2 R152, R60 ;  /* 0x0000003c00987308 */ /* 0x000fe20000000800 */
[----:B------:R-:W-:Y:S02]  /*5ae0*/  LOP3.LUT R10, R120, 0xff, RZ, 0xc0, !PT ;  /* 0x000000ff780a7812 */ /* 0x000fe400078ec0ff */
[----:B------:R-:W-:Y:S01]  /*5af0*/  ISETP.LE.U32.AND P0, PT, R0, UR4, PT ;  /* 0x0000000400007c0c */ /* 0x000fe2000bf03070 */
[----:B------:R-:W-:Y:S01]  /*5b00*/  @!P1 FADD.FTZ R191, -R191, -RZ ;  /* 0x800000ffbfbf9221 */ /* 0x000fe20000010100 */
[----:B------:R-:W-:Y:S02]  /*5b10*/  LOP3.LUT R0, R4, 0xff, RZ, 0xc0, !PT ;  /* 0x000000ff04007812 */ /* 0x000fe400078ec0ff */
[----:B------:R-:W-:Y:S01]  /*5b20*/  SHF.R.U32.HI R4, RZ, 0x18, R153 ;  /* 0x00000018ff047819 */ /* 0x000fe20000011699 */
[----:B------:R-:W-:Y:S01]  /*5b30*/  @!P4 FADD.FTZ R184, -R184, -RZ ;  /* 0x800000ffb8b8c221 */ /* 0x000fe20000010100 */
[----:B------:R-:W-:Y:S01]  /*5b40*/  ISETP.LE.U32.AND P6, PT, R10, UR4, PT ;  /* 0x000000040a007c0c */ /* 0x000fe2000bfc3070 */
[----:B------:R-:W-:Y:S01]  /*5b50*/  MUFU.EX2 R179, R47 ;  /* 0x0000002f00b37308 */ /* 0x000fe20000000800 */
[----:B------:R-:W-:Y:S02]  /*5b60*/  LOP3.LUT R19, R120, 0xffff, RZ, 0xc0, !PT ;  /* 0x0000ffff78137812 */ /* 0x000fe400078ec0ff */
[----:B------:R-:W-:Y:S02]  /*5b70*/  ISETP.LE.U32.AND P1, PT, R4, UR4, PT ;  /* 0x0000000404007c0c */ /* 0x000fe4000bf23070 */
[----:B------:R-:W-:Y:S02]  /*5b80*/  ISETP.LE.U32.AND P4, PT, R0, UR4, PT ;  /* 0x0000000400007c0c */ /* 0x000fe4000bf83070 */
[----:B------:R-:W-:Y:S02]  /*5b90*/  SHF.R.U32.HI R0, RZ, 0x8, R19 ;  /* 0x00000008ff007819 */ /* 0x000fe40000011613 */
[--C-:B------:R-:W-:Y:S01]  /*5ba0*/  SHF.R.U32.HI R12, RZ, 0x18, R120.reuse ;  /* 0x00000018ff0c7819 */ /* 0x100fe20000011678 */
[----:B------:R-:W1:Y:S01]  /*5bb0*/  MUFU.EX2 R190, R25 ;  /* 0x0000001900be7308 */ /* 0x000e620000000800 */
[----:B------:R-:W-:Y:S01]  /*5bc0*/  SHF.R.U32.HI R120, RZ, 0x10, R120 ;  /* 0x00000010ff787819 */ /* 0x000fe20000011678 */
[----:B------:R-:W-:Y:S01]  /*5bd0*/  @!P6 FADD.FTZ R188, -R188, -RZ ;  /* 0x800000ffbcbce221 */ /* 0x000fe20000010100 */
[----:B------:R-:W-:Y:S02]  /*5be0*/  ISETP.LE.U32.AND P2, PT, R7, UR4, PT ;  /* 0x0000000407007c0c */ /* 0x000fe4000bf43070 */
[----:B------:R-:W-:Y:S01]  /*5bf0*/  LOP3.LUT R0, R0, 0xffff, RZ, 0xc0, !PT ;  /* 0x0000ffff00007812 */ /* 0x000fe200078ec0ff */
[----:B------:R-:W-:Y:S01]  /*5c00*/  @!P1 FADD.FTZ R197, -R197, -RZ ;  /* 0x800000ffc5c59221 */ /* 0x000fe20000010100 */
[----:B------:R-:W-:Y:S02]  /*5c10*/  LOP3.LUT R4, R120, 0xff, RZ, 0xc0, !PT ;  /* 0x000000ff78047812 */ /* 0x000fe400078ec0ff */
[----:B------:R-:W-:Y:S01]  /*5c20*/  ISETP.LE.U32.AND P6, PT, R0, UR4, PT ;  /* 0x0000000400007c0c */ /* 0x000fe2000bfc3070 */
[----:B------:R-:W-:Y:S01]  /*5c30*/  MUFU.EX2 R178, R46 ;  /* 0x0000002e00b27308 */ /* 0x000fe20000000800 */
[----:B------:R-:W-:Y:S02]  /*5c40*/  ISETP.LE.U32.AND P1, PT, R4, UR4, PT ;  /* 0x0000000404007c0c */ /* 0x000fe4000bf23070 */
[C---:B------:R-:W-:Y:S02]  /*5c50*/  LOP3.LUT R18, R122.reuse, 0xffff, RZ, 0xc0, !PT ;  /* 0x0000ffff7a127812 */ /* 0x040fe400078ec0ff */
[----:B------:R-:W-:Y:S01]  /*5c60*/  LOP3.LUT R9, R122, 0xff, RZ, 0xc0, !PT ;  /* 0x000000ff7a097812 */ /* 0x000fe200078ec0ff */
[----:B------:R-:W-:Y:S01]  /*5c70*/  @!P2 FADD.FTZ R203, -R203, -RZ ;  /* 0x800000ffcbcba221 */ /* 0x000fe20000010100 */
[--C-:B------:R-:W-:Y:S02]  /*5c80*/  SHF.R.U32.HI R13, RZ, 0x18, R122.reuse ;  /* 0x00000018ff0d7819 */ /* 0x100fe4000001167a */
[----:B------:R-:W-:Y:S01]  /*5c90*/  SHF.R.U32.HI R122, RZ, 0x10, R122 ;  /* 0x00000010ff7a7819 */ /* 0x000fe2000001167a */
[----:B------:R-:W4:Y:S01]  /*5ca0*/  MUFU.EX2 R199, R26 ;  /* 0x0000001a00c77308 */ /* 0x000f220000000800 */
[----:B------:R-:W-:Y:S01]  /*5cb0*/  SHF.R.U32.HI R0, RZ, 0x8, R18 ;  /* 0x00000008ff007819 */ /* 0x000fe20000011612 */
[----:B------:R-:W-:Y:S01]  /*5cc0*/  @!P6 FADD.FTZ R185, -R185, -RZ ;  /* 0x800000ffb9b9e221 */ /* 0x000fe20000010100 */
[----:B------:R-:W-:Y:S01]  /*5cd0*/  ISETP.LE.U32.AND P2, PT, R12, UR4, PT ;  /* 0x000000040c007c0c */ /* 0x000fe2000bf43070 */
[----:B------:R-:W-:Y:S01]  /*5ce0*/  @!P1 FADD.FTZ R194, -R194, -RZ ;  /* 0x800000ffc2c29221 */ /* 0x000fe20000010100 */
[----:B------:R-:W-:Y:S01]  /*5cf0*/  LOP3.LUT R4, R122, 0xff, RZ, 0xc0, !PT ;  /* 0x000000ff7a047812 */ /* 0x000fe200078ec0ff */
[----:B-1----:R-:W-:Y:S01]  /*5d00*/  @!P0 FADD.FTZ R190, -R190, -RZ ;  /* 0x800000ffbebe8221 */ /* 0x002fe20000010100 */
[----:B------:R-:W-:Y:S02]  /*5d10*/  LOP3.LUT R0, R0, 0xffff, RZ, 0xc0, !PT ;  /* 0x0000ffff00007812 */ /* 0x000fe400078ec0ff */
[----:B------:R-:W-:Y:S01]  /*5d20*/  ISETP.LE.U32.AND P6, PT, R4, UR4, PT ;  /* 0x0000000404007c0c */ /* 0x000fe2000bfc3070 */
[----:B------:R-:W-:Y:S01]  /*5d30*/  MUFU.EX2 R153, R52 ;  /* 0x0000003400997308 */ /* 0x000fe20000000800 */
[----:B------:R-:W-:Y:S02]  /*5d40*/  ISETP.LE.U32.AND P1, PT, R0, UR4, PT ;  /* 0x0000000400007c0c */ /* 0x000fe4000bf23070 */
[C---:B------:R-:W-:Y:S02]  /*5d50*/  LOP3.LUT R0, R154.reuse, 0xffff, RZ, 0xc0, !PT ;  /* 0x0000ffff9a007812 */ /* 0x040fe400078ec0ff */
[----:B------:R-:W-:Y:S01]  /*5d60*/  ISETP.LE.U32.AND P5, PT, R13, UR4, PT ;  /* 0x000000040d007c0c */ /* 0x000fe2000bfa3070 */
[----:B------:R-:W-:Y:S01]  /*5d70*/  @!P2 FADD.FTZ R195, -R195, -RZ ;  /* 0x800000ffc3c3a221 */ /* 0x000fe20000010100 */
[----:B------:R-:W-:Y:S02]  /*5d80*/  LOP3.LUT R4, R154, 0xff, RZ, 0xc0, !PT ;  /* 0x000000ff9a047812 */ /* 0x000fe400078ec0ff */
[----:B------:R-:W-:Y:S01]  /*5d90*/  SHF.R.U32.HI R0, RZ, 0x8, R0 ;  /* 0x00000008ff007819 */ /* 0x000fe20000011600 */
[----:B------:R-:W-:Y:S01]  /*5da0*/  MUFU.EX2 R160, R57 ;  /* 0x0000003900a07308 */ /* 0x000fe20000000800 */
[----:B------:R-:W-:Y:S01]  /*5db0*/  ISETP.LE.U32.AND P3, PT, R9, UR4, PT ;  /* 0x0000000409007c0c */ /* 0x000fe2000bf63070 */
[----:B------:R-:W-:Y:S01]  /*5dc0*/  @!P6 FADD.FTZ R177, -R177, -RZ ;  /* 0x800000ffb1b1e221 */ /* 0x000fe20000010100 */
[----:B------:R-:W-:Y:S01]  /*5dd0*/  ISETP.LE.U32.AND P2, PT, R4, UR4, PT ;  /* 0x0000000404007c0c */ /* 0x000fe2000bf43070 */
[----:B----4-:R-:W-:Y:S01]  /*5de0*/  @!P4 FADD.FTZ R199, -R199, -RZ ;  /* 0x800000ffc7c7c221 */ /* 0x010fe20000010100 */
[----:B------:R-:W-:Y:S01]  /*5df0*/  LOP3.LUT R0, R0, 0xffff, RZ, 0xc0, !PT ;  /* 0x0000ffff00007812 */ /* 0x000fe200078ec0ff */
[----:B------:R-:W-:Y:S01]  /*5e00*/  @!P1 FADD.FTZ R172, -R172, -RZ ;  /* 0x800000ffacac9221 */ /* 0x000fe20000010100 */
[--C-:B------:R-:W-:Y:S01]  /*5e10*/  SHF.R.U32.HI R4, RZ, 0x10, R154.reuse ;  /* 0x00000010ff047819 */ /* 0x100fe2000001169a */
[----:B------:R-:W-:Y:S01]  /*5e20*/  @!P5 FADD.FTZ R174, -R174, -RZ ;  /* 0x800000ffaeaed221 */ /* 0x000fe20000010100 */
[----:B------:R-:W-:Y:S01]  /*5e30*/  ISETP.LE.U32.AND P6, PT, R0, UR4, PT ;  /* 0x0000000400007c0c */ /* 0x000fe2000bfc3070 */
[----:B------:R-:W-:Y:S01]  /*5e40*/  MUFU.EX2 R162, R56 ;  /* 0x0000003800a27308 */ /* 0x000fe20000000800 */
[----:B------:R-:W-:Y:S02]  /*5e50*/  LOP3.LUT R4, R4, 0xff, RZ, 0xc0, !PT ;  /* 0x000000ff04047812 */ /* 0x000fe400078ec0ff */
[----:B------:R-:W-:Y:S01]  /*5e60*/  SHF.R.U32.HI R5, RZ, 0x18, R154 ;  /* 0x00000018ff057819 */ /* 0x000fe2000001169a */
[----:B------:R-:W-:Y:S01]  /*5e70*/  @!P3 FADD.FTZ R175, -R175, -RZ ;  /* 0x800000ffafafb221 */ /* 0x000fe20000010100 */
[----:B------:R-:W-:Y:S01]  /*5e80*/  LOP3.LUT R0, R155, 0xffff, RZ, 0xc0, !PT ;  /* 0x0000ffff9b007812 */ /* 0x000fe200078ec0ff */
[----:B------:R-:W-:Y:S01]  /*5e90*/  @!P2 FADD.FTZ R167, -R167, -RZ ;  /* 0x800000ffa7a7a221 */ /* 0x000fe20000010100 */
[----:B------:R-:W-:Y:S02]  /*5ea0*/  LOP3.LUT R7, R150, 0xffff, RZ, 0xc0, !PT ;  /* 0x0000ffff96077812 */ /* 0x000fe400078ec0ff */
[----:B------:R-:W-:Y:S01]  /*5eb0*/  ISETP.LE.U32.AND P5, PT, R4, UR4, PT ;  /* 0x0000000404007c0c */ /* 0x000fe2000bfa3070 */
[----:B------:R-:W-:Y:S01]  /*5ec0*/  MUFU.EX2 R154, R112 ;  /* 0x00000070009a7308 */ /* 0x000fe20000000800 */
[----:B------:R-:W-:Y:S01]  /*5ed0*/  SHF.R.U32.HI R0, RZ, 0x8, R0 ;  /* 0x00000008ff007819 */ /* 0x000fe20000011600 */
[----:B------:R-:W-:Y:S01]  /*5ee0*/  @!P6 FADD.FTZ R166, -R166, -RZ ;  /* 0x800000ffa6a6e221 */ /* 0x000fe20000010100 */
[----:B------:R-:W-:Y:S02]  /*5ef0*/  LOP3.LUT R4, R155, 0xff, RZ, 0xc0, !PT ;  /* 0x000000ff9b047812 */ /* 0x000fe400078ec0ff */
[----:B------:R-:W-:Y:S02]  /*5f00*/  LOP3.LUT R6, R150, 0xff, RZ, 0xc0, !PT ;  /* 0x000000ff96067812 */ /* 0x000fe400078ec0ff */
[----:B------:R-:W-:Y:S02]  /*5f10*/  ISETP.LE.U32.AND P3, PT, R5, UR4, PT ;  /* 0x0000000405007c0c */ /* 0x000fe4000bf63070 */
[----:B------:R-:W-:Y:S01]  /*5f20*/  ISETP.LE.U32.AND P2, PT, R4, UR4, PT ;  /* 0x0000000404007c0c */ /* 0x000fe2000bf43070 */
[----:B------:R-:W-:Y:S01]  /*5f30*/  MUFU.EX2 R151, R53 ;  /* 0x0000003500977308 */ /* 0x000fe20000000800 */
[----:B------:R-:W-:Y:S01]  /*5f40*/  LOP3.LUT R4, R0, 0xffff, RZ, 0xc0, !PT ;  /* 0x0000ffff00047812 */ /* 0x000fe200078ec0ff */
[----:B------:R-:W-:Y:S01]  /*5f50*/  @!P5 FADD.FTZ R171, -R171, -RZ ;  /* 0x800000ffababd221 */ /* 0x000fe20000010100 */
[--C-:B------:R-:W-:Y:S02]  /*5f60*/  SHF.R.U32.HI R5, RZ, 0x10, R155.reuse ;  /* 0x00000010ff057819 */ /* 0x100fe4000001169b */
[----:B------:R-:W-:Y:S02]  /*5f70*/  ISETP.LE.U32.AND P6, PT, R4, UR4, PT ;  /* 0x0000000404007c0c */ /* 0x000fe4000bfc3070 */
[----:B------:R-:W-:Y:S02]  /*5f80*/  LOP3.LUT R0, R5, 0xff, RZ, 0xc0, !PT ;  /* 0x000000ff05007812 */ /* 0x000fe400078ec0ff */
[----:B------:R-:W-:Y:S01]  /*5f90*/  SHF.R.U32.HI R4, RZ, 0x18, R155 ;  /* 0x00000018ff047819 */ /* 0x000fe2000001169b */
[----:B------:R-:W-:Y:S01]  /*5fa0*/  @!P3 FADD.FTZ R170, -R170, -RZ ;  /* 0x800000ffaaaab221 */ /* 0x000fe20000010100 */
[--C-:B------:R-:W-:Y:S01]  /*5fb0*/  SHF.R.U32.HI R9, RZ, 0x18, R150.reuse ;  /* 0x00000018ff097819 */ /* 0x100fe20000011696 */
[----:B------:R-:W-:Y:S01]  /*5fc0*/  @!P2 FADD.FTZ R176, -R176, -RZ ;  /* 0x800000ffb0b0a221 */ /* 0x000fe20000010100 */
[----:B------:R-:W-:Y:S01]  /*5fd0*/  ISETP.LE.U32.AND P5, PT, R0, UR4, PT ;  /* 0x0000000400007c0c */ /* 0x000fe2000bfa3070 */
[----:B------:R-:W1:Y:S01]  /*5fe0*/  MUFU.EX2 R155, R55 ;  /* 0x00000037009b7308 */ /* 0x000e620000000800 */
[----:B------:R-:W-:Y:S02]  /*5ff0*/  SHF.R.U32.HI R0, RZ, 0x8, R7 ;  /* 0x00000008ff007819 */ /* 0x000fe40000011607 */
[----:B------:R-:W-:Y:S01]  /*6000*/  ISETP.LE.U32.AND P3, PT, R4, UR4, PT ;  /* 0x0000000404007c0c */ /* 0x000fe2000bf63070 */
[----:B------:R-:W-:Y:S01]  /*6010*/  @!P6 FADD.FTZ R173, -R173, -RZ ;  /* 0x800000ffadade221 */ /* 0x000fe20000010100 */
[----:B------:R-:W-:Y:S02]  /*6020*/  LOP3.LUT R0, R0, 0xffff, RZ, 0xc0, !PT ;  /* 0x0000ffff00007812 */ /* 0x000fe400078ec0ff */
[----:B------:R-:W-:Y:S02]  /*6030*/  ISETP.LE.U32.AND P2, PT, R9, UR4, PT ;  /* 0x0000000409007c0c */ /* 0x000fe4000bf43070 */
[----:B------:R-:W-:Y:S01]  /*6040*/  SHF.R.U32.HI R150, RZ, 0x10, R150 ;  /* 0x00000010ff967819 */ /* 0x000fe20000011696 */
[----:B------:R-:W-:Y:S01]  /*6050*/  MUFU.EX2 R169, R44 ;  /* 0x0000002c00a97308 */ /* 0x000fe20000000800 */
[----:B------:R-:W-:Y:S01]  /*6060*/  ISETP.LE.U32.AND P6, PT, R0, UR4, PT ;  /* 0x0000000400007c0c */ /* 0x000fe2000bfc3070 */
[----:B------:R-:W-:Y:S01]  /*6070*/  @!P5 FADD.FTZ R181, -R181, -RZ ;  /* 0x800000ffb5b5d221 */ /* 0x000fe20000010100 */
[----:B------:R-:W-:Y:S02]  /*6080*/  LOP3.LUT R4, R150, 0xff, RZ, 0xc0, !PT ;  /* 0x000000ff96047812 */ /* 0x000fe400078ec0ff */
[----:B------:R-:W-:Y:S01]  /*6090*/  LOP3.LUT R0, R20, 0xff, RZ, 0xc0, !PT ;  /* 0x000000ff14007812 */ /* 0x000fe200078ec0ff */
[----:B------:R-:W-:Y:S01]  /*60a0*/  @!P3 FADD.FTZ R180, -R180, -RZ ;  /* 0x800000ffb4b4b221 */ /* 0x000fe20000010100 */
[----:B------:R-:W-:Y:S02]  /*60b0*/  ISETP.LE.U32.AND P5, PT, R4, UR4, PT ;  /* 0x0000000404007c0c */ /* 0x000fe4000bfa3070 */
[----:B------:R-:W-:Y:S01]  /*60c0*/  ISETP.LE.U32.AND P3, PT, R0, UR4, PT ;  /* 0x0000000400007c0c */ /* 0x000fe2000bf63070 */
[----:B------:R-:W-:Y:S01]  /*60d0*/  MUFU.EX2 R150, R114 ;  /* 0x0000007200967308 */ /* 0x000fe20000000800 */
[----:B------:R-:W-:Y:S01]  /*60e0*/  SHF.R.U32.HI R4, RZ, 0x8, R144 ;  /* 0x00000008ff047819 */ /* 0x000fe20000011690 */
[----:B------:R-:W-:Y:S01]  /*60f0*/  @!P2 FADD.FTZ R179, -R179, -RZ ;  /* 0x800000ffb3b3a221 */ /* 0x000fe20000010100 */
[----:B------:R-:W-:Y:S01]  /*6100*/  ISETP.LE.U32.AND P0, PT, R16, UR4, PT ;  /* 0x0000000410007c0c */ /* 0x000fe2000bf03070 */
[----:B------:R3:W4:Y:S01]  /*6110*/  LDG.E R144, [R14.64+0x20] ;  /* 0x000020240e907981 */ /* 0x000722000c1e1900 */
[----:B------:R-:W-:Y:S01]  /*6120*/  LOP3.LUT R0, R4, 0xffff, RZ, 0xc0, !PT ;  /* 0x0000ffff04007812 */ /* 0x000fe200078ec0ff */
[----:B------:R-:W-:Y:S01]  /*6130*/  @!P6 FADD.FTZ R168, -R168, -RZ ;  /* 0x800000ffa8a8e221 */ /* 0x000fe20000010100 */
[----:B------:R-:W-:Y:S02]  /*6140*/  LOP3.LUT R4, R159, 0xff, RZ, 0xc0, !PT ;  /* 0x000000ff9f047812 */ /* 0x000fe400078ec0ff */
[----:B------:R-:W-:Y:S01]  /*6150*/  ISETP.LE.U32.AND P6, PT, R0, UR4, PT ;  /* 0x0000000400007c0c */ /* 0x000fe2000bfc3070 */
[----:B------:R-:W-:Y:S01]  /*6160*/  @!P5 FADD.FTZ R178, -R178, -RZ ;  /* 0x800000ffb2b2d221 */ /* 0x000fe20000010100 */
[--C-:B------:R-:W-:Y:S01]  /*6170*/  SHF.R.U32.HI R0, RZ, 0x18, R159.reuse ;  /* 0x00000018ff007819 */ /* 0x100fe2000001169f */
[----:B------:R-:W-:Y:S01]  /*6180*/  @!P3 FADD.FTZ R163, -R163, -RZ ;  /* 0x800000ffa3a3b221 */ /* 0x000fe20000010100 */
[----:B------:R-:W-:Y:S01]  /*6190*/  LOP3.LUT R13, R148, 0xffff, RZ, 0xc0, !PT ;  /* 0x0000ffff940d7812 */ /* 0x000fe200078ec0ff */
[----:B------:R-:W3:Y:S01]  /*61a0*/  MUFU.EX2 R165, R58 ;  /* 0x0000003a00a57308 */ /* 0x000ee20000000800 */
[----:B------:R-:W-:Y:S01]  /*61b0*/  ISETP.LE.U32.AND P2, PT, R0, UR4, PT ;  /* 0x0000000400007c0c */ /* 0x000fe2000bf43070 */
[----:B------:R-:W-:Y:S01]  /*61c0*/  @!P0 FADD.FTZ R157, -R157, -RZ ;  /* 0x800000ff9d9d8221 */ /* 0x000fe20000010100 */
[----:B------:R-:W-:Y:S02]  /*61d0*/  LOP3.LUT R0, R159, 0xffff, RZ, 0xc0, !PT ;  /* 0x0000ffff9f007812 */ /* 0x000fe400078ec0ff */
[----:B------:R-:W-:Y:S02]  /*61e0*/  ISETP.LE.U32.AND P5, PT, R4, UR4, PT ;  /* 0x0000000404007c0c */ /* 0x000fe4000bfa3070 */
[----:B------:R-:W-:Y:S01]  /*61f0*/  SHF.R.U32.HI R0, RZ, 0x8, R0 ;  /* 0x00000008ff007819 */ /* 0x000fe20000011600 */
[----:B------:R-:W-:Y:S01]  /*6200*/  @!P6 FADD.FTZ R156, -R156, -RZ ;  /* 0x800000ff9c9ce221 */ /* 0x000fe20000010100 */
[----:B------:R-:W-:Y:S01]  /*6210*/  LOP3.LUT R4, R164, 0xff, RZ, 0xc0, !PT ;  /* 0x000000ffa4047812 */ /* 0x000fe200078ec0ff */
[----:B------:R-:W-:Y:S01]  /*6220*/  MUFU.EX2 R149, R64 ;  /* 0x0000004000957308 */ /* 0x000fe20000000800 */
[----:B------:R-:W-:Y:S02]  /*6230*/  LOP3.LUT R0, R0, 0xffff, RZ, 0xc0, !PT ;  /* 0x0000ffff00007812 */ /* 0x000fe400078ec0ff */
[----:B------:R-:W-:Y:S01]  /*6240*/  ISETP.LE.U32.AND P4, PT, R17, UR4, PT ;  /* 0x0000000411007c0c */ /* 0x000fe2000bf83070 */
[----:B-1----:R-:W-:Y:S01]  /*6250*/  @!P2 FADD.FTZ R155, -R155, -RZ ;  /* 0x800000ff9b9ba221 */ /* 0x002fe20000010100 */
[----:B------:R-:W-:Y:S02]  /*6260*/  ISETP.LE.U32.AND P6, PT, R0, UR4, PT ;  /* 0x0000000400007c0c */ /* 0x000fe4000bfc3070 */
[----:B------:R-:W-:Y:S01]  /*6270*/  SHF.R.U32.HI R0, RZ, 0x10, R164 ;  /* 0x00000010ff007819 */ /* 0x000fe200000116a4 */
[----:B------:R-:W-:Y:S01]  /*6280*/  @!P5 FADD.FTZ R153, -R153, -RZ ;  /* 0x800000ff9999d221 */ /* 0x000fe20000010100 */
[----:B------:R-:W-:Y:S01]  /*6290*/  ISETP.LE.U32.AND P0, PT, R4, UR4, PT ;  /* 0x0000000404007c0c */ /* 0x000fe2000bf03070 */
[----:B------:R-:W-:Y:S01]  /*62a0*/  MUFU.EX2 R158, R54 ;  /* 0x00000036009e7308 */ /* 0x000fe20000000800 */
[----:B------:R-:W-:Y:S02]  /*62b0*/  LOP3.LUT R0, R0, 0xff, RZ, 0xc0, !PT ;  /* 0x000000ff00007812 */ /* 0x000fe400078ec0ff */
[----:B------:R-:W-:Y:S02]  /*62c0*/  LOP3.LUT R4, R164, 0xffff, RZ, 0xc0, !PT ;  /* 0x0000ffffa4047812 */ /* 0x000fe400078ec0ff */
[----:B------:R-:W-:Y:S01]  /*62d0*/  LOP3.LUT R8, R146, 0xff, RZ, 0xc0, !PT ;  /* 0x000000ff92087812 */ /* 0x000fe200078ec0ff */
[----:B------:R-:W-:Y:S01]  /*62e0*/  @!P4 FADD.FTZ R161, -R161, -RZ ;  /* 0x800000ffa1a1c221 */ /* 0x000fe20000010100 */
[----:B------:R-:W-:Y:S01]  /*62f0*/  SHF.R.U32.HI R4, RZ, 0x8, R4 ;  /* 0x00000008ff047819 */ /* 0x000fe20000011604 */
[----:B------:R-:W-:Y:S01]  /*6300*/  @!P6 FADD.FTZ R151, -R151, -RZ ;  /* 0x800000ff9797e221 */ /* 0x000fe20000010100 */
[----:B------:R-:W-:Y:S02]  /*6310*/  ISETP.LE.U32.AND P6, PT, R0, UR4, PT ;  /* 0x0000000400007c0c */ /* 0x000fe4000bfc3070 */
[----:B------:R-:W-:Y:S01]  /*6320*/  LOP3.LUT R10, R146, 0xffff, RZ, 0xc0, !PT ;  /* 0x0000ffff920a7812 */ /* 0x000fe200078ec0ff */
[----:B------:R-:W-:Y:S01]  /*6330*/  @!P0 FADD.FTZ R162, -R162, -RZ ;  /* 0x800000ffa2a28221 */ /* 0x000fe20000010100 */
[----:B------:R-:W-:Y:S01]  /*6340*/  SHF.R.U32.HI R5, RZ, 0x10, R159 ;  /* 0x00000010ff057819 */ /* 0x000fe2000001169f */
[----:B------:R-:W-:Y:S01]  /*6350*/  MUFU.EX2 R147, R66 ;  /* 0x0000004200937308 */ /* 0x000fe20000000800 */
[----:B------:R-:W-:Y:S02]  /*6360*/  LOP3.LUT R4, R4, 0xffff, RZ, 0xc0, !PT ;  /* 0x0000ffff04047812 */ /* 0x000fe400078ec0ff */
[--C-:B------:R-:W-:Y:S02]  /*6370*/  SHF.R.U32.HI R17, RZ, 0x18, R146.reuse ;  /* 0x00000018ff117819 */ /* 0x100fe40000011692 */
[----:B------:R-:W-:Y:S02]  /*6380*/  ISETP.LE.U32.AND P4, PT, R4, UR4, PT ;  /* 0x0000000404007c0c */ /* 0x000fe4000bf83070 */
[----:B------:R-:W-:Y:S01]  /*6390*/  SHF.R.U32.HI R146, RZ, 0x10, R146 ;  /* 0x00000010ff927819 */ /* 0x000fe20000011692 */
[----:B---3--:R-:W-:Y:S01]  /*63a0*/  @!P6 FADD.FTZ R165, -R165, -RZ ;  /* 0x800000ffa5a5e221 */ /* 0x008fe20000010100 */
[----:B------:R-:W-:Y:S01]  /*63b0*/  SHF.R.U32.HI R11, RZ, 0x10, R148 ;  /* 0x00000010ff0b7819 */ /* 0x000fe20000011694 */
[----:B------:R-:W-:Y:S01]  /*63c0*/  MUFU.EX2 R159, R62 ;  /* 0x0000003e009f7308 */ /* 0x000fe20000000800 */
[----:B------:R-:W-:Y:S02]  /*63d0*/  SHF.R.U32.HI R4, RZ, 0x8, R10 ;  /* 0x00000008ff047819 */ /* 0x000fe4000001160a */
[----:B------:R-:W-:Y:S02]  /*63e0*/  LOP3.LUT R12, R148, 0xff, RZ, 0xc0, !PT ;  /* 0x000000ff940c7812 */ /* 0x000fe400078ec0ff */
[----:B------:R-:W-:Y:S02]  /*63f0*/  LOP3.LUT R0, R4, 0xffff, RZ, 0xc0, !PT ;  /* 0x0000ffff04007812 */ /* 0x000fe400078ec0ff */
[----:B------:R-:W-:Y:S01]  /*6400*/  LOP3.LUT R4, R146, 0xff, RZ, 0xc0, !PT ;  /* 0x000000ff92047812 */ /* 0x000fe200078ec0ff */
[----:B------:R-:W-:Y:S01]  /*6410*/  @!P4 FADD.FTZ R160, -R160, -RZ ;  /* 0x800000ffa0a0c221 */ /* 0x000fe20000010100 */
[----:B------:R-:W-:Y:S01]  /*6420*/  ISETP.LE.U32.AND P2, PT, R0, UR4, PT ;  /* 0x0000000400007c0c */ /* 0x000fe2000bf43070 */
[----:B------:R-:W1:Y:S01]  /*6430*/  MUFU.EX2 R146, R115 ;  /* 0x0000007300927308 */ /* 0x000e620000000800 */
[----:B------:R-:W-:Y:S02]  /*6440*/  SHF.R.U32.HI R16, RZ, 0x18, R148 ;  /* 0x00000018ff107819 */ /* 0x000fe40000011694 */
[----:B------:R-:W-:Y:S02]  /*6450*/  SHF.R.U32.HI R0, RZ, 0x18, R164 ;  /* 0x00000018ff007819 */ /* 0x000fe400000116a4 */
[----:B------:R-:W-:Y:S02]  /*6460*/  ISETP.LE.U32.AND P5, PT, R17, UR4, PT ;  /* 0x0000000411007c0c */ /* 0x000fe4000bfa3070 */
[----:B------:R-:W-:Y:S02]  /*6470*/  ISETP.LE.U32.AND P4, PT, R0, UR4, PT ;  /* 0x0000000400007c0c */ /* 0x000fe4000bf83070 */
[----:B------:R-:W-:Y:S01]  /*6480*/  ISETP.LE.U32.AND P0, PT, R16, UR4, PT ;  /* 0x0000000410007c0c */ /* 0x000fe2000bf03070 */
[----:B------:R-:W3:Y:S01]  /*6490*/  MUFU.EX2 R148, R117 ;  /* 0x0000007500947308 */ /* 0x000ee20000000800 */
[----:B------:R-:W-:Y:S02]  /*64a0*/  SHF.R.U32.HI R0, RZ, 0x8, R13 ;  /* 0x00000008ff007819 */ /* 0x000fe4000001160d */
[----:B------:R-:W-:Y:S02]  /*64b0*/  ISETP.LE.U32.AND P1, PT, R6, UR4, PT ;  /* 0x0000000406007c0c */ /* 0x000fe4000bf23070 */
[----:B------:R-:W-:Y:S02]  /*64c0*/  LOP3.LUT R0, R0, 0xffff, RZ, 0xc0, !PT ;  /* 0x0000ffff00007812 */ /* 0x000fe400078ec0ff */
[----:B------:R-:W-:Y:S02]  /*64d0*/  LOP3.LUT R5, R5, 0xff, RZ, 0xc0, !PT ;  /* 0x000000ff05057812 */ /* 0x000fe400078ec0ff */
[----:B------:R-:W-:Y:S01]  /*64e0*/  F2FP.RELU.PACK_AB R7, R196, R198 ;  /* 0x000000c6c407723e */ /* 0x000fe200000008ff */
[----:B------:R-:W2:Y:S01]  /*64f0*/  MUFU.EX2 R164, R59 ;  /* 0x0000003b00a47308 */ /* 0x000ea20000000800 */
[----:B------:R-:W-:Y:S01]  /*6500*/  ISETP.LE.U32.AND P3, PT, R5, UR4, PT ;  /* 0x0000000405007c0c */ /* 0x000fe2000bf63070 */
[----:B------:R-:W-:Y:S01]  /*6510*/  @!P0 FADD.FTZ R154, -R154, -RZ ;  /* 0x800000ff9a9a8221 */ /* 0x000fe20000010100 */
[----:B------:R-:W-:Y:S01]  /*6520*/  FSETP.GE.FTZ.AND P0, PT, R182, RZ, PT ;  /* 0x000000ffb600720b */ /* 0x000fe20003f16000 */
[----:B------:R2:W-:Y:S01]  /*6530*/  STS [R216+0x12000], R7 ;  /* 0x01200007d8007388 */ /* 0x0005e20000000800 */
[----:B------:R-:W-:Y:S01]  /*6540*/  LOP3.LUT R5, R11, 0xff, RZ, 0xc0, !PT ;  /* 0x000000ff0b057812 */ /* 0x000fe200078ec0ff */
[----:B------:R-:W-:Y:S01]  /*6550*/  @!P1 FADD.FTZ R169, -R169, -RZ ;  /* 0x800000ffa9a99221 */ /* 0x000fe20000010100 */
[----:B------:R-:W-:Y:S01]  /*6560*/  ISETP.LE.U32.AND P1, PT, R8, UR4, PT ;  /* 0x0000000408007c0c */ /* 0x000fe2000bf23070 */
[----:B-1----:R-:W-:Y:S01]  /*6570*/  @!P5 FADD.FTZ R146, -R146, -RZ ;  /* 0x800000ff9292d221 */ /* 0x002fe20000010100 */
[----:B------:R-:W-:Y:S02]  /*6580*/  F2FP.RELU.PACK_AB R6, R200, R201 ;  /* 0x000000c9c806723e */ /* 0x000fe400000008ff */
[----:B------:R-:W-:Y:S02]  /*6590*/  ISETP.LE.U32.AND P6, PT, R4, UR4, PT ;  /* 0x0000000404007c0c */ /* 0x000fe4000bfc3070 */
[----:B------:R-:W-:Y:S01]  /*65a0*/  F2FP.RELU.PACK_AB R4, R192, R193 ;  /* 0x000000c1c004723e */ /* 0x000fe200000008ff */
[----:B------:R1:W-:Y:S01]  /*65b0*/  STS [R216+0x12400], R6 ;  /* 0x01240006d8007388 */ /* 0x0003e20000000800 */
[----:B------:R-:W-:Y:S01]  /*65c0*/  F2FP.RELU.PACK_AB R8, R183, R182 ;  /* 0x000000b6b708723e */ /* 0x000fe200000008ff */
[----:B---3--:R-:W-:Y:S01]  /*65d0*/  @!P2 FADD.FTZ R148, -R148, -RZ ;  /* 0x800000ff9494a221 */ /* 0x008fe20000010100 */
[----:B------:R-:W-:Y:S01]  /*65e0*/  ISETP.LE.U32.AND P2, PT, R0, UR4, PT ;  /* 0x0000000400007c0c */ /* 0x000fe2000bf43070 */
[----:B------:R3:W-:Y:S01]  /*65f0*/  STS [R217+0x12400], R4 ;  /* 0x01240004d9007388 */ /* 0x0007e20000000800 */
[----:B------:R-:W-:Y:S01]  /*6600*/  @!P3 FADD.FTZ R158, -R158, -RZ ;  /* 0x800000ff9e9eb221 */ /* 0x000fe20000010100 */
[----:B------:R-:W-:Y:S01]  /*6610*/  ISETP.LE.U32.AND P3, PT, R12, UR4, PT ;  /* 0x000000040c007c0c */ /* 0x000fe2000bf63070 */
[----:B------:R-:W-:Y:S01]  /*6620*/  @!P1 FADD.FTZ R149, -R149, -RZ ;  /* 0x800000ff95959221 */ /* 0x000fe20000010100 */
[----:B------:R-:W-:Y:S01]  /*6630*/  ISETP.LE.U32.AND P1, PT, R5, UR4, PT ;  /* 0x0000000405007c0c */ /* 0x000fe2000bf23070 */
[----:B------:R4:W4:Y:S01]  /*6640*/  LDG.E R0, [R14.64+0x120] ;  /* 0x000120240e007981 */ /* 0x000922000c1e1900 */
[----:B------:R-:W-:Y:S01]  /*6650*/  F2FP.RELU.PACK_AB R5, R186, R189 ;  /* 0x000000bdba05723e */ /* 0x000fe200000008ff */
[----:B------:R-:W-:Y:S02]  /*6660*/  @!P6 FADD.FTZ R147, -R147, -RZ ;  /* 0x800000ff9393e221 */ /* 0x000fe40000010100 */
[----:B--2---:R-:W-:Y:S01]  /*6670*/  @!P4 FADD.FTZ R164, -R164, -RZ ;  /* 0x800000ffa4a4c221 */ /* 0x004fe20000010100 */
[----:B------:R-:W-:Y:S01]  /*6680*/  FSETP.GE.FTZ.AND P4, PT, R198, RZ, PT ;  /* 0x000000ffc600720b */ /* 0x000fe20003f96000 */
[----:B------:R2:W-:Y:S01]  /*6690*/  STS [R217+0x12000], R5 ;  /* 0x01200005d9007388 */ /* 0x0005e20000000800 */
[----:B------:R-:W-:Y:S01]  /*66a0*/  F2FP.RELU.PACK_AB R7, R205, R204 ;  /* 0x000000cccd07723e */ /* 0x000fe200000008ff */
[----:B------:R-:W-:Y:S01]  /*66b0*/  @!P2 FADD.FTZ R150, -R150, -RZ ;  /* 0x800000ff9696a221 */ /* 0x000fe20000010100 */
[----:B------:R-:W-:Y:S01]  /*66c0*/  FSETP.GE.FTZ.AND P2, PT, R189, RZ, PT ;  /* 0x000000ffbd00720b */ /* 0x000fe20003f56000 */
[----:B------:R-:W-:Y:S01]  /*66d0*/  @!P3 FADD.FTZ R152, -R152, -RZ ;  /* 0x800000ff9898b221 */ /* 0x000fe20000010100 */
[----:B------:R-:W-:Y:S01]  /*66e0*/  FSETP.GE.FTZ.AND P3, PT, R196, RZ, PT ;  /* 0x000000ffc400720b */ /* 0x000fe20003f76000 */
[----:B------:R2:W-:Y:S01]  /*66f0*/  STS [R216+0x14000], R7 ;  /* 0x01400007d8007388 */ /* 0x0005e20000000800 */
[----:B------:R-:W-:Y:S01]  /*6700*/  @!P1 FADD.FTZ R159, -R159, -RZ ;  /* 0x800000ff9f9f9221 */ /* 0x000fe20000010100 */
[----:B------:R-:W-:Y:S02]  /*6710*/  FSETP.GE.FTZ.AND P1, PT, R186, RZ, PT ;  /* 0x000000ffba00720b */ /* 0x000fe40003f36000 */
[----:B-1----:R-:W-:Y:S02]  /*6720*/  F2FP.RELU.PACK_AB R6, R209, R208 ;  /* 0x000000d0d106723e */ /* 0x002fe400000008ff */
[----:B---3--:R-:W-:Y:S03]  /*6730*/  F2FP.RELU.PACK_AB R4, R207, R206 ;  /* 0x000000cecf04723e */ /* 0x008fe600000008ff */
[----:B------:R1:W-:Y:S04]  /*6740*/  STS [R216+0x14400], R6 ;  /* 0x01440006d8007388 */ /* 0x0003e80000000800 */
[----:B------:R3:W-:Y:S01]  /*6750*/  STS [R217+0x14400], R4 ;  /* 0x01440004d9007388 */ /* 0x0007e20000000800 */
[----:B--2---:R-:W-:Y:S05]  /*6760*/  F2FP.RELU.PACK_AB R5, R202, R203 ;  /* 0x000000cbca05723e */ /* 0x004fea00000008ff */
[----:B------:R2:W-:Y:S01]  /*6770*/  STS [R217+0x14000], R5 ;  /* 0x01400005d9007388 */ /* 0x0005e20000000800 */
[----:B------:R-:W-:Y:S03]  /*6780*/  F2FP.RELU.PACK_AB R7, R184, R187 ;  /* 0x000000bbb807723e */ /* 0x000fe600000008ff */
[----:B------:R2:W-:Y:S04]  /*6790*/  STS [R218+0x12000], R8 ;  /* 0x01200008da007388 */ /* 0x0005e80000000800 */
[----:B------:R2:W-:Y:S01]  /*67a0*/  STS [R218+0x12400], R7 ;  /* 0x01240007da007388 */ /* 0x0005e20000000800 */
[----:B-1----:R-:W-:Y:S02]  /*67b0*/  F2FP.RELU.PACK_AB R6, R190, R191 ;  /* 0x000000bfbe06723e */ /* 0x002fe400000008ff */
[----:B---3--:R-:W-:Y:S05]  /*67c0*/  F2FP.RELU.PACK_AB R4, R174, R177 ;  /* 0x000000b1ae04723e */ /* 0x008fea00000008ff */
[----:B------:R1:W-:Y:S01]  /*67d0*/  STS [R215+0x12400], R4 ;  /* 0x01240004d7007388 */ /* 0x0003e20000000800 */
[----:B--2---:R-:W-:Y:S02]  /*67e0*/  F2FP.RELU.PACK_AB R5, R172, R175 ;  /* 0x000000afac05723e */ /* 0x004fe400000008ff */
[----:B------:R-:W-:Y:S03]  /*67f0*/  F2FP.RELU.PACK_AB R8, R170, R171 ;  /* 0x000000abaa08723e */ /* 0x000fe600000008ff */
[----:B------:R2:W-:Y:S01]  /*6800*/  STS [R215+0x12000], R5 ;  /* 0x01200005d7007388 */ /* 0x0005e20000000800 */
[----:B------:R-:W-:Y:S03]  /*6810*/  F2FP.RELU.PACK_AB R7, R197, R199 ;  /* 0x000000c7c507723e */ /* 0x000fe600000008ff */
[----:B------:R3:W-:Y:S04]  /*6820*/  STS [R218+0x14000], R6 ;  /* 0x01400006da007388 */ /* 0x0007e80000000800 */
[----:B------:R3:W-:Y:S01]  /*6830*/  STS [R218+0x14400], R7 ;  /* 0x01440007da007388 */ /* 0x0007e20000000800 */
[----:B-1----:R-:W-:Y:S02]  /*6840*/  F2FP.RELU.PACK_AB R4, R166, R167 ;  /* 0x000000a7a604723e */ /* 0x002fe400000008ff */
[----:B--2---:R-:W-:Y:S02]  /*6850*/  F2FP.RELU.PACK_AB R5, R195, R194 ;  /* 0x000000c2c305723e */ /* 0x004fe400000008ff */
[----:B---3--:R-:W-:Y:S03]  /*6860*/  F2FP.RELU.PACK_AB R6, R185, R188 ;  /* 0x000000bcb906723e */ /* 0x008fe600000008ff */
[----:B------:R1:W-:Y:S01]  /*6870*/  STS [R215+0x14400], R5 ;  /* 0x01440005d7007388 */ /* 0x0003e20000000800 */
[----:B------:R-:W-:Y:S03]  /*6880*/  F2FP.RELU.PACK_AB R7, R173, R176 ;  /* 0x000000b0ad07723e */ /* 0x000fe600000008ff */
[----:B------:R2:W-:Y:S04]  /*6890*/  STS [R215+0x14000], R6 ;  /* 0x01400006d7007388 */ /* 0x0005e80000000800 */
[----:B------:R3:W-:Y:S04]  /*68a0*/  STS [R211+0x12000], R4 ;  /* 0x01200004d3007388 */ /* 0x0007e80000000800 */
[----:B------:R3:W-:Y:S01]  /*68b0*/  STS [R211+0x12400], R8 ;  /* 0x01240008d3007388 */ /* 0x0007e20000000800 */
[----:B-1----:R-:W-:Y:S02]  /*68c0*/  F2FP.RELU.PACK_AB R5, R156, R157 ;  /* 0x0000009d9c05723e */ /* 0x002fe400000008ff */
[----:B--2---:R-:W-:Y:S03]  /*68d0*/  F2FP.RELU.PACK_AB R6, R180, R181 ;  /* 0x000000b5b406723e */ /* 0x004fe600000008ff */
[----:B------:R1:W-:Y:S01]  /*68e0*/  STS [R212+0x12000], R5 ;  /* 0x01200005d4007388 */ /* 0x0003e20000000800 */
[----:B---3--:R-:W-:Y:S02]  /*68f0*/  F2FP.RELU.PACK_AB R4, R161, R163 ;  /* 0x000000a3a104723e */ /* 0x008fe400000008ff */
[----:B------:R-:W-:Y:S03]  /*6900*/  F2FP.RELU.PACK_AB R8, R168, R169 ;  /* 0x000000a9a808723e */ /* 0x000fe600000008ff */
[----:B------:R2:W-:Y:S04]  /*6910*/  STS [R212+0x12400], R4 ;  /* 0x01240004d4007388 */ /* 0x0005e80000000800 */
[----:B------:R3:W-:Y:S04]  /*6920*/  STS [R211+0x14000], R7 ;  /* 0x01400007d3007388 */ /* 0x0007e80000000800 */
[----:B------:R3:W-:Y:S04]  /*6930*/  STS [R211+0x14400], R6 ;  /* 0x01440006d3007388 */ /* 0x0007e80000000800 */
[----:B------:R3:W-:Y:S01]  /*6940*/  STS [R212+0x14000], R8 ;  /* 0x01400008d4007388 */ /* 0x0007e20000000800 */
[----:B-1----:R-:W-:Y:S02]  /*6950*/  F2FP.RELU.PACK_AB R5, R155, R158 ;  /* 0x0000009e9b05723e */ /* 0x002fe400000008ff */
[----:B--2---:R-:W-:Y:S02]  /*6960*/  F2FP.RELU.PACK_AB R4, R148, R149 ;  /* 0x000000959404723e */ /* 0x004fe400000008ff */
[----:B---3--:R-:W-:Y:S02]  /*6970*/  F2FP.RELU.PACK_AB R7, R179, R178 ;  /* 0x000000b2b307723e */ /* 0x008fe400000008ff */
[----:B------:R-:W-:Y:S03]  /*6980*/  F2FP.RELU.PACK_AB R6, R151, R153 ;  /* 0x000000999706723e */ /* 0x000fe600000008ff */
        /* <DEDUP_REMOVED lines=9> */
[----:B------:R-:W-:Y:S03]  /*6a20*/  F2FP.RELU.PACK_AB R4, R154, R159 ;  /* 0x0000009f9a04723e */ /* 0x000fe600000008ff */
[----:B------:R-:W-:Y:S04]  /*6a30*/  STS [R214+0x14000], R8 ;  /* 0x01400008d6007388 */ /* 0x000fe80000000800 */
[----:B------:R-:W-:Y:S04]  /*6a40*/  STS [R214+0x14400], R7 ;  /* 0x01440007d6007388 */ /* 0x000fe80000000800 */
[----:B------:R-:W-:Y:S04]  /*6a50*/  STS [R213+0x14000], R5 ;  /* 0x01400005d5007388 */ /* 0x000fe80000000800 */
[----:B------:R-:W-:Y:S04]  /*6a60*/  STS [R213+0x14400], R4 ;  /* 0x01440004d5007388 */ /* 0x000fe80000000800 */
[----:B------:R-:W-:Y:S08]  /*6a70*/  LDSM.16.M88.4 R64, [R134+0x4000] ;  /* 0x004000008640783b */ /* 0x000ff00000000200 */
[----:B------:R-:W1:Y:S08]  /*6a80*/  LDSM.16.M88.4 R16, [R128+0x8000] ;  /* 0x008000008010783b */ /* 0x000e700000000200 */
[----:B------:R-:W2:Y:S08]  /*6a90*/  LDSM.16.M88.4 R60, [R134+0x5000] ;  /* 0x00500000863c783b */ /* 0x000eb00000000200 */
[----:B------:R-:W3:Y:S08]  /*6aa0*/  LDSM.16.M88.4 R32, [R128+0x8400] ;  /* 0x008400008020783b */ /* 0x000ef00000000200 */
[----:B------:R-:W3:Y:S08]  /*6ab0*/  LDSM.16.M88.4 R48, [R128+0x8800] ;  /* 0x008800008030783b */ /* 0x000ef00000000200 */
[----:B------:R-:W3:Y:S01]  /*6ac0*/  LDSM.16.M88.4 R100, [R128+0x8c00] ;  /* 0x008c00008064783b */ /* 0x000ee20000000200 */
[-C--:B-1----:R-:W-:Y:S07]  /*6ad0*/  HMMA.16816.F32 R4, R64, R16.reuse, RZ ;  /* 0x000000104004723c */ /* 0x082fee00000018ff */
[----:B------:R-:W-:Y:S01]  /*6ae0*/  LDSM.16.M88.4 R104, [R135+0x4000] ;  /* 0x004000008768783b */ /* 0x000fe20000000200 */
[C---:B--2---:R-:W-:Y:S07]  /*6af0*/  HMMA.16816.F32 R8, R60.reuse, R16, RZ ;  /* 0x000000103c08723c */ /* 0x044fee00000018ff */
[----:B------:R-:W1:Y:S01]  /*6b00*/  LDSM.16.M88.4 R108, [R129+0x8000] ;  /* 0x00800000816c783b */ /* 0x000e620000000200 */
[-C--:B----4-:R-:W-:Y:S07]  /*6b10*/  HMMA.16816.F32 R12, R60, R18.reuse, RZ ;  /* 0x000000123c0c723c */ /* 0x090fee00000018ff */
[----:B------:R-:W2:Y:S01]  /*6b20*/  LDSM.16.M88.4 R112, [R135+0x5000] ;  /* 0x005000008770783b */ /* 0x000ea20000000200 */
[C---:B------:R-:W-:Y:S07]  /*6b30*/  HMMA.16816.F32 R16, R64.reuse, R18, RZ ;  /* 0x000000124010723c */ /* 0x040fee00000018ff */
[----:B------:R-:W4:Y:S01]  /*6b40*/  LDSM.16.M88.4 R116, [R129+0x8400] ;  /* 0x008400008174783b */ /* 0x000f220000000200 */
[-C--:B---3--:R-:W-:Y:S07]  /*6b50*/  HMMA.16816.F32 R20, R64, R32.reuse, RZ ;  /* 0x000000204014723c */ /* 0x088fee00000018ff */
[----:B------:R-:W3:Y:S01]  /*6b60*/  LDSM.16.M88.4 R120, [R129+0x8800] ;  /* 0x008800008178783b */ /* 0x000ee20000000200 */
[C---:B------:R-:W-:Y:S07]  /*6b70*/  HMMA.16816.F32 R24, R60.reuse, R32, RZ ;  /* 0x000000203c18723c */ /* 0x040fee00000018ff */
[----:B------:R-:W1:Y:S01]  /*6b80*/  LDSM.16.M88.4 R124, [R129+0x8c00] ;  /* 0x008c0000817c783b */ /* 0x000e620000000200 */
        /* <DEDUP_REMOVED lines=13> */
[C---:B------:R-:W-:Y:S01]  /*6c60*/  FADD.FTZ R101, -R145.reuse, R4 ;  /* 0x0000000491657221 */ /* 0x040fe20000010100 */
[C---:B------:R-:W-:Y:S03]  /*6c70*/  HMMA.16816.F32 R16, R104.reuse, R110, R16 ;  /* 0x0000006e6810723c */ /* 0x040fe60000001810 */
[C---:B------:R-:W-:Y:S04]  /*6c80*/  FADD.FTZ R100, -R145.reuse, R5 ;  /* 0x0000000591647221 */ /* 0x040fe80000010100 */
[----:B------:R-:W-:Y:S01]  /*6c90*/  FADD.FTZ R10, -R0, R10 ;  /* 0x0000000a000a7221 */ /* 0x000fe20000010100 */
[-C--:B----4-:R-:W-:Y:S08]  /*6ca0*/  HMMA.16816.F32 R20, R104, R116.reuse, R20 ;  /* 0x000000746814723c */ /* 0x090ff00000001814 */
[C---:B------:R-:W-:Y:S08]  /*6cb0*/  HMMA.16816.F32 R24, R112.reuse, R116, R24 ;  /* 0x000000747018723c */ /* 0x040ff00000001818 */
[----:B------:R-:W-:Y:S01]  /*6cc0*/  FADD.FTZ R5, -R145, R17 ;  /* 0x0000001191057221 */ /* 0x000fe20000010100 */
[-C--:B------:R-:W-:Y:S01]  /*6cd0*/  FSEL R17, R100, R145.reuse, P3 ;  /* 0x0000009164117208 */ /* 0x080fe20001800000 */
[-C--:B------:R-:W-:Y:S01]  /*6ce0*/  HMMA.16816.F32 R28, R112, R118.reuse, R28 ;  /* 0x00000076701c723c */ /* 0x080fe2000000181c */
        /* <DEDUP_REMOVED lines=8> */
[C---:B------:R-:W-:Y:S01]  /*6d70*/  HMMA.16816.F32 R32, R104.reuse, R118, R32 ;  /* 0x000000766820723c */ /* 0x040fe20000001820 */
[----:B------:R-:W-:Y:S02]  /*6d80*/  FSETP.GE.FTZ.AND P2, PT, R172, RZ, PT ;  /* 0x000000ffac00720b */ /* 0x000fe40003f56000 */
[----:B------:R-:W-:Y:S01]  /*6d90*/  FMUL.FTZ R189, R189, R16 ;  /* 0x00000010bdbd7220 */ /* 0x000fe20000410000 */
[-C--:B------:R-:W-:Y:S01]  /*6da0*/  FSEL R4, R4, R145.reuse, P0 ;  /* 0x0000009104047208 */ /* 0x080fe20000000000 */
[----:B------:R-:W-:Y:S01]  /*6db0*/  FADD.FTZ R19, -R144, R19 ;  /* 0x0000001390137221 */ /* 0x000fe20000010100 */
[----:B------:R-:W-:Y:S01]  /*6dc0*/  FSETP.GE.FTZ.AND P0, PT, R166, RZ, PT ;  /* 0x000000ffa600720b */ /* 0x000fe20003f16000 */
[----:B------:R-:W-:Y:S01]  /*6dd0*/  FADD.FTZ R18, -R144, R18 ;  /* 0x0000001290127221 */ /* 0x000fe20000010100 */
[-C--:B---3--:R-:W-:Y:S01]  /*6de0*/  HMMA.16816.F32 R36, R104, R120.reuse, R36 ;  /* 0x000000786824723c */ /* 0x088fe20000001824 */
[----:B------:R-:W-:Y:S03]  /*6df0*/  FMUL.FTZ R182, R182, R4 ;  /* 0x00000004b6b67220 */ /* 0x000fe60000410000 */
[C---:B------:R-:W-:Y:S01]  /*6e00*/  FADD.FTZ R23, -R144.reuse, R23 ;  /* 0x0000001790177221 */ /* 0x040fe20000010100 */
[-C--:B------:R-:W-:Y:S01]  /*6e10*/  FSEL R20, R101, R145.reuse, P4 ;  /* 0x0000009165147208 */ /* 0x080fe20002000000 */
[----:B------:R-:W-:Y:S01]  /*6e20*/  FADD.FTZ R22, -R144, R22 ;  /* 0x0000001690167221 */ /* 0x000fe20000010100 */
[----:B------:R-:W-:Y:S01]  /*6e30*/  FSETP.GE.FTZ.AND P4, PT, R183, RZ, PT ;  /* 0x000000ffb700720b */ /* 0x000fe20003f96000 */
[----:B------:R-:W-:Y:S01]  /*6e40*/  FADD.FTZ R26, -R0, R26 ;  /* 0x0000001a001a7221 */ /* 0x000fe20000010100 */
[C---:B------:R-:W-:Y:S03]  /*6e50*/  HMMA.16816.F32 R40, R112.reuse, R120, R40 ;  /* 0x000000787028723c */ /* 0x040fe60000001828 */
[----:B------:R-:W-:Y:S02]  /*6e60*/  FMUL.FTZ R198, R198, R20 ;  /* 0x00000014c6c67220 */ /* 0x000fe40000410000 */
[C---:B------:R-:W-:Y:S02]  /*6e70*/  FADD.FTZ R20, -R145.reuse, R21 ;  /* 0x0000001591147221 */ /* 0x040fe40000010100 */
[C---:B------:R-:W-:Y:S01]  /*6e80*/  FADD.FTZ R17, -R145.reuse, R32 ;  /* 0x0000002091117221 */ /* 0x040fe20000010100 */
[-C--:B------:R-:W-:Y:S01]  /*6e90*/  HMMA.16816.F32 R44, R112, R122.reuse, R44 ;  /* 0x0000007a702c723c */ /* 0x080fe2000000182c */
[----:B------:R-:W-:Y:S03]  /*6ea0*/  FADD.FTZ R16, -R145, R33 ;  /* 0x0000002191107221 */ /* 0x000fe60000010100 */
[C---:B------:R-:W-:Y:S01]  /*6eb0*/  FADD.FTZ R35, -R144.reuse, R35 ;  /* 0x0000002390237221 */ /* 0x040fe20000010100 */
[-C--:B------:R-:W-:Y:S01]  /*6ec0*/  FSEL R17, R17, R145.reuse, P3 ;  /* 0x0000009111117208 */ /* 0x080fe20001800000 */
[----:B------:R-:W-:Y:S01]  /*6ed0*/  FADD.FTZ R34, -R144, R34 ;  /* 0x0000002290227221 */ /* 0x000fe20000010100 */
[-C--:B------:R-:W-:Y:S01]  /*6ee0*/  FSEL R16, R16, R145.reuse, P2 ;  /* 0x0000009110107208 */ /* 0x080fe20001000000 */
[----:B------:R-:W-:Y:S01]  /*6ef0*/  FADD.FTZ R4, -R145, R37 ;  /* 0x0000002591047221 */ /* 0x000fe20000010100 */
[----:B------:R-:W-:Y:S01]  /*6f00*/  FSETP.GE.FTZ.AND P3, PT, R156, RZ, PT ;  /* 0x000000ff9c00720b */ /* 0x000fe20003f76000 */
[C---:B------:R-:W-:Y:S01]  /*6f10*/  HMMA.16816.F32 R48, R104.reuse, R122, R48 ;  /* 0x0000007a6830723c */ /* 0x040fe20000001830 */
[----:B------:R-:W-:Y:S01]  /*6f20*/  FSETP.GE.FTZ.AND P2, PT, R153, RZ, PT ;  /* 0x000000ff9900720b */ /* 0x000fe20003f56000 */
[----:B------:R-:W-:Y:S01]  /*6f30*/  FADD.FTZ R5, -R145, R36 ;  /* 0x0000002491057221 */ /* 0x000fe20000010100 */
[-C--:B------:R-:W-:Y:S01]  /*6f40*/  FSEL R4, R4, R145.reuse, P0 ;  /* 0x0000009104047208 */ /* 0x080fe20000000000 */
[----:B------:R-:W-:Y:S01]  /*6f50*/  FADD.FTZ R39, -R144, R39 ;  /* 0x0000002790277221 */ /* 0x000fe20000010100 */
[----:B------:R-:W-:Y:S01]  /*6f60*/  FSETP.GE.FTZ.AND P0, PT, R148, RZ, PT ;  /* 0x000000ff9400720b */ /* 0x000fe20003f16000 */
[----:B------:R-:W-:Y:S01]  /*6f70*/  FADD.FTZ R38, -R144, R38 ;  /* 0x0000002690267221 */ /* 0x000fe20000010100 */
[-C--:B------:R-:W-:Y:S01]  /*6f80*/  FSEL R5, R5, R145.reuse, P1 ;  /* 0x0000009105057208 */ /* 0x080fe20000800000 */
[----:B------:R-:W-:Y:S01]  /*6f90*/  FMUL.FTZ R166, R166, R4 ;  /* 0x00000004a6a67220 */ /* 0x000fe20000410000 */
[-C--:B------:R-:W-:Y:S01]  /*6fa0*/  HMMA.16816.F32 R52, R104, R124.reuse, R52 ;  /* 0x0000007c6834723c */ /* 0x080fe20000001834 */
[----:B------:R-:W-:Y:S02]  /*6fb0*/  FSETP.GE.FTZ.AND P1, PT, R157, RZ, PT ;  /* 0x000000ff9d00720b */ /* 0x000fe40003f36000 */
[----:B------:R-:W-:Y:S01]  /*6fc0*/  FADD.FTZ R4, -R144, R7 ;  /* 0x0000000790047221 */ /* 0x000fe20000010100 */
[----:B------:R-:W-:Y:S01]  /*6fd0*/  FSEL R20, R20, R145, P4 ;  /* 0x0000009114147208 */ /* 0x000fe20002000000 */
[----:B------:R-:W-:Y:S01]  /*6fe0*/  FMUL.FTZ R167, R167, R5 ;  /* 0x00000005a7a77220 */ /* 0x000fe20000410000 */
[----:B------:R-:W-:Y:S01]  /*6ff0*/  FSETP.GE.FTZ.AND P4, PT, R158, RZ, PT ;  /* 0x000000ff9e00720b */ /* 0x000fe20003f96000 */
[----:B------:R-:W-:Y:S01]  /*7000*/  FADD.FTZ R5, -R144, R6 ;  /* 0x0000000690057221 */ /* 0x000fe20000010100 */
[C---:B------:R-:W-:Y:S01]  /*7010*/  HMMA.16816.F32 R56, R112.reuse, R124, R56 ;  /* 0x0000007c7038723c */ /* 0x040fe20000001838 */
[----:B------:R-:W-:Y:S03]  /*7020*/  FMUL.FTZ R183, R183, R20 ;  /* 0x00000014b7b77220 */ /* 0x000fe60000410000 */
[----:B------:R-:W-:Y:S02]  /*7030*/  FADD.FTZ R45, -R143, R45 ;  /* 0x0000002d8f2d7221 */ /* 0x000fe40000010100 */
[----:B------:R-:W-:Y:S02]  /*7040*/  FMUL.FTZ R175, R175, R17 ;  /* 0x00000011afaf7220 */ /* 0x000fe40000410000 */
[-C--:B------:R-:W-:Y:S01]  /*7050*/  HMMA.16816.F32 R60, R112, R126.reuse, R60 ;  /* 0x0000007e703c723c */ /* 0x080fe2000000183c */
[C---:B------:R-:W-:Y:S03]  /*7060*/  FADD.FTZ R48, -R145.reuse, R48 ;  /* 0x0000003091307221 */ /* 0x040fe60000010100 */
[----:B------:R-:W-:Y:S02]  /*7070*/  FADD.FTZ R49, -R145, R49 ;  /* 0x0000003191317221 */ /* 0x000fe40000010100 */
[-C--:B------:R-:W-:Y:S01]  /*7080*/  FSEL R48, R48, R145.reuse, P1 ;  /* 0x0000009130307208 */ /* 0x080fe20000800000 */
[C---:B------:R-:W-:Y:S01]  /*7090*/  FADD.FTZ R51, -R144.reuse, R51 ;  /* 0x0000003390337221 */ /* 0x040fe20000010100 */
[----:B------:R-:W-:Y:S01]  /*70a0*/  FSETP.GE.FTZ.AND P1, PT, R151, RZ, PT ;  /* 0x000000ff9700720b */ /* 0x000fe20003f36000 */
[----:B------:R-:W-:Y:S03]  /*70b0*/  HMMA.16816.F32 R64, R104, R126, R64 ;  /* 0x0000007e6840723c */ /* 0x000fe60000001840 */
[-C--:B------:R-:W-:Y:S01]  /*70c0*/  FSEL R49, R49, R145.reuse, P3 ;  /* 0x0000009131317208 */ /* 0x080fe20001800000 */
[----:B------:R-:W-:Y:S01]  /*70d0*/  FADD.FTZ R53, -R145, R53 ;  /* 0x0000003591357221 */ /* 0x000fe20000010100 */
[----:B------:R-:W-:Y:S01]  /*70e0*/  FSETP.GE.FTZ.AND P3, PT, R155, RZ, PT ;  /* 0x000000ff9b00720b */ /* 0x000fe20003f76000 */
[----:B------:R-:W-:Y:S02]  /*70f0*/  FADD.FTZ R52, -R145, R52 ;  /* 0x0000003491347221 */ /* 0x000fe40000010100 */
[C---:B------:R-:W-:Y:S01]  /*7100*/  FADD.FTZ R50, -R144.reuse, R50 ;  /* 0x0000003290327221 */ /* 0x040fe20000010100 */
[-C--:B------:R-:W-:Y:S02]  /*7110*/  FSEL R53, R53, R145.reuse, P1 ;  /* 0x0000009135357208 */ /* 0x080fe40000800000 */
[----:B------:R-:W-:Y:S01]  /*7120*/  FSETP.GE.FTZ.AND P1, PT, R149, RZ, PT ;  /* 0x000000ff9500720b */ /* 0x000fe20003f36000 */
[----:B------:R-:W-:Y:S01]  /*7130*/  FADD.FTZ R6, -R144, R55 ;  /* 0x0000003790067221 */ /* 0x000fe20000010100 */
[----:B------:R-:W-:Y:S01]  /*7140*/  FSEL R52, R52, R145, P2 ;  /* 0x0000009134347208 */ /* 0x000fe20001000000 */
        /* <DEDUP_REMOVED lines=10> */
[----:B------:R-:W-:Y:S02]  /*71f0*/  FADD.FTZ R64, -R145, R64 ;  /* 0x0000004091407221 */ /* 0x000fe40000010100 */
[----:B------:R-:W-:Y:S02]  /*7200*/  FADD.FTZ R6, -R143, R13 ;  /* 0x0000000d8f067221 */ /* 0x000fe40000010100 */
[----:B------:R-:W-:Y:S01]  /*7210*/  FMUL.FTZ R158, R158, R7 ;  /* 0x000000079e9e7220 */ /* 0x000fe20000410000 */
[----:B------:R-:W-:Y:S01]  /*7220*/  FSEL R64, R64, R145, P1 ;  /* 0x0000009140407208 */ /* 0x000fe20000800000 */
[----:B------:R-:W-:Y:S01]  /*7230*/  @P0 FADD.FTZ R145, -R145, R65 ;  /* 0x0000004191910221 */ /* 0x000fe20000010100 */
[----:B------:R-:W-:Y:S01]  /*7240*/  FSETP.GE.FTZ.AND P0, PT, R200, RZ, PT ;  /* 0x000000ffc800720b */ /* 0x000fe20003f16000 */
[----:B------:R-:W-:Y:S01]  /*7250*/  FADD.FTZ R7, -R143, R12 ;  /* 0x0000000c8f077221 */ /* 0x000fe20000010100 */
[----:B------:R-:W-:Y:S01]  /*7260*/  FSETP.GE.FTZ.AND P1, PT, R201, RZ, PT ;  /* 0x000000ffc900720b */ /* 0x000fe20003f36000 */
[----:B------:R-:W-:Y:S01]  /*7270*/  FADD.FTZ R60, -R143, R60 ;  /* 0x0000003c8f3c7221 */ /* 0x000fe20000010100 */
[----:B------:R-:W-:Y:S01]  /*7280*/  FSEL R4, R4, R144, P0 ;  /* 0x0000009004047208 */ /* 0x000fe20000000000 */
        /* <DEDUP_REMOVED lines=35> */
[-C--:B------:R-:W-:Y:S01]  /*74c0*/  FSEL R38, R38, R144.reuse, P1 ;  /* 0x0000009026267208 */ /* 0x080fe20000800000 */
[----:B------:R-:W-:Y:S01]  /*74d0*/  FMUL.FTZ R170, R170, R39 ;  /* 0x00000027aaaa7220 */ /* 0x000fe20000410000 */
[----:B------:R-:W-:Y:S02]  /*74e0*/  FSETP.GE.FTZ.AND P1, PT, R163, RZ, PT ;  /* 0x000000ffa300720b */ /* 0x000fe40003f36000 */
[----:B------:R-:W-:Y:S01]  /*74f0*/  FSEL R51, R51, R144, P0 ;  /* 0x0000009033337208 */ /* 0x000fe20000000000 */
[----:B------:R-:W-:Y:S01]  /*7500*/  FMUL.FTZ R171, R171, R38 ;  /* 0x00000026abab7220 */ /* 0x000fe20000410000 */
[----:B------:R-:W-:Y:S02]  /*7510*/  FSETP.GE.FTZ.AND P0, PT, R204, RZ, PT ;  /* 0x000000ffcc00720b */ /* 0x000fe40003f16000 */
[----:B------:R-:W-:Y:S01]  /*7520*/  FSEL R50, R50, R144, P1 ;  /* 0x0000009032327208 */ /* 0x000fe20000800000 */
[----:B------:R-:W-:Y:S01]  /*7530*/  FMUL.FTZ R51, R161, R51 ;  /* 0x00000033a1337220 */ /* 0x000fe20000410000 */
[----:B------:R-:W-:Y:S02]  /*7540*/  FSETP.GE.FTZ.AND P1, PT, R146, RZ, PT ;  /* 0x000000ff9200720b */ /* 0x000fe40003f36000 */
[-C--:B------:R-:W-:Y:S01]  /*7550*/  FSEL R4, R4, R143.reuse, P0 ;  /* 0x0000008f04047208 */ /* 0x080fe20000000000 */
[----:B------:R-:W-:Y:S01]  /*7560*/  FMUL.FTZ R50, R163, R50 ;  /* 0x00000032a3327220 */ /* 0x000fe20000410000 */
[----:B------:R-:W-:Y:S02]  /*7570*/  FSEL R5, R5, R144, P2 ;  /* 0x0000009005057208 */ /* 0x000fe40001000000 */
[----:B------:R-:W-:Y:S01]  /*7580*/  FSETP.GE.FTZ.AND P0, PT, R190, RZ, PT ;  /* 0x000000ffbe00720b */ /* 0x000fe20003f16000 */
[----:B------:R-:W-:Y:S01]  /*7590*/  FMUL.FTZ R23, R204, R4 ;  /* 0x00000004cc177220 */ /* 0x000fe20000410000 */
[----:B------:R-:W-:Y:S01]  /*75a0*/  FSETP.GE.FTZ.AND P2, PT, R202, RZ, PT ;  /* 0x000000ffca00720b */ /* 0x000fe20003f56000 */
[----:B------:R-:W-:Y:S01]  /*75b0*/  FADD.FTZ R4, -R143, R25 ;  /* 0x000000198f047221 */ /* 0x000fe20000010100 */
[----:B------:R-:W-:Y:S01]  /*75c0*/  FSEL R7, R7, R143, P3 ;  /* 0x0000008f07077208 */ /* 0x000fe20001800000 */
[----:B------:R-:W-:Y:S01]  /*75d0*/  FMUL.FTZ R147, R147, R5 ;  /* 0x0000000593937220 */ /* 0x000fe20000410000 */
[-C--:B------:R-:W-:Y:S01]  /*75e0*/  FSEL R6, R6, R143.reuse, P2 ;  /* 0x0000008f06067208 */ /* 0x080fe20001000000 */
[----:B------:R-:W-:Y:S01]  /*75f0*/  FADD.FTZ R5, -R143, R24 ;  /* 0x000000188f057221 */ /* 0x000fe20000010100 */
[-C--:B------:R-:W-:Y:S01]  /*7600*/  FSEL R4, R4, R143.reuse, P0 ;  /* 0x0000008f04047208 */ /* 0x080fe20000000000 */
[----:B------:R-:W-:Y:S01]  /*7610*/  @P1 FADD.FTZ R144, -R144, R67 ;  /* 0x0000004390901221 */ /* 0x000fe20000010100 */
        /* <DEDUP_REMOVED lines=15> */
[----:B------:R-:W-:Y:S01]  /*7710*/  FADD.FTZ R5, -R143, R41 ;  /* 0x000000298f057221 */ /* 0x000fe20000010100 */
[-C--:B------:R-:W-:Y:S01]  /*7720*/  FSEL R8, R8, R143.reuse, P4 ;  /* 0x0000008f08087208 */ /* 0x080fe20002000000 */
        /* <DEDUP_REMOVED lines=18> */
[----:B------:R-:W-:Y:S01]  /*7850*/  FADD.FTZ R5, -R0, R14 ;  /* 0x0000000e00057221 */ /* 0x000fe20000010100 */
[-C--:B------:R-:W-:Y:S01]  /*7860*/  FSEL R57, R57, R143.reuse, P1 ;  /* 0x0000008f39397208 */ /* 0x080fe20000800000 */
[----:B------:R-:W-:Y:S01]  /*7870*/  FMUL.FTZ R144, R146, R144 ;  /* 0x0000009092907220 */ /* 0x000fe20000410000 */
[----:B------:R-:W-:Y:S01]  /*7880*/  FSETP.GE.FTZ.AND P1, PT, R208, RZ, PT ;  /* 0x000000ffd000720b */ /* 0x000fe20003f36000 */
[----:B------:R-:W-:Y:S01]  /*7890*/  FMUL.FTZ R56, R162, R56 ;  /* 0x00000038a2387220 */ /* 0x000fe20000410000 */
[----:B------:R-:W-:Y:S01]  /*78a0*/  FSEL R60, R60, R143, P2 ;  /* 0x0000008f3c3c7208 */ /* 0x000fe20001000000 */
[----:B------:R-:W-:Y:S01]  /*78b0*/  FMUL.FTZ R57, R160, R57 ;  /* 0x00000039a0397220 */ /* 0x000fe20000410000 */
[----:B------:R-:W-:Y:S02]  /*78c0*/  FSETP.GE.FTZ.AND P2, PT, R207, RZ, PT ;  /* 0x000000ffcf00720b */ /* 0x000fe40003f56000 */
[-C--:B------:R-:W-:Y:S01]  /*78d0*/  FSEL R8, R8, R143.reuse, P4 ;  /* 0x0000008f08087208 */ /* 0x080fe20002000000 */
[----:B------:R-:W-:Y:S01]  /*78e0*/  FMUL.FTZ R60, R152, R60 ;  /* 0x0000003c983c7220 */ /* 0x000fe20000410000 */
[----:B------:R-:W-:Y:S01]  /*78f0*/  FSEL R45, R45, R143, P3 ;  /* 0x0000008f2d2d7208 */ /* 0x000fe20001800000 */
[----:B------:R-:W-:Y:S01]  /*7900*/  @P0 FADD.FTZ R143, -R143, R61 ;  /* 0x0000003d8f8f0221 */ /* 0x000fe20000010100 */
        /* <DEDUP_REMOVED lines=8> */
[-C--:B------:R-:W-:Y:S02]  /*7990*/  FSEL R6, R6, R0.reuse, P1 ;  /* 0x0000000006067208 */ /* 0x080fe40000800000 */
        /* <DEDUP_REMOVED lines=24> */
[-C--:B------:R-:W-:Y:S02]  /*7b20*/  FSEL R4, R4, R0.reuse, P0 ;  /* 0x0000000004047208 */ /* 0x080fe40000000000 */
[----:B------:R-:W-:Y:S02]  /*7b30*/  FSETP.GE.FTZ.AND P0, PT, R179, RZ, PT ;  /* 0x000000ffb300720b */ /* 0x000fe40003f16000 */
        /* <DEDUP_REMOVED lines=8> */
[----:B------:R-:W-:Y:S01]  /*7bc0*/  PLOP3.LUT P0, PT, PT, PT, UP2, 0x80, 0x0 ;  /* 0x000000000000781c */ /* 0x000fe20003f0f028 */
[----:B------:R-:W-:Y:S01]  /*7bd0*/  FMUL.FTZ R8, R181, R6 ;  /* 0x00000006b5087220 */ /* 0x000fe20000410000 */
[----:B------:R-:W-:Y:S01]  /*7be0*/  FSETP.GE.FTZ.AND P4, PT, R165, RZ, PT ;  /* 0x000000ffa500720b */ /* 0x000fe20003f96000 */
[----:B------:R-:W-:Y:S01]  /*7bf0*/  FADD.FTZ R6, -R0, R58 ;  /* 0x0000003a00067221 */ /* 0x000fe20000010100 */
[----:B------:R-:W-:Y:S01]  /*7c00*/  FSETP.GE.FTZ.AND P3, PT, R164, RZ, PT ;  /* 0x000000ffa400720b */ /* 0x000fe20003f76000 */
[----:B------:R-:W-:Y:S01]  /*7c10*/  FMUL.FTZ R7, R179, R7 ;  /* 0x00000007b3077220 */ /* 0x000fe20000410000 */
[----:B------:R-:W-:Y:S01]  /*7c20*/  FSETP.GE.FTZ.AND P2, PT, R159, RZ, PT ;  /* 0x000000ff9f00720b */ /* 0x000fe20003f56000 */
[----:B------:R-:W-:Y:S01]  /*7c30*/  IMAD.MOV.U32 R58, RZ, RZ, R224 ;  /* 0x000000ffff3a7224 */ /* 0x000fe200078e00e0 */
[-C--:B------:R-:W-:Y:S01]  /*7c40*/  FSEL R6, R6, R0.reuse, P4 ;  /* 0x0000000006067208 */ /* 0x080fe20002000000 */
[----:B------:R-:W-:Y:S01]  /*7c50*/  IMAD.MOV.U32 R59, RZ, RZ, R219 ;  /* 0x000000ffff3b7224 */ /* 0x000fe200078e00db */
[-C--:B------:R-:W-:Y:S02]  /*7c60*/  FSEL R5, R5, R0.reuse, P3 ;  /* 0x0000000005057208 */ /* 0x080fe40001800000 */
        /* <DEDUP_REMOVED lines=40> */
.L_x_446:
        /* <DEDUP_REMOVED lines=148> */
.L_x_447:
[----:B------:R-:W-:Y:S01]  /*8830*/  LDSM.16.M88.4 R16, [R131] ;  /* 0x000000008310783b */ /* 0x000fe20000000200 */
[----:B-1----:R-:W-:Y:S01]  /*8840*/  @P0 IADD3 R4, R228, -0x80, RZ ;  /* 0xffffff80e4040810 */ /* 0x002fe20007ffe0ff */
[----:B------:R-:W-:Y:S01]  /*8850*/  IMAD.U32 R57, RZ, RZ, UR24 ;  /* 0x00000018ff397e24 */ /* 0x000fe2000f8e00ff */
        /* <DEDUP_REMOVED lines=9> */
[----:B------:R-:W-:Y:S03]  /*88f0*/  @UP2 UMOV UR14, UR5 ;  /* 0x00000005000e2c82 */ /* 0x000fe60008000000 */
        /* <DEDUP_REMOVED lines=204> */
[----:B------:R-:W-:Y:S07]  /*95c0*/  @!UPT UIADD3 URZ, URZ, URZ, URZ ;  /* 0x0000003f3f3ff290 */ /* 0x000fee000fffe03f */
[----:B------:R-:W-:Y:S01]  /*95d0*/  BAR.SYNC.DEFER_BLOCKING 0x0 ;  /* 0x0000000000007b1d */ /* 0x000fe20000010000 */
[----:B------:R-:W-:Y:S01]  /*95e0*/  FMUL.FTZ R84, R84, c[0x0][0x2e0] ;  /* 0x0000b80054547a20 */ /* 0x000fe20000410000 */
[----:B------:R-:W-:Y:S01]  /*95f0*/  UISETP.NE.AND UP0, UPT, UR40, -0x1, UPT ;  /* 0xffffffff2800788c */ /* 0x000fe2000bf05270 */
[----:B------:R-:W-:-:S02]  /*9600*/  FMUL.FTZ R17, R85, c[0x0][0x2e0] ;  /* 0x0000b80055117a20 */ /* 0x000fc40000410000 */
[----:B------:R-:W-:Y:S01]  /*9610*/  FMUL.FTZ R86, R86, c[0x0][0x2e0] ;  /* 0x0000b80056567a20 */ /* 0x000fe20000410000 */
[----:B------:R-:W-:Y:S01]  /*9620*/  ULDC.64 UR14, c[0x0][0x3a0] ;  /* 0x0000e800000e7ab9 */ /* 0x000fe20000000a00 */
[----:B------:R-:W-:Y:S01]  /*9630*/  FMUL.FTZ R16, R87, c[0x0][0x2e0] ;  /* 0x0000b80057107a20 */ /* 0x000fe20000410000 */
[----:B------:R-:W-:Y:S01]  /*9640*/  F2FP.PACK_AB R17, R17, R84 ;  /* 0x000000541111723e */ /* 0x000fe200000000ff */
        /* <DEDUP_REMOVED lines=17> */
[----:B------:R1:W-:Y:S01]  /*9760*/  STS [R239], R17 ;  /* 0x00000011ef007388 */ /* 0x0003e20000000800 */
[----:B------:R-:W-:Y:S01]  /*9770*/  FMUL.FTZ R11, R93, c[0x0][0x2e0] ;  /* 0x0000b8005d0b7a20 */ /* 0x000fe20000410000 */
[----:B------:R-:W-:Y:S01]  /*9780*/  F2FP.PACK_AB R14, R14, R90 ;  /* 0x0000005a0e0e723e */ /* 0x000fe200000000ff */
[----:B------:R-:W-:Y:S01]  /*9790*/  FMUL.FTZ R94, R94, c[0x0][0x2e0] ;  /* 0x0000b8005e5e7a20 */ /* 0x000fe20000410000 */
[----:B------:R1:W-:Y:S01]  /*97a0*/  STS [R239+0x200], R16 ;  /* 0x00020010ef007388 */ /* 0x0003e20000000800 */
        /* <DEDUP_REMOVED lines=34> */
[----:B------:R-:W-:Y:S01]  /*99d0*/  @UP0 UMOV UR13, UR4 ;  /* 0x00000004000d0c82 */ /* 0x000fe20008000000 */
[----:B------:R1:W-:Y:S02]  /*99e0*/  STS [R240+0x2000], R5 ;  /* 0x00200005f0007388 */ /* 0x0003e40000000800 */
[----:B------:R-:W-:-:S02]  /*99f0*/  F2FP.PACK_AB R0, R0, R78 ;  /* 0x0000004e0000723e */ /* 0x000fc400000000ff */
        /* <DEDUP_REMOVED lines=19> */
.L_x_449:
        /* <DEDUP_REMOVED lines=18> */
.L_x_450:
        /* <DEDUP_REMOVED lines=43> */
.L_x_452:
[----:B--2---:R-:W-:Y:S05]  /*9f00*/  BSYNC B0 ;  /* 0x0000000000007941 */ /* 0x004fea0003800000 */
.L_x_451:
        /* <DEDUP_REMOVED lines=14> */
.L_x_454:
[----:B------:R-:W-:Y:S05]  /*9ff0*/  BSYNC B0 ;  /* 0x0000000000007941 */ /* 0x000fea0003800000 */
.L_x_453:
        /* <DEDUP_REMOVED lines=25> */
.L_x_456:
[----:B------:R-:W-:Y:S05]  /*a190*/  BSYNC B0 ;  /* 0x0000000000007941 */ /* 0x000fea0003800000 */
.L_x_455:
        /* <DEDUP_REMOVED lines=11> */
.L_x_429:
[----:B------:R-:W-:Y:S05]  /*a250*/  BSYNC B1 ;  /* 0x0000000000017941 */ /* 0x000fea0003800000 */
.L_x_415:
        /* <DEDUP_REMOVED lines=11> */
.L_x_457:
[----:B------:R-:W-:Y:S05]  /*a310*/  EXIT ;  /* 0x000000000000794d */ /* 0x000fea0003800000 */
.L_x_459:
        /* <DEDUP_REMOVED lines=14> */
.L_x_700:


//--------------------- .text._ZN5flash44flash_bwd_dq_dk_dv_loop_seqk_parallel_kernelI23Flash_bwd_kernel_traitsILi32ELi128ELi128ELi8ELi4ELi4ELi4ELb0ELb0EN7cutlass6half_tE19Flash_kernel_traitsILi32ELi128ELi128ELi8ES3_EELb0ELb1ELb0ELb0ELb0ELb0ELb1EEEvNS_16Flash_bwd_paramsE --------------------------
	.section	.text._ZN5flash44flash_bwd_dq_dk_dv_loop_seqk_parallel_kernelI23Flash_bwd_kernel_traitsILi32ELi128ELi128ELi8ELi4ELi4ELi4ELb0ELb0EN7cutlass6half_tE19Flash_kernel_traitsILi32ELi128ELi128ELi8ES3_EELb0ELb1ELb0ELb0ELb0ELb0ELb1EEEvNS_16Flash_bwd_paramsE,"ax",@progbits
	.sectioninfo	@"SHI_REGISTERS=255"
	.align	128
        .global         _ZN5flash44flash_bwd_dq_dk_dv_loop_seqk_parallel_kernelI23Flash_bwd_kernel_traitsILi32ELi128ELi128ELi8ELi4ELi4ELi4ELb0ELb0EN7cutlass6half_tE19Flash_kernel_traitsILi32ELi128ELi128ELi8ES3_EELb0ELb1ELb0ELb0ELb0ELb0ELb1EEEvNS_16Flash_bwd_paramsE
        .type           _ZN5flash44flash_bwd_dq_dk_dv_loop_seqk_parallel_kernelI23Flash_bwd_kernel_traitsILi32ELi128ELi128ELi8ELi4ELi4ELi4ELb0ELb0EN7cutlass6half_tE19Flash_kernel_traitsILi32ELi128ELi128ELi8ES3_EELb0ELb1ELb0ELb0ELb0ELb0ELb1EEEvNS_16Flash_bwd_paramsE,@function
        .size           _ZN5flash44flash_bwd_dq_dk_dv_loop_seqk_parallel_kernelI23Flash_bwd_kernel_traitsILi32ELi128ELi128ELi8ELi4ELi4ELi4ELb0ELb0EN7cutlass6half_tE19Flash_kernel_traitsILi32ELi128ELi128ELi8ES3_EELb0ELb1ELb0ELb0ELb0ELb0ELb1EEEvNS_16Flash_bwd_paramsE,(.L_x_701 - _ZN5flash44flash_bwd_dq_dk_dv_loop_seqk_parallel_kernelI23Flash_bwd_kernel_traitsILi32ELi128ELi128ELi8ELi4ELi4ELi4ELb0ELb0EN7cutlass6half_tE19Flash_kernel_traitsILi32ELi128ELi128ELi8ES3_EELb0ELb1ELb0ELb0ELb0ELb0ELb1EEEvNS_16Flash_bwd_paramsE)
        .other          _ZN5flash44flash_bwd_dq_dk_dv_loop_seqk_parallel_kernelI23Flash_bwd_kernel_traitsILi32ELi128ELi128ELi8ELi4ELi4ELi4ELb0ELb0EN7cutlass6half_tE19Flash_kernel_traitsILi32ELi128ELi128ELi8ES3_EELb0ELb1ELb0ELb0ELb0ELb0ELb1EEEvNS_16Flash_bwd_paramsE,@"STO_CUDA_ENTRY STV_DEFAULT"
_ZN5flash44flash_bwd_dq_dk_dv_loop_seqk_parallel_kernelI23Flash_bwd_kernel_traitsILi32ELi128ELi128ELi8ELi4ELi4ELi4ELb0ELb0EN7cutlass6half_tE19Flash_kernel_traitsILi32ELi128ELi128ELi8ES3_EELb0ELb1ELb0ELb0ELb0ELb0ELb1EEEvNS_16Flash_bwd_paramsE:
.text._ZN5flash44flash_bwd_dq_dk_dv_loop_seqk_parallel_kernelI23Flash_bwd_kernel_traitsILi32ELi128ELi128ELi8ELi4ELi4ELi4ELb0ELb0EN7cutlass6half_tE19Flash_kernel_traitsILi32ELi128ELi128ELi8ES3_EELb0ELb1ELb0ELb0ELb0ELb0ELb1EEEvNS_16Flash_bwd_paramsE:
        /* <DEDUP_REMOVED lines=268> */
.L_x_504:
        /* <DEDUP_REMOVED lines=54> */
.L_x_460:
        /* <DEDUP_REMOVED lines=59> */
.L_x_462:
        /* <DEDUP_REMOVED lines=18> */
.L_x_463:
        /* <DEDUP_REMOVED lines=84> */
.L_x_464:
[----:B------:R-:W2:Y:S02]  /*1e30*/  LDL R0, [R1+0x58] ;  /* 0x0000580001007983 */ /* 0x000ea40000100800 */
[----:B--2---:R1:W2:Y:S01]  /*1e40*/  R2UR UR4, R0 ;  /* 0x00000000000473c2 */ /* 0x0042a200000e0000 */
[----:B------:R-:W-:-:S07]  /*1e50*/  DEPBAR.LE SB1, 0x0, {2} ;  /* 0x000090040000791a */ /* 0x000fce0000000000 */
.L_x_465:
        /* <DEDUP_REMOVED lines=110> */
.L_x_467:
        /* <DEDUP_REMOVED lines=18> */
.L_x_468:
        /* <DEDUP_REMOVED lines=29> */
.L_x_470:
[----:B------:R-:W-:Y:S05]  /*2830*/  BSYNC B0 ;  /* 0x0000000000007941 */ /* 0x000fea0003800000 */
.L_x_469:
        /* <DEDUP_REMOVED lines=14> */
.L_x_472:
[----:B------:R-:W-:Y:S05]  /*2920*/  BSYNC B0 ;  /* 0x0000000000007941 */ /* 0x000fea0003800000 */
.L_x_471:
        /* <DEDUP_REMOVED lines=25> */
.L_x_474:
[----:B------:R-:W-:Y:S05]  /*2ac0*/  BSYNC B0 ;  /* 0x0000000000007941 */ /* 0x000fea0003800000 */
.L_x_473:
        /* <DEDUP_REMOVED lines=12> */
.L_x_466:
[----:B------:R-:W2:Y:S01]  /*2b90*/  LDL R8, [R1+0x20] ;  /* 0x0000200001087983 */ /* 0x000ea20000100800 */
[----:B------:R-:W-:Y:S01]  /*2ba0*/  PLOP3.LUT P0, PT, PT, PT, UP6, 0x80, 0x0 ;  /* 0x000000000000781c */ /* 0x000fe20003f0f068 */
[----:B------:R-:W-:Y:S01]  /*2bb0*/  ULEA.HI UR33, UR4, UR4, URZ, 0x1 ;  /* 0x0000000404217291 */ /* 0x000fe2000f8f083f */
[----:B------:R-:W-:Y:S03]  /*2bc0*/  BSSY B0, `(.L_x_476) ;  /* 0x0000015000007945 */ /* 0x000fe60003800000 */
[----:B------:R-:W-:-:S04]  /*2bd0*/  ULOP3.LUT UR33, UR33, 0xfffffffe, URZ, 0xc0, !UPT ;  /* 0xfffffffe21217892 */ /* 0x000fc8000f8ec03f */
[----:B------:R-:W-:-:S04]  /*2be0*/  UIADD3 UR33, UR4, -UR33, URZ ;  /* 0x8000002104217290 */ /* 0x000fc8000fffe03f */
[----:B------:R-:W-:Y:S02]  /*2bf0*/  UISETP.NE.AND UP0, UPT, UR33, 0x1, UPT ;  /* 0x000000012100788c */ /* 0x000fe4000bf05270 */
[----:B------:R-:W-:Y:S01]  /*2c00*/  UIMAD UR33, UR4, -0x80, UR14 ;  /* 0xffffff80042178a4 */ /* 0x000fe2000f8e020e */
[----:B------:R-:W-:Y:S05]  /*2c10*/  @P0 BAR.SYNC.DEFER_BLOCKING 0x0 ;  /* 0x0000000000000b1d */ /* 0x000fea0000010000 */
[----:B------:R-:W-:Y:S01]  /*2c20*/  ISETP.GE.AND P1, PT, R3, UR33, PT ;  /* 0x0000002103007c0c */ /* 0x000fe2000bf26270 */
[----:B--2---:R-:W-:-:S12]  /*2c30*/  IMAD.SHL.U32 R0, R8, 0x2, RZ ;  /* 0x0000000208007824 */ /* 0x004fd800078e00ff */
        /* <DEDUP_REMOVED lines=13> */
.L_x_477:
[----:B------:R-:W-:Y:S05]  /*2d10*/  BSYNC B0 ;  /* 0x0000000000007941 */ /* 0x000fea0003800000 */
.L_x_476:
        /* <DEDUP_REMOVED lines=16> */
.L_x_479:
[----:B------:R-:W-:Y:S05]  /*2e20*/  BSYNC B0 ;  /* 0x0000000000007941 */ /* 0x000fea0003800000 */
.L_x_478:
        /* <DEDUP_REMOVED lines=20> */
.L_x_481:
[----:B------:R-:W-:Y:S05]  /*2f70*/  BSYNC B0 ;  /* 0x0000000000007941 */ /* 0x000fea0003800000 */
.L_x_480:
        /* <DEDUP_REMOVED lines=20> */
.L_x_483:
[----:B------:R-:W-:Y:S05]  /*30c0*/  BSYNC B0 ;  /* 0x0000000000007941 */ /* 0x000fea0003800000 */
.L_x_482:
[----:B------:R-:W5:Y:S01]  /*30d0*/  LDL R18, [R1+0x2c] ;  /* 0x00002c0001127983 */ /* 0x000f620000100800 */
[----:B------:R-:W-:Y:S01]  /*30e0*/  ULDC.64 UR38, c[0x0][0x198] ;  /* 0x0000660000267ab9 */ /* 0x000fe20000000a00 */
[----:B------:R-:W-:Y:S01]  /*30f0*/  IMAD.U32 R13, RZ, RZ, UR8 ;  /* 0x00000008ff0d7e24 */ /* 0x000fe2000f8e00ff */
[----:B------:R-:W-:Y:S01]  /*3100*/  UIMAD UR38, UR37, UR38, URZ ;  /* 0x00000026252672a4 */ /* 0x000fe2000f8e023f */
[----:B------:R-:W-:Y:S02]  /*3110*/  IMAD.MOV.U32 R12, RZ, RZ, 0x7f800000 ;  /* 0x7f800000ff0c7424 */ /* 0x000fe400078e00ff */
[----:B-1----:R-:W-:Y:S01]  /*3120*/  IMAD.WIDE.U32 R6, R13, c[0x0][0x198], R218 ;  /* 0x000066000d067a25 */ /* 0x002fe200078e00da */
[----:B------:R-:W-:-:S03]  /*3130*/  UIMAD UR38, UR8, UR39, UR38 ;  /* 0x00000027082672a4 */ /* 0x000fc6000f8e0226 */
[----:B------:R-:W-:Y:S01]  /*3140*/  IMAD.MOV.U32 R19, RZ, RZ, 0x7f800000 ;  /* 0x7f800000ff137424 */ /* 0x000fe200078e00ff */
[----:B------:R-:W-:Y:S01]  /*3150*/  IADD3 R8, P1, R6, UR44, RZ ;  /* 0x0000002c06087c10 */ /* 0x000fe2000ff3e0ff */
[----:B------:R-:W-:Y:S02]  /*3160*/  IMAD.MOV.U32 R20, RZ, RZ, 0x7f800000 ;  /* 0x7f800000ff147424 */ /* 0x000fe400078e00ff */
[----:B------:R-:W-:Y:S02]  /*3170*/  IMAD.U32 R5, RZ, RZ, UR38 ;  /* 0x00000026ff057e24 */ /* 0x000fe4000f8e00ff */
[----:B------:R-:W-:-:S03]  /*3180*/  IMAD.MOV.U32 R21, RZ, RZ, 0x7f800000 ;  /* 0x7f800000ff157424 */ /* 0x000fc600078e00ff */
[----:B------:R-:W-:Y:S02]  /*3190*/  IADD3.X R9, R7, UR45, R5, P1, !PT ;  /* 0x0000002d07097c10 */ /* 0x000fe40008ffe405 */
[C---:B-----5:R-:W-:Y:S02]  /*31a0*/  IADD3 R5, R18.reuse, 0x48, RZ ;  /* 0x0000004812057810 */ /* 0x060fe40007ffe0ff */
[C---:B------:R-:W-:Y:S02]  /*31b0*/  IADD3 R6, R18.reuse, 0x8, RZ ;  /* 0x0000000812067810 */ /* 0x040fe40007ffe0ff */
[----:B------:R-:W-:Y:S02]  /*31c0*/  ISETP.GE.AND P2, PT, R5, UR33, PT ;  /* 0x0000002105007c0c */ /* 0x000fe4000bf46270 */
[----:B------:R-:W-:Y:S02]  /*31d0*/  IADD3 R7, R18, 0x40, RZ ;  /* 0x0000004012077810 */ /* 0x000fe40007ffe0ff */
[----:B------:R-:W-:-:S02]  /*31e0*/  ISETP.GE.AND P4, PT, R6, UR33, PT ;  /* 0x0000002106007c0c */ /* 0x000fc4000bf86270 */
[----:B------:R-:W-:Y:S01]  /*31f0*/  ISETP.GE.AND P3, PT, R7, UR33, PT ;  /* 0x0000002107007c0c */ /* 0x000fe2000bf66270 */
[C---:B------:R-:W-:Y:S01]  /*3200*/  IMAD.SHL.U32 R7, R18.reuse, 0x4, RZ ;  /* 0x0000000412077824 */ /* 0x040fe200078e00ff */
[----:B------:R-:W-:Y:S02]  /*3210*/  SHF.R.S32.HI R6, RZ, 0x1f, R5 ;  /* 0x0000001fff067819 */ /* 0x000fe40000011405 */
[----:B------:R-:W-:Y:S02]  /*3220*/  SHF.R.S32.HI R15, RZ, 0x1f, R18 ;  /* 0x0000001fff0f7819 */ /* 0x000fe40000011412 */
[----:B------:R-:W-:Y:S02]  /*3230*/  ISETP.GE.AND P5, PT, R18, UR33, PT ;  /* 0x0000002112007c0c */ /* 0x000fe4000bfa6270 */
[----:B------:R-:W-:-:S04]  /*3240*/  @!P2 LEA R10, P1, R5, UR10, 0x2 ;  /* 0x0000000a050aac11 */ /* 0x000fc8000f8210ff */
[----:B------:R-:W-:Y:S02]  /*3250*/  @!P2 LEA.HI.X R11, R5, UR9, R6, 0x2, P1 ;  /* 0x00000009050bac11 */ /* 0x000fe400088f1406 */
[----:B------:R-:W-:Y:S02]  /*3260*/  IADD3 R6, P1, R7, UR10, RZ ;  /* 0x0000000a07067c10 */ /* 0x000fe4000ff3e0ff */
[----:B------:R-:W-:Y:S01]  /*3270*/  SHF.L.U64.HI R5, R18, 0x2, R15 ;  /* 0x0000000212057819 */ /* 0x000fe2000001020f */
[----:B------:R-:W5:Y:S03]  /*3280*/  @!P2 LDG.E R12, [R10.64] ;  /* 0x000000220a0ca981 */ /* 0x000f66000c1e1900 */
[----:B------:R-:W-:-:S05]  /*3290*/  IADD3.X R7, R5, UR9, RZ, P1, !PT ;  /* 0x0000000905077c10 */ /* 0x000fca0008ffe4ff */
[----:B--2---:R1:W2:Y:S04]  /*32a0*/  @!P3 LDG.E R19, [R6.64+0x100] ;  /* 0x000100220613b981 */ /* 0x0042a8000c1e1900 */
[----:B---3--:R1:W3:Y:S04]  /*32b0*/  @!P4 LDG.E R20, [R6.64+0x20] ;  /* 0x000020220614c981 */ /* 0x0082e8000c1e1900 */
[----:B----4-:R1:W4:Y:S01]  /*32c0*/  @!P5 LDG.E R21, [R6.64] ;  /* 0x000000220615d981 */ /* 0x010322000c1e1900 */
[----:B------:R-:W-:-:S06]  /*32d0*/  UIMAD UR33, UR11, -0x80, UR5 ;  /* 0xffffff800b2178a4 */ /* 0x000fcc000f8e0205 */
[----:B------:R-:W-:Y:S01]  /*32e0*/  ISETP.GE.AND P3, PT, R3, UR33, PT ;  /* 0x0000002103007c0c */ /* 0x000fe2000bf66270 */
[----:B------:R-:W-:-:S12]  /*32f0*/  IMAD R5, R14, c[0x0][0x1b0], RZ ;  /* 0x00006c000e057a24 */ /* 0x000fd800078e02ff */
[----:B------:R-:W-:Y:S04]  /*3300*/  @P3 STS [R0+0x6000], RZ ;  /* 0x006000ff00003388 */ /* 0x000fe80000000800 */
[----:B------:R-:W-:Y:S04]  /*3310*/  @P3 STS [R0+0x6004], RZ ;  /* 0x006004ff00003388 */ /* 0x000fe80000000800 */
[----:B------:R-:W-:Y:S01]  /*3320*/  @P3 STS.64 [R0+0x6008], RZ ;  /* 0x006008ff00003388 */ /* 0x000fe20000000a00 */
[C---:B------:R-:W-:Y:S01]  /*3330*/  IMAD R5, R4.reuse, c[0x0][0x1b4], R5 ;  /* 0x00006d0004057a24 */ /* 0x040fe200078e0205 */
[----:B------:R-:W-:Y:S01]  /*3340*/  BSSY B0, `(.L_x_484) ;  /* 0x0000019000007945 */ /* 0x000fe20003800000 */
[----:B-1----:R-:W-:Y:S01]  /*3350*/  IMAD.WIDE.U32 R6, R4, c[0x0][0x1b0], R8 ;  /* 0x00006c0004067a25 */ /* 0x002fe200078e0008 */
[----:B-----5:R1:W-:Y:S04]  /*3360*/  STL [R1+0x4], R12 ;  /* 0x0000040c01007387 */ /* 0x0203e80000100800 */
[----:B--2---:R2:W-:Y:S04]  /*3370*/  STL [R1], R19 ;  /* 0x0000001301007387 */ /* 0x0045e80000100800 */
[----:B---3--:R2:W-:Y:S04]  /*3380*/  STL [R1+0xc], R20 ;  /* 0x00000c1401007387 */ /* 0x0085e80000100800 */
[----:B----4-:R2:W-:Y:S01]  /*3390*/  STL [R1+0x8], R21 ;  /* 0x0000081501007387 */ /* 0x0105e20000100800 */
[----:B-1----:R-:W-:Y:S01]  /*33a0*/  IMAD.IADD R12, R7, 0x1, R5 ;  /* 0x00000001070c7824 */ /* 0x002fe200078e0205 */
        /* <DEDUP_REMOVED lines=18> */
.L_x_485:
[----:B------:R-:W-:Y:S05]  /*34d0*/  BSYNC B0 ;  /* 0x0000000000007941 */ /* 0x000fea0003800000 */
.L_x_484:
        /* <DEDUP_REMOVED lines=20> */
.L_x_487:
[----:B------:R-:W-:Y:S05]  /*3620*/  BSYNC B0 ;  /* 0x0000000000007941 */ /* 0x000fea0003800000 */
.L_x_486:
[----:B------:R-:W-:Y:S01]  /*3630*/  ULDC.64 UR38, c[0x0][0x1a0] ;  /* 0x0000680000267ab9 */ /* 0x000fe20000000a00 */
[----:B---3--:R-:W-:Y:S01]  /*3640*/  IMAD.WIDE.U32 R6, R13, c[0x0][0x1a0], R218 ;  /* 0x000068000d067a25 */ /* 0x008fe200078e00da */
        /* <DEDUP_REMOVED lines=31> */
.L_x_489:
[----:B------:R-:W-:Y:S05]  /*3840*/  BSYNC B0 ;  /* 0x0000000000007941 */ /* 0x000fea0003800000 */
.L_x_488:
        /* <DEDUP_REMOVED lines=19> */
.L_x_491:
[----:B------:R-:W-:Y:S05]  /*3980*/  BSYNC B0 ;  /* 0x0000000000007941 */ /* 0x000fea0003800000 */
.L_x_490:
[----:B-1-34-:R-:W-:Y:S01]  /*3990*/  IMAD.U32 R0, RZ, RZ, UR14 ;  /* 0x0000000eff007e24 */ /* 0x01afe2000f8e00ff */
[C---:B------:R-:W-:Y:S01]  /*39a0*/  IADD3 R3, R18.reuse, 0x1, RZ ;  /* 0x0000000112037810 */ /* 0x040fe20007ffe0ff */
[----:B------:R-:W0:Y:S01]  /*39b0*/  LDGDEPBAR ;  /* 0x00000000000079af */ /* 0x000e220000000000 */
[----:B------:R-:W-:Y:S01]  /*39c0*/  SHF.L.U64.HI R5, R18, 0x2, R15 ;  /* 0x0000000212057819 */ /* 0x000fe2000001020f */
[C---:B------:R-:W-:Y:S01]  /*39d0*/  IMAD.SHL.U32 R122, R130.reuse, 0x2, RZ ;  /* 0x00000002827a7824 */ /* 0x040fe200078e00ff */
[----:B------:R-:W-:Y:S01]  /*39e0*/  IADD3 R4, R3, UR5, -R0 ;  /* 0x0000000503047c10 */ /* 0x000fe2000fffe800 */
[----:B------:R-:W-:Y:S01]  /*39f0*/  UIADD3 UR33, UR14, 0x80, UR8 ;  /* 0x000000800e217890 */ /* 0x000fe2000fffe008 */
[----:B------:R-:W-:Y:S01]  /*3a00*/  IADD3 R3, R130, 0x1000, RZ ;  /* 0x0000100082037810 */ /* 0x000fe20007ffe0ff */
[----:B------:R-:W-:Y:S01]  /*3a10*/  IMAD.MOV.U32 R196, RZ, RZ, R134 ;  /* 0x000000ffffc47224 */ /* 0x000fe200078e0086 */
        /* <DEDUP_REMOVED lines=27> */
[----:B-1----:R-:W-:-:S05]  /*3bd0*/  IMAD.SHL.U32 R4, R18, 0x4, RZ ;  /* 0x0000000412047824 */ /* 0x002fca00078e00ff */
[----:B------:R3:W-:Y:S04]  /*3be0*/  STL [R1+0x14], R4 ;  /* 0x0000140401007387 */ /* 0x0007e80000100800 */
[----:B------:R3:W-:Y:S02]  /*3bf0*/  STL [R1+0x10], R0 ;  /* 0x0000100001007387 */ /* 0x0007e40000100800 */
.L_x_494:
[----:B---3--:R-:W3:Y:S01]  /*3c00*/  LDL R0, [R1+0x1c] ;  /* 0x00001c0001007983 */ /* 0x008ee20000100800 */
        /* <DEDUP_REMOVED lines=34> */
[----:B-1----:R-:W3:Y:S04]  /*3e30*/  LDL R68, [R1+0x24] ;  /* 0x0000240001447983 */ /* 0x002ee80000100800 */
[----:B----4-:R-:W4:Y:S04]  /*3e40*/  LDL R3, [R1+0x8] ;  /* 0x0000080001037983 */ /* 0x010f280000100800 */
[----:B--2---:R-:W2:Y:S01]  /*3e50*/  LDL R2, [R1+0xc] ;  /* 0x00000c0001027983 */ /* 0x004ea20000100800 */
[----:B------:R-:W-:Y:S04]  /*3e60*/  DEPBAR.LE SB0, 0x0 ;  /* 0x000080000000791a */ /* 0x000fe80000000000 */
[----:B------:R-:W-:Y:S08]  /*3e70*/  BAR.SYNC.DEFER_BLOCKING 0x0 ;  /* 0x0000000000007b1d */ /* 0x000ff00000010000 */
[----:B------:R-:W-:Y:S08]  /*3e80*/  LDSM.16.M88.4 R64, [R118] ;  /* 0x000000007640783b */ /* 0x000ff00000000200 */
[----:B------:R-:W1:Y:S08]  /*3e90*/  LDSM.16.M88.4 R16, [R117+0x6000] ;  /* 0x006000007510783b */ /* 0x000e700000000200 */
[----:B------:R-:W1:Y:S08]  /*3ea0*/  LDSM.16.M88.4 R60, [R118+0x1000] ;  /* 0x00100000763c783b */ /* 0x000e700000000200 */
[----:B------:R-:W1:Y:S08]  /*3eb0*/  LDSM.16.M88.4 R32, [R117+0x6400] ;  /* 0x006400007520783b */ /* 0x000e700000000200 */
[----:B------:R-:W1:Y:S08]  /*3ec0*/  LDSM.16.M88.4 R48, [R117+0x6800] ;  /* 0x006800007530783b */ /* 0x000e700000000200 */
[----:B------:R-:W3:Y:S01]  /*3ed0*/  LDSM.16.M88.4 R100, [R117+0x6c00] ;  /* 0x006c00007564783b */ /* 0x000ee20000000200 */
[-C--:B-1----:R-:W-:Y:S07]  /*3ee0*/  HMMA.16816.F32 R4, R64, R16.reuse, RZ ;  /* 0x000000104004723c */ /* 0x082fee00000018ff */
[----:B------:R-:W-:Y:S01]  /*3ef0*/  LDSM.16.M88.4 R104, [R112] ;  /* 0x000000007068783b */ /* 0x000fe20000000200 */
[C---:B------:R-:W-:Y:S07]  /*3f00*/  HMMA.16816.F32 R8, R60.reuse, R16, RZ ;  /* 0x000000103c08723c */ /* 0x040fee00000018ff */
[----:B------:R-:W1:Y:S01]  /*3f10*/  LDSM.16.M88.4 R108, [R116+0x6000] ;  /* 0x00600000746c783b */ /* 0x000e620000000200 */
[-C--:B------:R-:W-:Y:S07]  /*3f20*/  HMMA.16816.F32 R12, R60, R18.reuse, RZ ;  /* 0x000000123c0c723c */ /* 0x080fee00000018ff */
[----:B------:R-:W1:Y:S01]  /*3f30*/  LDSM.16.M88.4 R112, [R112+0x1000] ;  /* 0x001000007070783b */ /* 0x000e620000000200 */
        /* <DEDUP_REMOVED lines=9> */
[-C--:B---3--:R-:W-:Y:S01]  /*3fd0*/  HMMA.16816.F32 R52, R64, R100.reuse, RZ ;  /* 0x000000644034723c */ /* 0x088fe200000018ff */
[----:B------:R-:W-:Y:S03]  /*3fe0*/  @!P0 IADD3 R131, R0, UR8, RZ ;  /* 0x0000000800838c10 */ /* 0x000fe6000fffe0ff */
[----:B------:R-:W-:Y:S04]  /*3ff0*/  MOV R0, UR11 ;  /* 0x0000000b00007c02 */ /* 0x000fe80008000f00 */
[C---:B------:R-:W-:Y:S08]  /*4000*/  HMMA.16816.F32 R56, R60.reuse, R100, RZ ;  /* 0x000000643c38723c */ /* 0x040ff000000018ff */
[-C--:B------:R-:W-:Y:S08]  /*4010*/  HMMA.16816.F32 R60, R60, R102.reuse, RZ ;  /* 0x000000663c3c723c */ /* 0x080ff000000018ff */
[----:B------:R-:W-:Y:S08]  /*4020*/  HMMA.16816.F32 R64, R64, R102, RZ ;  /* 0x000000664040723c */ /* 0x000ff000000018ff */
[-C--:B-1----:R-:W-:Y:S08]  /*4030*/  HMMA.16816.F32 R4, R104, R108.reuse, R4 ;  /* 0x0000006c6804723c */ /* 0x082ff00000001804 */
[C---:B------:R-:W-:Y:S08]  /*4040*/  HMMA.16816.F32 R8, R112.reuse, R108, R8 ;  /* 0x0000006c7008723c */ /* 0x040ff00000001808 */
[-C--:B------:R-:W-:Y:S08]  /*4050*/  HMMA.16816.F32 R12, R112, R110.reuse, R12 ;  /* 0x0000006e700c723c */ /* 0x080ff0000000180c */
[C---:B------:R-:W-:Y:S04]  /*4060*/  HMMA.16816.F32 R16, R104.reuse, R110, R16 ;  /* 0x0000006e6810723c */ /* 0x040fe80000001810 */
[----:B------:R-:W-:Y:S02]  /*4070*/  FMUL.FTZ R4, R4, c[0x0][0x2ec] ;  /* 0x0000bb0004047a20 */ /* 0x000fe40000410000 */
[----:B------:R-:W-:Y:S02]  /*4080*/  FMUL.FTZ R5, R5, c[0x0][0x2ec] ;  /* 0x0000bb0005057a20 */ /* 0x000fe40000410000 */
[----:B------:R-:W1:Y:S01]  /*4090*/  MUFU.TANH R145, R4 ;  /* 0x0000000400917308 */ /* 0x000e620000002400 */
[----:B------:R-:W-:Y:S03]  /*40a0*/  FMUL.FTZ R8, R8, c[0x0][0x2ec] ;  /* 0x0000bb0008087a20 */ /* 0x000fe60000410000 */
[----:B------:R-:W-:Y:S02]  /*40b0*/  FMUL.FTZ R6, R6, c[0x0][0x2ec] ;  /* 0x0000bb0006067a20 */ /* 0x000fe40000410000 */
[----:B------:R-:W-:Y:S02]  /*40c0*/  FMUL.FTZ R7, R7, c[0x0][0x2ec] ;  /* 0x0000bb0007077a20 */ /* 0x000fe40000410000 */
[----:B------:R-:W-:Y:S02]  /*40d0*/  FMUL.FTZ R13, R13, c[0x0][0x2ec] ;  /* 0x0000bb000d0d7a20 */ /* 0x000fe40000410000 */
[----:B------:R1:W-:Y:S01]  /*40e0*/  MUFU.TANH R247, R8 ;  /* 0x0000000800f77308 */ /* 0x0003e20000002400 */
        /* <DEDUP_REMOVED lines=9> */
[----:B------:R-:W-:Y:S02]  /*4180*/  FMUL.FTZ R19, R19, c[0x0][0x2ec] ;  /* 0x0000bb0013137a20 */ /* 0x000fe40000410000 */
[----:B------:R-:W-:Y:S01]  /*4190*/  FMUL.FTZ R18, R18, c[0x0][0x2ec] ;  /* 0x0000bb0012127a20 */ /* 0x000fe20000410000 */
[----:B------:R3:W-:Y:S01]  /*41a0*/  MUFU.TANH R74, R15 ;  /* 0x0000000f004a7308 */ /* 0x0007e20000002400 */
[----:B-1----:R-:W-:Y:S09]  /*41b0*/  MOV R8, R145 ;  /* 0x0000009100087202 */ /* 0x002ff20000000f00 */
[----:B------:R1:W-:Y:S10]  /*41c0*/  MUFU.TANH R143, R16 ;  /* 0x00000010008f7308 */ /* 0x0003f40000002400 */
[----:B------:R-:W2:Y:S01]  /*41d0*/  MUFU.TANH R144, R5 ;  /* 0x0000000500907308 */ /* 0x000ea20000002400 */
[----:B------:R-:W-:Y:S02]  /*41e0*/  @!P0 LEA R0, R0, R68, 0x7 ;  /* 0x0000004400008211 */ /* 0x000fe400078e38ff */
[----:B---3--:R-:W-:Y:S01]  /*41f0*/  @!P0 IMNMX R15, R131, UR5, PT ;  /* 0x00000005830f8c17 */ /* 0x008fe2000b800200 */
[C---:B----4-:R-:W-:Y:S01]  /*4200*/  FMUL.FTZ R13, R3.reuse, 1.4426950216293334961 ;  /* 0x3fb8aa3b030d7820 */ /* 0x050fe20000410000 */
[----:B------:R-:W-:Y:S05]  /*4210*/  FSETP.NEU.FTZ.AND P1, PT, R3, -INF , PT ;  /* 0xff8000000300780b */ /* 0x000fea0003f3d000 */
[----:B------:R3:W-:Y:S01]  /*4220*/  MUFU.TANH R245, R9 ;  /* 0x0000000900f57308 */ /* 0x0007e20000002400 */
[----:B------:R-:W4:Y:S01]  /*4230*/  LDL R3, [R1] ;  /* 0x0000000001037983 */ /* 0x000f220000100800 */
[----:B------:R-:W-:Y:S02]  /*4240*/  FSEL R13, R13, RZ, P1 ;  /* 0x000000ff0d0d7208 */ /* 0x000fe40000800000 */
[CC--:B------:R-:W-:Y:S02]  /*4250*/  @!P0 ISETP.GE.AND P2, PT, R0.reuse, R15.reuse, PT ;  /* 0x0000000f0000820c */ /* 0x0c0fe40003f46270 */
[----:B-1----:R-:W-:Y:S02]  /*4260*/  @!P0 IADD3 R16, R0, 0x1, RZ ;  /* 0x0000000100108810 */ /* 0x002fe40007ffe0ff */
[----:B------:R-:W-:Y:S02]  /*4270*/  @!P0 FSEL R8, R145, -INF , !P2 ;  /* 0xff80000091088808 */ /* 0x000fe40005000000 */
[----:B------:R1:W-:Y:S01]  /*4280*/  MUFU.TANH R243, R12 ;  /* 0x0000000c00f37308 */ /* 0x0003e20000002400 */
[----:B------:R-:W-:Y:S09]  /*4290*/  @!P0 ISETP.GE.AND P1, PT, R16, R15, PT ;  /* 0x0000000f1000820c */ /* 0x000ff20003f26270 */
[----:B------:R-:W1:Y:S01]  /*42a0*/  MUFU.TANH R222, R6 ;  /* 0x0000000600de7308 */ /* 0x000e620000002400 */
[--C-:B---3--:R-:W-:Y:S01]  /*42b0*/  FFMA.FTZ R9, R8, c[0x0][0x23c], -R13.reuse ;  /* 0x00008f0008097a23 */ /* 0x108fe2000001080d */
[----:B--2---:R-:W-:Y:S02]  /*42c0*/  MOV R8, R144 ;  /* 0x0000009000087202 */ /* 0x004fe40000000f00 */
[----:B------:R-:W-:Y:S02]  /*42d0*/  @!P0 FSEL R8, R144, -INF , !P1 ;  /* 0xff80000090088808 */ /* 0x000fe40004800000 */
[C---:B------:R-:W-:Y:S04]  /*42e0*/  FSETP.NEU.FTZ.AND P1, PT, R2.reuse, -INF , PT ;  /* 0xff8000000200780b */ /* 0x040fe80003f3d000 */
[----:B------:R2:W3:Y:S01]  /*42f0*/  MUFU.TANH R221, R7 ;  /* 0x0000000700dd7308 */ /* 0x0004e20000002400 */
[----:B-1----:R-:W-:Y:S02]  /*4300*/  FMUL.FTZ R12, R2, 1.4426950216293334961 ;  /* 0x3fb8aa3b020c7820 */ /* 0x002fe40000410000 */
[----:B------:R-:W4:Y:S03]  /*4310*/  LDL R2, [R1+0x4] ;  /* 0x0000040001027983 */ /* 0x000f260000100800 */
[----:B------:R-:W-:Y:S04]  /*4320*/  FSEL R12, R12, RZ, P1 ;  /* 0x000000ff0c0c7208 */ /* 0x000fe80000800000 */
[----:B------:R1:W-:Y:S10]  /*4330*/  MUFU.TANH R75, R14 ;  /* 0x0000000e004b7308 */ /* 0x0003f40000002400 */
        /* <DEDUP_REMOVED lines=8> */
[----:B---3--:R-:W-:Y:S05]  /*43c0*/  @!P0 IADD3 R11, R131, 0x40, RZ ;  /* 0x00000040830b8810 */ /* 0x008fea0007ffe0ff */
[----:B------:R3:W3:Y:S01]  /*43d0*/  MUFU.TANH R142, R17 ;  /* 0x00000011008e7308 */ /* 0x0006e20000002400 */
[----:B------:R-:W-:Y:S09]  /*43e0*/  @!P0 IMNMX R11, R11, UR5, PT ;  /* 0x000000050b0b8c17 */ /* 0x000ff2000b800200 */
[----:B------:R3:W3:Y:S01]  /*43f0*/  MUFU.TANH R216, R18 ;  /* 0x0000001200d87308 */ /* 0x0006e20000002400 */
[-C--:B--2---:R-:W-:Y:S03]  /*4400*/  HMMA.16816.F32 R20, R104, R4.reuse, R20 ;  /* 0x000000046814723c */ /* 0x084fe60000001814 */
[----:B-1----:R-:W-:Y:S06]  /*4410*/  @!P0 IADD3 R10, R131, 0x48, RZ ;  /* 0x00000048830a8810 */ /* 0x002fec0007ffe0ff */
[----:B------:R-:W1:Y:S03]  /*4420*/  MUFU.TANH R215, R19 ;  /* 0x0000001300d77308 */ /* 0x000e660000002400 */
[----:B------:R-:W-:Y:S01]  /*4430*/  @!P0 IMNMX R10, R10, UR5, PT ;  /* 0x000000050a0a8c17 */ /* 0x000fe2000b800200 */
[C---:B------:R-:W-:Y:S04]  /*4440*/  HMMA.16816.F32 R24, R112.reuse, R4, R24 ;  /* 0x000000047018723c */ /* 0x040fe80000001818 */
[----:B---3--:R-:W-:Y:S03]  /*4450*/  @!P0 IADD3 R17, R0, 0x9, RZ ;  /* 0x0000000900118810 */ /* 0x008fe60007ffe0ff */
[----:B------:R-:W-:Y:S01]  /*4460*/  FFMA.FTZ R5, R8, c[0x0][0x23c], -R13 ;  /* 0x00008f0008057a23 */ /* 0x000fe2000001080d */
[-C--:B------:R-:W-:Y:S03]  /*4470*/  HMMA.16816.F32 R28, R112, R6.reuse, R28 ;  /* 0x00000006701c723c */ /* 0x080fe6000000181c */
[----:B------:R2:W-:Y:S01]  /*4480*/  MUFU.EX2 R233, R5 ;  /* 0x0000000500e97308 */ /* 0x0005e20000000800 */
[----:B------:R-:W-:Y:S02]  /*4490*/  MOV R4, R222 ;  /* 0x000000de00047202 */ /* 0x000fe40000000f00 */
[----:B------:R-:W-:Y:S02]  /*44a0*/  @!P0 FSEL R4, R222, -INF , !P2 ;  /* 0xff800000de048808 */ /* 0x000fe40005000000 */
[----:B------:R-:W-:Y:S01]  /*44b0*/  @!P0 ISETP.GE.AND P2, PT, R0, R11, PT ;  /* 0x0000000b0000820c */ /* 0x000fe20003f46270 */
[C---:B------:R-:W-:Y:S04]  /*44c0*/  HMMA.16816.F32 R32, R104.reuse, R6, R32 ;  /* 0x000000066820723c */ /* 0x040fe80000001820 */
[----:B------:R-:W-:Y:S01]  /*44d0*/  MOV R18, R143 ;  /* 0x0000008f00127202 */ /* 0x000fe20000000f00 */
[----:B------:R-:W-:Y:S02]  /*44e0*/  FMUL.FTZ R20, R20, c[0x0][0x2ec] ;  /* 0x0000bb0014147a20 */ /* 0x000fe40000410000 */
[----:B------:R-:W-:Y:S02]  /*44f0*/  FMUL.FTZ R21, R21, c[0x0][0x2ec] ;  /* 0x0000bb0015157a20 */ /* 0x000fe40000410000 */
[----:B------:R3:W1:Y:S03]  /*4500*/  MUFU.TANH R141, R20 ;  /* 0x00000014008d7308 */ /* 0x0006660000002400 */
[----:B------:R-:W-:Y:S02]  /*4510*/  FMUL.FTZ R26, R26, c[0x0][0x2ec] ;  /* 0x0000bb001a1a7a20 */ /* 0x000fe40000410000 */
[----:B------:R-:W-:Y:S02]  /*4520*/  FMUL.FTZ R27, R27, c[0x0][0x2ec] ;  /* 0x0000bb001b1b7a20 */ /* 0x000fe40000410000 */
[----:B------:R-:W-:Y:S02]  /*4530*/  FMUL.FTZ R22, R22, c[0x0][0x2ec] ;  /* 0x0000bb0016167a20 */ /* 0x000fe40000410000 */
[--C-:B--2---:R-:W-:Y:S01]  /*4540*/  FFMA.FTZ R5, R4, c[0x0][0x23c], -R12.reuse ;  /* 0x00008f0004057a23 */ /* 0x104fe2000001080c */
[----:B------:R-:W-:Y:S01]  /*4550*/  MUFU.TANH R69, R26 ;  /* 0x0000001a00457308 */ /* 0x000fe20000002400 */
[----:B------:R-:W-:Y:S01]  /*4560*/  MOV R4, R221 ;  /* 0x000000dd00047202 */ /* 0x000fe20000000f00 */
[----:B------:R-:W-:Y:S01]  /*4570*/  FMUL.FTZ R23, R23, c[0x0][0x2ec] ;  /* 0x0000bb0017177a20 */ /* 0x000fe20000410000 */
[----:B------:R-:W-:Y:S01]  /*4580*/  @!P0 FSEL R4, R221, -INF , !P1 ;  /* 0xff800000dd048808 */ /* 0x000fe20004800000 */
[----:B------:R-:W-:Y:S02]  /*4590*/  FMUL.FTZ R24, R24, c[0x0][0x2ec] ;  /* 0x0000bb0018187a20 */ /* 0x000fe40000410000 */
[----:B------:R-:W-:Y:S02]  /*45a0*/  FMUL.FTZ R32, R32, c[0x0][0x2ec] ;  /* 0x0000bb0020207a20 */ /* 0x000fe40000410000 */
[----:B------:R-:W-:Y:S02]  /*45b0*/  FFMA.FTZ R4, R4, c[0x0][0x23c], -R12 ;  /* 0x00008f0004047a23 */ /* 0x000fe4000001080c */
[----:B------:R2:W1:Y:S01]  /*45c0*/  MUFU.TANH R140, R21 ;  /* 0x00000015008c7308 */ /* 0x0004620000002400 */
[----:B------:R-:W-:Y:S02]  /*45d0*/  FMUL.FTZ R33, R33, c[0x0][0x2ec] ;  /* 0x0000bb0021217a20 */ /* 0x000fe40000410000 */
[----:B------:R-:W-:Y:S01]  /*45e0*/  FMUL.FTZ R34, R34, c[0x0][0x2ec] ;  /* 0x0000bb0022227a20 */ /* 0x000fe20000410000 */
[----:B---3--:R-:W3:Y:S01]  /*45f0*/  LDL R20, [R1+0x18] ;  /* 0x0000180001147983 */ /* 0x008ee20000100800 */
[----:B------:R-:W-:Y:S02]  /*4600*/  FMUL.FTZ R35, R35, c[0x0][0x2ec] ;  /* 0x0000bb0023237a20 */ /* 0x000fe40000410000 */
[----:B------:R-:W-:Y:S02]  /*4610*/  FMUL.FTZ R25, R25, c[0x0][0x2ec] ;  /* 0x0000bb0019197a20 */ /* 0x000fe40000410000 */
[----:B------:R-:W-:Y:S01]  /*4620*/  FMUL.FTZ R28, R28, c[0x0][0x2ec] ;  /* 0x0000bb001c1c7a20 */ /* 0x000fe20000410000 */
[----:B------:R1:W-:Y:S01]  /*4630*/  MUFU.EX2 R89, R4 ;  /* 0x0000000400597308 */ /* 0x0003e20000000800 */
[----:B------:R-:W-:Y:S02]  /*4640*/  FMUL.FTZ R29, R29, c[0x0][0x2ec] ;  /* 0x0000bb001d1d7a20 */ /* 0x000fe40000410000 */
[----:B------:R-:W-:Y:S02]  /*4650*/  FMUL.FTZ R30, R30, c[0x0][0x2ec] ;  /* 0x0000bb001e1e7a20 */ /* 0x000fe40000410000 */
[----:B------:R-:W-:Y:S05]  /*4660*/  FMUL.FTZ R31, R31, c[0x0][0x2ec] ;  /* 0x0000bb001f1f7a20 */ /* 0x000fea0000410000 */
[----:B------:R4:W-:Y:S01]  /*4670*/  MUFU.EX2 R90, R5 ;  /* 0x00000005005a7308 */ /* 0x0009e20000000800 */
[----:B--2---:R-:W2:Y:S09]  /*4680*/  LDL R21, [R1+0x14] ;  /* 0x0000140001157983 */ /* 0x004eb20000100800 */
[----:B------:R-:W2:Y:S01]  /*4690*/  MUFU.TANH R214, R22 ;  /* 0x0000001600d67308 */ /* 0x000ea20000002400 */
[----:B-1----:R-:W-:Y:S02]  /*46a0*/  MOV R4, R247 ;  /* 0x000000f700047202 */ /* 0x002fe40000000f00 */
[----:B------:R-:W-:Y:S02]  /*46b0*/  @!P0 FSEL R4, R247, -INF , !P2 ;  /* 0xff800000f7048808 */ /* 0x000fe40005000000 */
[-C--:B------:R-:W-:Y:S05]  /*46c0*/  @!P0 ISETP.GE.AND P2, PT, R0, R10.reuse, PT ;  /* 0x0000000a0000820c */ /* 0x080fea0003f46270 */
[----:B------:R-:W-:Y:S10]  /*46d0*/  MUFU.TANH R210, R23 ;  /* 0x0000001700d27308 */ /* 0x000ff40000002400 */
[----:B------:R-:W-:Y:S10]  /*46e0*/  MUFU.TANH R234, R24 ;  /* 0x0000001800ea7308 */ /* 0x000ff40000002400 */
        /* <DEDUP_REMOVED lines=10> */
[C---:B----4-:R-:W-:Y:S01]  /*4790*/  FMUL.FTZ R9, R3.reuse, 1.4426950216293334961 ;  /* 0x3fb8aa3b03097820 */ /* 0x050fe20000410000 */
[----:B------:R-:W-:Y:S04]  /*47a0*/  FSETP.NEU.FTZ.AND P1, PT, R3, -INF , PT ;  /* 0xff8000000300780b */ /* 0x000fe80003f3d000 */
        /* <DEDUP_REMOVED lines=10> */
[----:B----4-:R-:W-:Y:S02]  /*4850*/  MOV R5, R77 ;  /* 0x0000004d00057202 */ /* 0x010fe40000000f00 */
[----:B------:R-:W-:Y:S02]  /*4860*/  FSEL R8, R8, RZ, P1 ;  /* 0x000000ff08087208 */ /* 0x000fe40000800000 */
[----:B------:R-:W-:Y:S02]  /*4870*/  @!P0 ISETP.GE.AND P1, PT, R16, R10, PT ;  /* 0x0000000a1000820c */ /* 0x000fe40003f26270 */
[----:B------:R-:W-:Y:S02]  /*4880*/  @!P0 FSEL R5, R77, -INF , !P2 ;  /* 0xff8000004d058808 */ /* 0x000fe40005000000 */
[----:B------:R-:W-:Y:S02]  /*4890*/  @!P0 IADD3 R16, R0, 0x8, RZ ;  /* 0x0000000800108810 */ /* 0x000fe40007ffe0ff */
[----:B-1----:R-:W-:Y:S01]  /*48a0*/  MOV R4, R76 ;  /* 0x0000004c00047202 */ /* 0x002fe20000000f00 */
[--C-:B------:R-:W-:Y:S01]  /*48b0*/  FFMA.FTZ R5, R5, c[0x0][0x23c], -R8.reuse ;  /* 0x00008f0005057a23 */ /* 0x100fe20000010808 */
[----:B------:R-:W-:Y:S02]  /*48c0*/  @!P0 FSEL R4, R76, -INF , !P1 ;  /* 0xff8000004c048808 */ /* 0x000fe40004800000 */
[----:B------:R-:W-:Y:S01]  /*48d0*/  @!P0 ISETP.GE.AND P1, PT, R16, R11, PT ;  /* 0x0000000b1000820c */ /* 0x000fe20003f26270 */
[----:B------:R-:W-:Y:S02]  /*48e0*/  MUFU.EX2 R81, R5 ;  /* 0x0000000500517308 */ /* 0x000fe40000000800 */
[--C-:B------:R-:W-:Y:S08]  /*48f0*/  FFMA.FTZ R4, R4, c[0x0][0x23c], -R8.reuse ;  /* 0x00008f0004047a23 */ /* 0x100ff00000010808 */
[----:B------:R1:W-:Y:S02]  /*4900*/  MUFU.EX2 R80, R4 ;  /* 0x0000000400507308 */ /* 0x0003e40000000800 */
[----:B-1----:R-:W-:Y:S02]  /*4910*/  MOV R4, R243 ;  /* 0x000000f300047202 */ /* 0x002fe40000000f00 */
[----:B------:R-:W-:Y:S02]  /*4920*/  @!P0 FSEL R4, R243, -INF , !P1 ;  /* 0xff800000f3048808 */ /* 0x000fe40004800000 */
[----:B------:R-:W-:Y:S03]  /*4930*/  @!P0 ISETP.GE.AND P1, PT, R17, R11, PT ;  /* 0x0000000b1100820c */ /* 0x000fe60003f26270 */
[--C-:B------:R-:W-:Y:S01]  /*4940*/  FFMA.FTZ R5, R4, c[0x0][0x23c], -R9.reuse ;  /* 0x00008f0004057a23 */ /* 0x100fe20000010809 */
        /* <DEDUP_REMOVED lines=16> */
[C---:B------:R-:W-:Y:S03]  /*4a50*/  @!P0 ISETP.GE.AND P1, PT, R17.reuse, R15, PT ;  /* 0x0000000f1100820c */ /* 0x040fe60003f26270 */
        /* <DEDUP_REMOVED lines=18> */
[C---:B----4-:R-:W-:Y:S02]  /*4b80*/  @!P0 IADD3 R17, R0.reuse, 0x11, RZ ;  /* 0x0000001100118810 */ /* 0x050fe40007ffe0ff */
[----:B--2---:R-:W-:Y:S04]  /*4b90*/  @!P0 IADD3 R16, R0, 0x10, RZ ;  /* 0x0000001000108810 */ /* 0x004fe80007ffe0ff */
[----:B------:R-:W-:Y:S01]  /*4ba0*/  @!P0 ISETP.GE.AND P1, PT, R16, R15, PT ;  /* 0x0000000f1000820c */ /* 0x000fe20003f26270 */
[-C--:B-1----:R-:W-:Y:S03]  /*4bb0*/  HMMA.16816.F32 R36, R104, R4.reuse, R36 ;  /* 0x000000046824723c */ /* 0x082fe60000001824 */
[----:B------:R-:W-:Y:S02]  /*4bc0*/  MOV R18, R141 ;  /* 0x0000008d00127202 */ /* 0x000fe40000000f00 */
[----:B------:R-:W-:Y:S02]  /*4bd0*/  @!P0 FSEL R18, R141, -INF , !P1 ;  /* 0xff8000008d128808 */ /* 0x000fe40004800000 */
[----:B------:R-:W-:Y:S01]  /*4be0*/  @!P0 ISETP.GE.AND P1, PT, R17, R15, PT ;  /* 0x0000000f1100820c */ /* 0x000fe20003f26270 */
[C---:B------:R-:W-:Y:S04]  /*4bf0*/  HMMA.16816.F32 R40, R112.reuse, R4, R40 ;  /* 0x000000047028723c */ /* 0x040fe80000001828 */
[--C-:B------:R-:W-:Y:S01]  /*4c00*/  FFMA.FTZ R19, R18, c[0x0][0x23c], -R13.reuse ;  /* 0x00008f0012137a23 */ /* 0x100fe2000001080d */
[----:B------:R-:W-:Y:S02]  /*4c10*/  MOV R18, R140 ;  /* 0x0000008c00127202 */ /* 0x000fe40000000f00 */
[----:B------:R-:W-:Y:S01]  /*4c20*/  @!P0 FSEL R18, R140, -INF , !P1 ;  /* 0xff8000008c128808 */ /* 0x000fe20004800000 */
[----:B------:R-:W-:Y:S01]  /*4c30*/  MUFU.EX2 R194, R19 ;  /* 0x0000001300c27308 */ /* 0x000fe20000000800 */
[-C--:B------:R-:W-:Y:S03]  /*4c40*/  HMMA.16816.F32 R44, R112, R6.reuse, R44 ;  /* 0x00000006702c723c */ /* 0x080fe6000000182c */
[----:B------:R-:W-:Y:S01]  /*4c50*/  FFMA.FTZ R5, R18, c[0x0][0x23c], -R13 ;  /* 0x00008f0012057a23 */ /* 0x000fe2000001080d */
[----:B------:R-:W-:Y:S02]  /*4c60*/  @!P0 ISETP.GE.AND P1, PT, R16, R14, PT ;  /* 0x0000000e1000820c */ /* 0x000fe40003f26270 */
[----:B------:R-:W-:Y:S01]  /*4c70*/  MOV R4, R214 ;  /* 0x000000d600047202 */ /* 0x000fe20000000f00 */
[----:B------:R-:W-:Y:S01]  /*4c80*/  FMUL.FTZ R36, R36, c[0x0][0x2ec] ;  /* 0x0000bb0024247a20 */ /* 0x000fe20000410000 */
[----:B------:R-:W-:Y:S01]  /*4c90*/  @!P0 FSEL R4, R214, -INF , !P1 ;  /* 0xff800000d6048808 */ /* 0x000fe20004800000 */
[----:B------:R-:W-:Y:S01]  /*4ca0*/  FMUL.FTZ R37, R37, c[0x0][0x2ec] ;  /* 0x0000bb0025257a20 */ /* 0x000fe20000410000 */
[----:B------:R1:W-:Y:S01]  /*4cb0*/  MUFU.EX2 R193, R5 ;  /* 0x0000000500c17308 */ /* 0x0003e20000000800 */
[----:B------:R-:W-:Y:S01]  /*4cc0*/  @!P0 ISETP.GE.AND P1, PT, R17, R14, PT ;  /* 0x0000000e1100820c */ /* 0x000fe20003f26270 */
[----:B------:R-:W-:Y:S01]  /*4cd0*/  FMUL.FTZ R38, R38, c[0x0][0x2ec] ;  /* 0x0000bb0026267a20 */ /* 0x000fe20000410000 */
[C---:B------:R-:W-:Y:S04]  /*4ce0*/  HMMA.16816.F32 R48, R104.reuse, R6, R48 ;  /* 0x000000066830723c */ /* 0x040fe80000001830 */
[----:B------:R-:W-:Y:S01]  /*4cf0*/  FMUL.FTZ R39, R39, c[0x0][0x2ec] ;  /* 0x0000bb0027277a20 */ /* 0x000fe20000410000 */
[----:B------:R-:W-:Y:S01]  /*4d00*/  MOV R18, R175 ;  /* 0x000000af00127202 */ /* 0x000fe20000000f00 */
[----:B------:R-:W-:Y:S01]  /*4d10*/  FMUL.FTZ R40, R40, c[0x0][0x2ec] ;  /* 0x0000bb0028287a20 */ /* 0x000fe20000410000 */
[----:B------:R-:W-:Y:S01]  /*4d20*/  MUFU.TANH R136, R37 ;  /* 0x0000002500887308 */ /* 0x000fe20000002400 */
[----:B------:R-:W-:Y:S04]  /*4d30*/  FMUL.FTZ R41, R41, c[0x0][0x2ec] ;  /* 0x0000bb0029297a20 */ /* 0x000fe80000410000 */
[----:B------:R-:W-:Y:S02]  /*4d40*/  FMUL.FTZ R42, R42, c[0x0][0x2ec] ;  /* 0x0000bb002a2a7a20 */ /* 0x000fe40000410000 */
[----:B------:R-:W-:Y:S02]  /*4d50*/  FMUL.FTZ R43, R43, c[0x0][0x2ec] ;  /* 0x0000bb002b2b7a20 */ /* 0x000fe40000410000 */
[----:B------:R-:W-:Y:S01]  /*4d60*/  FMUL.FTZ R44, R44, c[0x0][0x2ec] ;  /* 0x0000bb002c2c7a20 */ /* 0x000fe20000410000 */
[----:B------:R-:W2:Y:S01]  /*4d70*/  MUFU.TANH R137, R36 ;  /* 0x0000002400897308 */ /* 0x000ea20000002400 */
[----:B------:R-:W-:Y:S02]  /*4d80*/  FMUL.FTZ R45, R45, c[0x0][0x2ec] ;  /* 0x0000bb002d2d7a20 */ /* 0x000fe40000410000 */
[----:B------:R-:W-:Y:S02]  /*4d90*/  FMUL.FTZ R46, R46, c[0x0][0x2ec] ;  /* 0x0000bb002e2e7a20 */ /* 0x000fe40000410000 */
[--C-:B-1----:R-:W-:Y:S01]  /*4da0*/  FFMA.FTZ R5, R4, c[0x0][0x23c], -R12.reuse ;  /* 0x00008f0004057a23 */ /* 0x102fe2000001080c */
[----:B------:R-:W-:Y:S01]  /*4db0*/  MOV R4, R210 ;  /* 0x000000d200047202 */ /* 0x000fe20000000f00 */
[----:B------:R-:W-:Y:S01]  /*4dc0*/  FMUL.FTZ R47, R47, c[0x0][0x2ec] ;  /* 0x0000bb002f2f7a20 */ /* 0x000fe20000410000 */
[----:B------:R-:W-:Y:S01]  /*4dd0*/  @!P0 FSEL R4, R210, -INF , !P1 ;  /* 0xff800000d2048808 */ /* 0x000fe20004800000 */
[----:B------:R-:W-:Y:S01]  /*4de0*/  FMUL.FTZ R48, R48, c[0x0][0x2ec] ;  /* 0x0000bb0030307a20 */ /* 0x000fe20000410000 */
[----:B------:R-:W-:Y:S01]  /*4df0*/  MUFU.EX2 R231, R5 ;  /* 0x0000000500e77308 */ /* 0x000fe20000000800 */
[----:B------:R-:W-:Y:S01]  /*4e00*/  FMUL.FTZ R49, R49, c[0x0][0x2ec] ;  /* 0x0000bb0031317a20 */ /* 0x000fe20000410000 */
[-C--:B------:R-:W-:Y:S01]  /*4e10*/  @!P0 ISETP.GE.AND P1, PT, R16, R11.reuse, PT ;  /* 0x0000000b1000820c */ /* 0x080fe20003f26270 */
[----:B------:R-:W-:Y:S02]  /*4e20*/  FFMA.FTZ R4, R4, c[0x0][0x23c], -R12 ;  /* 0x00008f0004047a23 */ /* 0x000fe4000001080c */
[----:B------:R-:W-:Y:S02]  /*4e30*/  FMUL.FTZ R50, R50, c[0x0][0x2ec] ;  /* 0x0000bb0032327a20 */ /* 0x000fe40000410000 */
[----:B------:R-:W-:Y:S03]  /*4e40*/  FMUL.FTZ R51, R51, c[0x0][0x2ec] ;  /* 0x0000bb0033337a20 */ /* 0x000fe60000410000 */
[----:B------:R1:W-:Y:S10]  /*4e50*/  MUFU.EX2 R230, R4 ;  /* 0x0000000400e67308 */ /* 0x0003f40000000800 */
[----:B------:R-:W4:Y:S10]  /*4e60*/  MUFU.TANH R190, R38 ;  /* 0x0000002600be7308 */ /* 0x000f340000002400 */
        /* <DEDUP_REMOVED lines=8> */
[-C--:B------:R-:W-:Y:S02]  /*4ef0*/  @!P0 ISETP.GE.AND P1, PT, R16, R10.reuse, PT ;  /* 0x0000000a1000820c */ /* 0x080fe40003f26270 */
        /* <DEDUP_REMOVED lines=26> */
[-C--:B------:R-:W-:Y:S04]  /*50a0*/  @!P0 ISETP.GE.AND P1, PT, R16, R10.reuse, PT ;  /* 0x0000000a1000820c */ /* 0x080fe80003f26270 */
        /* <DEDUP_REMOVED lines=43> */
[-C--:B-1----:R-:W-:Y:S03]  /*5360*/  HMMA.16816.F32 R52, R104, R4.reuse, R52 ;  /* 0x000000046834723c */ /* 0x082fe60000001834 */
[C---:B------:R-:W-:Y:S01]  /*5370*/  @!P0 ISETP.GE.AND P1, PT, R17.reuse, R15, PT ;  /* 0x0000000f1100820c */ /* 0x040fe20003f26270 */
[--C-:B--2---:R-:W-:Y:S01]  /*5380*/  FFMA.FTZ R19, R18, c[0x0][0x23c], -R13.reuse ;  /* 0x00008f0012137a23 */ /* 0x104fe2000001080d */
[----:B------:R-:W-:Y:S02]  /*5390*/  MOV R18, R136 ;  /* 0x0000008800127202 */ /* 0x000fe40000000f00 */
[----:B------:R-:W-:Y:S01]  /*53a0*/  @!P0 FSEL R18, R136, -INF , !P1 ;  /* 0xff80000088128808 */ /* 0x000fe20004800000 */
[C---:B------:R-:W-:Y:S01]  /*53b0*/  HMMA.16816.F32 R56, R112.reuse, R4, R56 ;  /* 0x000000047038723c */ /* 0x040fe20000001838 */
[----:B------:R-:W-:Y:S03]  /*53c0*/  MUFU.EX2 R177, R19 ;  /* 0x0000001300b17308 */ /* 0x000fe60000000800 */
[----:B------:R-:W-:Y:S03]  /*53d0*/  @!P0 ISETP.GE.AND P1, PT, R16, R14, PT ;  /* 0x0000000e1000820c */ /* 0x000fe60003f26270 */
[----:B------:R-:W-:Y:S01]  /*53e0*/  FFMA.FTZ R5, R18, c[0x0][0x23c], -R13 ;  /* 0x00008f0012057a23 */ /* 0x000fe2000001080d */
[----:B------:R-:W-:Y:S01]  /*53f0*/  MOV R4, R190 ;  /* 0x000000be00047202 */ /* 0x000fe20000000f00 */
[-C--:B------:R-:W-:Y:S02]  /*5400*/  HMMA.16816.F32 R60, R112, R6.reuse, R60 ;  /* 0x00000006703c723c */ /* 0x080fe4000000183c */
[----:B------:R1:W-:Y:S01]  /*5410*/  MUFU.EX2 R138, R5 ;  /* 0x00000005008a7308 */ /* 0x0003e20000000800 */
[----:B------:R-:W-:Y:S02]  /*5420*/  @!P0 FSEL R4, R190, -INF , !P1 ;  /* 0xff800000be048808 */ /* 0x000fe40004800000 */
[----:B------:R-:W-:Y:S02]  /*5430*/  @!P0 ISETP.GE.AND P1, PT, R17, R14, PT ;  /* 0x0000000e1100820c */ /* 0x000fe40003f26270 */
[----:B------:R-:W-:Y:S01]  /*5440*/  FMUL.FTZ R52, R52, c[0x0][0x2ec] ;  /* 0x0000bb0034347a20 */ /* 0x000fe20000410000 */
[----:B------:R-:W-:Y:S04]  /*5450*/  HMMA.16816.F32 R64, R104, R6, R64 ;  /* 0x000000066840723c */ /* 0x000fe80000001840 */
[----:B------:R-:W-:Y:S01]  /*5460*/  FMUL.FTZ R53, R53, c[0x0][0x2ec] ;  /* 0x0000bb0035357a20 */ /* 0x000fe20000410000 */
[----:B------:R-:W2:Y:S01]  /*5470*/  MUFU.TANH R162, R52 ;  /* 0x0000003400a27308 */ /* 0x000ea20000002400 */
[----:B------:R-:W-:Y:S01]  /*5480*/  FMUL.FTZ R54, R54, c[0x0][0x2ec] ;  /* 0x0000bb0036367a20 */ /* 0x000fe20000410000 */
[----:B---3--:R-:W-:Y:S01]  /*5490*/  MOV R6, R228 ;  /* 0x000000e400067202 */ /* 0x008fe20000000f00 */
[----:B------:R-:W-:Y:S04]  /*54a0*/  FMUL.FTZ R55, R55, c[0x0][0x2ec] ;  /* 0x0000bb0037377a20 */ /* 0x000fe80000410000 */
[----:B------:R-:W-:Y:S02]  /*54b0*/  FMUL.FTZ R56, R56, c[0x0][0x2ec] ;  /* 0x0000bb0038387a20 */ /* 0x000fe40000410000 */
[----:B------:R-:W-:Y:S01]  /*54c0*/  FMUL.FTZ R57, R57, c[0x0][0x2ec] ;  /* 0x0000bb0039397a20 */ /* 0x000fe20000410000 */
[----:B------:R-:W3:Y:S01]  /*54d0*/  MUFU.TANH R160, R53 ;  /* 0x0000003500a07308 */ /* 0x000ee20000002400 */
        /* <DEDUP_REMOVED lines=11> */
[----:B------:R-:W-:Y:S02]  /*5590*/  FMUL.FTZ R64, R64, c[0x0][0x2ec] ;  /* 0x0000bb0040407a20 */ /* 0x000fe40000410000 */
[----:B------:R-:W-:Y:S02]  /*55a0*/  FMUL.FTZ R65, R65, c[0x0][0x2ec] ;  /* 0x0000bb0041417a20 */ /* 0x000fe40000410000 */
[----:B------:R-:W-:Y:S01]  /*55b0*/  FMUL.FTZ R66, R66, c[0x0][0x2ec] ;  /* 0x0000bb0042427a20 */ /* 0x000fe20000410000 */
[----:B------:R1:W-:Y:S01]  /*55c0*/  MUFU.EX2 R195, R4 ;  /* 0x0000000400c37308 */ /* 0x0003e20000000800 */
[----:B------:R-:W-:Y:S02]  /*55d0*/  FMUL.FTZ R67, R67, c[0x0][0x2ec] ;  /* 0x0000bb0043437a20 */ /* 0x000fe40000410000 */
[----:B------:R-:W-:Y:S07]  /*55e0*/  FMUL.FTZ R63, R63, c[0x0][0x2ec] ;  /* 0x0000bb003f3f7a20 */ /* 0x000fee0000410000 */
[----:B------:R-:W2:Y:S10]  /*55f0*/  MUFU.TANH R174, R54 ;  /* 0x0000003600ae7308 */ /* 0x000eb40000002400 */
        /* <DEDUP_REMOVED lines=9> */
[----:B------:R-:W-:Y:S02]  /*5690*/  MOV R16, R199 ;  /* 0x000000c700107202 */ /* 0x000fe40000000f00 */
[----:B------:R1:W-:Y:S10]  /*56a0*/  MUFU.EX2 R237, R5 ;  /* 0x0000000500ed7308 */ /* 0x0003f40000000800 */
[----:B------:R-:W-:Y:S10]  /*56b0*/  MUFU.TANH R185, R61 ;  /* 0x0000003d00b97308 */ /* 0x000ff40000002400 */
[----:B------:R-:W-:Y:S01]  /*56c0*/  MUFU.TANH R201, R62 ;  /* 0x0000003e00c97308 */ /* 0x000fe20000002400 */
[--C-:B-1----:R-:W-:Y:S01]  /*56d0*/  FFMA.FTZ R5, R4, c[0x0][0x23c], -R9.reuse ;  /* 0x00008f0004057a23 */ /* 0x102fe20000010809 */
        /* <DEDUP_REMOVED lines=8> */
[----:B------:R-:W-:Y:S06]  /*5760*/  @!P0 FSEL R4, R235, -INF , !P1 ;  /* 0xff800000eb048808 */ /* 0x000fec0004800000 */
[----:B------:R1:W-:Y:S01]  /*5770*/  MUFU.EX2 R3, R5 ;  /* 0x0000000500037308 */ /* 0x0003e20000000800 */
[--C-:B------:R-:W-:Y:S09]  /*5780*/  FFMA.FTZ R4, R4, c[0x0][0x23c], -R8.reuse ;  /* 0x00008f0004047a23 */ /* 0x100ff20000010808 */
[----:B------:R2:W-:Y:S10]  /*5790*/  MUFU.EX2 R2, R4 ;  /* 0x0000000400027308 */ /* 0x0005f40000000800 */
[----:B------:R-:W3:Y:S01]  /*57a0*/  MUFU.TANH R189, R56 ;  /* 0x0000003800bd7308 */ /* 0x000ee20000002400 */
[C---:B-1----:R-:W-:Y:S04]  /*57b0*/  @!P0 IADD3 R5, R0.reuse, 0x28, RZ ;  /* 0x0000002800058810 */ /* 0x042fe80007ffe0ff */
[-C--:B------:R-:W-:Y:S05]  /*57c0*/  @!P0 ISETP.GE.AND P1, PT, R5, R11.reuse, PT ;  /* 0x0000000b0500820c */ /* 0x080fea0003f26270 */
[----:B------:R-:W1:Y:S01]  /*57d0*/  MUFU.TANH R187, R57 ;  /* 0x0000003900bb7308 */ /* 0x000e620000002400 */
[----:B------:R-:W-:Y:S02]  /*57e0*/  @!P0 FSEL R16, R199, -INF , !P1 ;  /* 0xff800000c7108808 */ /* 0x000fe40004800000 */
[----:B--2---:R-:W-:Y:S03]  /*57f0*/  @!P0 IADD3 R4, R0, 0x29, RZ ;  /* 0x0000002900048810 */ /* 0x004fe60007ffe0ff */
[--C-:B------:R-:W-:Y:S01]  /*5800*/  FFMA.FTZ R17, R16, c[0x0][0x23c], -R9.reuse ;  /* 0x00008f0010117a23 */ /* 0x100fe20000010809 */
[----:B------:R-:W-:Y:S02]  /*5810*/  @!P0 ISETP.GE.AND P1, PT, R4, R11, PT ;  /* 0x0000000b0400820c */ /* 0x000fe40003f26270 */
[----:B------:R-:W-:Y:S01]  /*5820*/  MOV R16, R198 ;  /* 0x000000c600107202 */ /* 0x000fe20000000f00 */
[----:B------:R-:W2:Y:S01]  /*5830*/  MUFU.TANH R213, R58 ;  /* 0x0000003a00d57308 */ /* 0x000ea20000002400 */
[----:B------:R-:W-:Y:S02]  /*5840*/  @!P0 FSEL R16, R198, -INF , !P1 ;  /* 0xff800000c6108808 */ /* 0x000fe40004800000 */
[-C--:B------:R-:W-:Y:S03]  /*5850*/  @!P0 ISETP.GE.AND P1, PT, R5, R10.reuse, PT ;  /* 0x0000000a0500820c */ /* 0x080fe60003f26270 */
[----:B------:R-:W-:Y:S01]  /*5860*/  FFMA.FTZ R7, R16, c[0x0][0x23c], -R9 ;  /* 0x00008f0010077a23 */ /* 0x000fe20000010809 */
[----:B------:R-:W-:Y:S02]  /*5870*/  @!P0 FSEL R6, R228, -INF , !P1 ;  /* 0xff800000e4068808 */ /* 0x000fe40004800000 */
[----:B------:R-:W-:Y:S01]  /*5880*/  @!P0 ISETP.GE.AND P1, PT, R4, R10, PT ;  /* 0x0000000a0400820c */ /* 0x000fe20003f26270 */
[----:B------:R1:W-:Y:S10]  /*5890*/  MUFU.EX2 R220, R7 ;  /* 0x0000000700dc7308 */ /* 0x0003f40000000800 */
[----:B------:R-:W-:Y:S10]  /*58a0*/  MUFU.TANH R165, R66 ;  /* 0x0000004200a57308 */ /* 0x000ff40000002400 */
[----:B------:R-:W-:Y:S01]  /*58b0*/  MUFU.TANH R164, R67 ;  /* 0x0000004300a47308 */ /* 0x000fe20000002400 */
[--C-:B-1----:R-:W-:Y:S01]  /*58c0*/  FFMA.FTZ R7, R6, c[0x0][0x23c], -R8.reuse ;  /* 0x00008f0006077a23 */ /* 0x102fe20000010808 */
[----:B----4-:R-:W-:Y:S02]  /*58d0*/  MOV R6, R227 ;  /* 0x000000e300067202 */ /* 0x010fe40000000f00 */
[----:B------:R-:W-:Y:S02]  /*58e0*/  @!P0 FSEL R6, R227, -INF , !P1 ;  /* 0xff800000e3068808 */ /* 0x000fe40004800000 */
[-C--:B------:R-:W-:Y:S04]  /*58f0*/  @!P0 ISETP.GE.AND P1, PT, R5, R15.reuse, PT ;  /* 0x0000000f0500820c */ /* 0x080fe80003f26270 */
[----:B------:R-:W-:Y:S01]  /*5900*/  MUFU.TANH R200, R63 ;  /* 0x0000003f00c87308 */ /* 0x000fe20000002400 */
[----:B------:R-:W-:Y:S09]  /*5910*/  FFMA.FTZ R6, R6, c[0x0][0x23c], -R8 ;  /* 0x00008f0006067a23 */ /* 0x000ff20000010808 */
[----:B------:R1:W-:Y:S10]  /*5920*/  MUFU.EX2 R250, R6 ;  /* 0x0000000600fa7308 */ /* 0x0003f40000000800 */
[----:B------:R4:W-:Y:S10]  /*5930*/  MUFU.EX2 R252, R7 ;  /* 0x0000000700fc7308 */ /* 0x0009f40000000800 */
[----:B------:R-:W2:Y:S01]  /*5940*/  MUFU.TANH R212, R59 ;  /* 0x0000003b00d47308 */ /* 0x000ea20000002400 */
[----:B-1----:R-:W-:Y:S02]  /*5950*/  MOV R6, R168 ;  /* 0x000000a800067202 */ /* 0x002fe40000000f00 */
[----:B------:R-:W-:Y:S02]  /*5960*/  @!P0 FSEL R6, R168, -INF , !P1 ;  /* 0xff800000a8068808 */ /* 0x000fe40004800000 */
[----:B------:R-:W-:Y:S05]  /*5970*/  @!P0 ISETP.GE.AND P1, PT, R4, R15, PT ;  /* 0x0000000f0400820c */ /* 0x000fea0003f26270 */
[----:B------:R-:W-:Y:S01]  /*5980*/  MUFU.EX2 R223, R17 ;  /* 0x0000001100df7308 */ /* 0x000fe20000000800 */
[--C-:B----4-:R-:W-:Y:S01]  /*5990*/  FFMA.FTZ R7, R6, c[0x0][0x23c], -R13.reuse ;  /* 0x00008f0006077a23 */ /* 0x110fe2000001080d */
[----:B------:R-:W-:Y:S02]  /*59a0*/  MOV R6, R167 ;  /* 0x000000a700067202 */ /* 0x000fe40000000f00 */
[----:B------:R-:W-:Y:S02]  /*59b0*/  @!P0 FSEL R6, R167, -INF , !P1 ;  /* 0xff800000a7068808 */ /* 0x000fe40004800000 */
[----:B------:R-:W-:Y:S04]  /*59c0*/  @!P0 ISETP.GE.AND P1, PT, R5, R14, PT ;  /* 0x0000000e0500820c */ /* 0x000fe80003f26270 */
[----:B------:R1:W-:Y:S01]  /*59d0*/  MUFU.EX2 R166, R7 ;  /* 0x0000000700a67308 */ /* 0x0003e20000000800 */
[----:B------:R-:W-:Y:S01]  /*59e0*/  MOV R5, R178 ;  /* 0x000000b200057202 */ /* 0x000fe20000000f00 */
[--C-:B------:R-:W-:Y:S01]  /*59f0*/  FFMA.FTZ R6, R6, c[0x0][0x23c], -R13.reuse ;  /* 0x00008f0006067a23 */ /* 0x100fe2000001080d */
[----:B------:R-:W-:Y:S02]  /*5a00*/  @!P0 FSEL R5, R178, -INF , !P1 ;  /* 0xff800000b2058808 */ /* 0x000fe40004800000 */
[----:B------:R-:W-:Y:S02]  /*5a10*/  @!P0 ISETP.GE.AND P1, PT, R4, R14, PT ;  /* 0x0000000e0400820c */ /* 0x000fe40003f26270 */
[----:B------:R-:W-:Y:S02]  /*5a20*/  MOV R4, R176 ;  /* 0x000000b000047202 */ /* 0x000fe40000000f00 */
[----:B------:R-:W-:Y:S01]  /*5a30*/  @!P0 FSEL R4, R176, -INF , !P1 ;  /* 0xff800000b0048808 */ /* 0x000fe20004800000 */
[----:B------:R4:W2:Y:S04]  /*5a40*/  MUFU.EX2 R163, R6 ;  /* 0x0000000600a37308 */ /* 0x0008a80000000800 */
[--C-:B-1----:R-:W-:Y:S01]  /*5a50*/  FFMA.FTZ R7, R4, c[0x0][0x23c], -R12.reuse ;  /* 0x00008f0004077a23 */ /* 0x102fe2000001080c */
[C---:B------:R-:W-:Y:S05]  /*5a60*/  @!P0 IADD3 R4, R0.reuse, 0x31, RZ ;  /* 0x0000003100048810 */ /* 0x040fea0007ffe0ff */
[----:B------:R-:W-:Y:S01]  /*5a70*/  MUFU.EX2 R182, R7 ;  /* 0x0000000700b67308 */ /* 0x000fe20000000800 */
[--C-:B----4-:R-:W-:Y:S01]  /*5a80*/  FFMA.FTZ R6, R5, c[0x0][0x23c], -R12.reuse ;  /* 0x00008f0005067a23 */ /* 0x110fe2000001080c */
[----:B------:R-:W-:Y:S08]  /*5a90*/  @!P0 IADD3 R5, R0, 0x30, RZ ;  /* 0x0000003000058810 */ /* 0x000ff00007ffe0ff */
[----:B------:R1:W2:Y:S01]  /*5aa0*/  MUFU.EX2 R183, R6 ;  /* 0x0000000600b77308 */ /* 0x0002a20000000800 */
[CC--:B------:R-:W-:Y:S02]  /*5ab0*/  @!P0 ISETP.GE.AND P1, PT, R5.reuse, R15.reuse, PT ;  /* 0x0000000f0500820c */ /* 0x0c0fe40003f26270 */
[----:B-1----:R-:W-:Y:S02]  /*5ac0*/  MOV R6, R162 ;  /* 0x000000a200067202 */ /* 0x002fe40000000f00 */
[----:B------:R-:W-:Y:S02]  /*5ad0*/  @!P0 FSEL R6, R162, -INF , !P1 ;  /* 0xff800000a2068808 */ /* 0x000fe40004800000 */
[----:B------:R-:W-:Y:S03]  /*5ae0*/  @!P0 ISETP.GE.AND P1, PT, R4, R15, PT ;  /* 0x0000000f0400820c */ /* 0x000fe60003f26270 */
[--C-:B------:R-:W-:Y:S01]  /*5af0*/  FFMA.FTZ R7, R6, c[0x0][0x23c], -R13.reuse ;  /* 0x00008f0006077a23 */ /* 0x100fe2000001080d */
[----:B---3--:R-:W-:Y:S02]  /*5b00*/  MOV R6, R160 ;  /* 0x000000a000067202 */ /* 0x008fe40000000f00 */
        /* <DEDUP_REMOVED lines=14> */
[----:B------:R-:W-:Y:S02]  /*5bf0*/  MOV R6, R189 ;  /* 0x000000bd00067202 */ /* 0x000fe40000000f00 */
[----:B------:R-:W-:Y:S05]  /*5c00*/  @!P0 FSEL R6, R189, -INF , !P1 ;  /* 0xff800000bd068808 */ /* 0x000fea0004800000 */
[----:B------:R1:W3:Y:S01]  /*5c10*/  MUFU.EX2 R180, R7 ;  /* 0x0000000700b47308 */ /* 0x0002e20000000800 */
[----:B------:R-:W-:Y:S01]  /*5c20*/  @!P0 ISETP.GE.AND P1, PT, R4, R11, PT ;  /* 0x0000000b0400820c */ /* 0x000fe20003f26270 */
[--C-:B-1----:R-:W-:Y:S01]  /*5c30*/  FFMA.FTZ R7, R6, c[0x0][0x23c], -R9.reuse ;  /* 0x00008f0006077a23 */ /* 0x102fe20000010809 */
[----:B------:R-:W-:Y:S02]  /*5c40*/  MOV R6, R187 ;  /* 0x000000bb00067202 */ /* 0x000fe40000000f00 */
[----:B------:R-:W-:Y:S05]  /*5c50*/  @!P0 FSEL R6, R187, -INF , !P1 ;  /* 0xff800000bb068808 */ /* 0x000fea0004800000 */
[----:B------:R1:W-:Y:S01]  /*5c60*/  MUFU.EX2 R217, R7 ;  /* 0x0000000700d97308 */ /* 0x0003e20000000800 */
[-C--:B------:R-:W-:Y:S02]  /*5c70*/  @!P0 ISETP.GE.AND P1, PT, R5, R10.reuse, PT ;  /* 0x0000000a0500820c */ /* 0x080fe40003f26270 */
[----:B--2---:R-:W-:Y:S01]  /*5c80*/  MOV R5, R213 ;  /* 0x000000d500057202 */ /* 0x004fe20000000f00 */
[--C-:B------:R-:W-:Y:S01]  /*5c90*/  FFMA.FTZ R6, R6, c[0x0][0x23c], -R9.reuse ;  /* 0x00008f0006067a23 */ /* 0x100fe20000010809 */
[----:B------:R-:W-:Y:S02]  /*5ca0*/  @!P0 FSEL R5, R213, -INF , !P1 ;  /* 0xff800000d5058808 */ /* 0x000fe40004800000 */
[----:B------:R-:W-:Y:S02]  /*5cb0*/  @!P0 ISETP.GE.AND P1, PT, R4, R10, PT ;  /* 0x0000000a0400820c */ /* 0x000fe40003f26270 */
[C---:B------:R-:W-:Y:S01]  /*5cc0*/  @!P0 IADD3 R4, R0.reuse, 0x38, RZ ;  /* 0x0000003800048810 */ /* 0x040fe20007ffe0ff */
[----:B------:R2:W-:Y:S01]  /*5cd0*/  MUFU.EX2 R211, R6 ;  /* 0x0000000600d37308 */ /* 0x0005e20000000800 */
[----:B------:R-:W-:Y:S02]  /*5ce0*/  @!P0 IADD3 R0, R0, 0x39, RZ ;  /* 0x0000003900008810 */ /* 0x000fe40007ffe0ff */
[CC--:B------:R-:W-:Y:S02]  /*5cf0*/  @!P0 ISETP.GE.AND P6, PT, R4.reuse, R15.reuse, PT ;  /* 0x0000000f0400820c */ /* 0x0c0fe40003fc6270 */
[-C--:B------:R-:W-:Y:S02]  /*5d00*/  @!P0 ISETP.GE.AND P4, PT, R4, R14.reuse, PT ;  /* 0x0000000e0400820c */ /* 0x080fe40003f86270 */
[C---:B------:R-:W-:Y:S02]  /*5d10*/  @!P0 ISETP.GE.AND P5, PT, R0.reuse, R15, PT ;  /* 0x0000000f0000820c */ /* 0x040fe40003fa6270 */
[C---:B------:R-:W-:Y:S02]  /*5d20*/  @!P0 ISETP.GE.AND P3, PT, R0.reuse, R14, PT ;  /* 0x0000000e0000820c */ /* 0x040fe40003f66270 */
[----:B------:R-:W-:Y:S02]  /*5d30*/  @!P0 ISETP.GE.AND P2, PT, R0, R10, PT ;  /* 0x0000000a0000820c */ /* 0x000fe40003f46270 */
[----:B-1----:R-:W-:Y:S02]  /*5d40*/  MOV R7, R115 ;  /* 0x0000007300077202 */ /* 0x002fe40000000f00 */
[----:B------:R-:W-:Y:S01]  /*5d50*/  @!P0 FSEL R7, R115, -INF , !P5 ;  /* 0xff80000073078808 */ /* 0x000fe20006800000 */
[--C-:B--2---:R-:W-:Y:S01]  /*5d60*/  FFMA.FTZ R6, R5, c[0x0][0x23c], -R8.reuse ;  /* 0x00008f0005067a23 */ /* 0x104fe20000010808 */
[----:B------:R-:W-:Y:S02]  /*5d70*/  MOV R5, R212 ;  /* 0x000000d400057202 */ /* 0x000fe40000000f00 */
[----:B------:R-:W-:Y:S01]  /*5d80*/  @!P0 FSEL R5, R212, -INF , !P1 ;  /* 0xff800000d4058808 */ /* 0x000fe20004800000 */
[----:B------:R1:W-:Y:S01]  /*5d90*/  MUFU.EX2 R246, R6 ;  /* 0x0000000600f67308 */ /* 0x0003e20000000800 */
[-C--:B------:R-:W-:Y:S03]  /*5da0*/  @!P0 ISETP.GE.AND P1, PT, R4, R11.reuse, PT ;  /* 0x0000000b0400820c */ /* 0x080fe60003f26270 */
[--C-:B------:R-:W-:Y:S06]  /*5db0*/  FFMA.FTZ R5, R5, c[0x0][0x23c], -R8.reuse ;  /* 0x00008f0005057a23 */ /* 0x100fec0000010808 */
[----:B------:R2:W-:Y:S01]  /*5dc0*/  MUFU.EX2 R244, R5 ;  /* 0x0000000500f47308 */ /* 0x0005e20000000800 */
[----:B-1----:R-:W-:Y:S02]  /*5dd0*/  MOV R6, R186 ;  /* 0x000000ba00067202 */ /* 0x002fe40000000f00 */
[----:B------:R-:W-:Y:S02]  /*5de0*/  @!P0 FSEL R6, R186, -INF , !P1 ;  /* 0xff800000ba068808 */ /* 0x000fe40004800000 */
[----:B------:R-:W-:Y:S02]  /*5df0*/  @!P0 ISETP.GE.AND P1, PT, R0, R11, PT ;  /* 0x0000000b0000820c */ /* 0x000fe40003f26270 */
[----:B------:R-:W-:Y:S01]  /*5e00*/  F2FP.PACK_AB R0, R89, R90 ;  /* 0x0000005a5900723e */ /* 0x000fe200000000ff */
[--C-:B------:R-:W-:Y:S01]  /*5e10*/  FFMA.FTZ R6, R6, c[0x0][0x23c], -R9.reuse ;  /* 0x00008f0006067a23 */ /* 0x100fe20000010809 */
[----:B--2---:R-:W-:Y:S03]  /*5e20*/  MOV R5, R185 ;  /* 0x000000b900057202 */ /* 0x004fe60000000f00 */
[----:B------:R1:W-:Y:S01]  /*5e30*/  STS [R153+0x12400], R0 ;  /* 0x0124000099007388 */ /* 0x0003e20000000800 */
[----:B------:R-:W-:Y:S01]  /*5e40*/  @!P0 FSEL R5, R185, -INF , !P1 ;  /* 0xff800000b9058808 */ /* 0x000fe20004800000 */
[----:B------:R2:W-:Y:S01]  /*5e50*/  MUFU.EX2 R204, R6 ;  /* 0x0000000600cc7308 */ /* 0x0005e20000000800 */
[----:B------:R-:W-:Y:S02]  /*5e60*/  @!P0 ISETP.GE.AND P1, PT, R4, R10, PT ;  /* 0x0000000a0400820c */ /* 0x000fe40003f26270 */
[----:B------:R-:W-:Y:S01]  /*5e70*/  F2FP.PACK_AB R4, R233, R238 ;  /* 0x000000eee904723e */ /* 0x000fe200000000ff */
[----:B------:R-:W-:Y:S01]  /*5e80*/  FFMA.FTZ R9, R5, c[0x0][0x23c], -R9 ;  /* 0x00008f0005097a23 */ /* 0x000fe20000010809 */
[----:B------:R-:W-:Y:S02]  /*5e90*/  MOV R5, R201 ;  /* 0x000000c900057202 */ /* 0x000fe40000000f00 */
[----:B------:R-:W-:Y:S01]  /*5ea0*/  @!P0 FSEL R5, R201, -INF , !P1 ;  /* 0xff800000c9058808 */ /* 0x000fe20004800000 */
[----:B------:R3:W-:Y:S01]  /*5eb0*/  STS [R153+0x12000], R4 ;  /* 0x0120000499007388 */ /* 0x0007e20000000800 */
[----:B------:R-:W-:Y:S01]  /*5ec0*/  IADD3 R132, P1, R21, UR13, RZ ;  /* 0x0000000d15847c10 */ /* 0x000fe2000ff3e0ff */
[----:B------:R-:W-:Y:S02]  /*5ed0*/  MUFU.EX2 R202, R9 ;  /* 0x0000000900ca7308 */ /* 0x000fe40000000800 */
[----:B------:R-:W-:Y:S01]  /*5ee0*/  FFMA.FTZ R5, R5, c[0x0][0x23c], -R8 ;  /* 0x00008f0005057a23 */ /* 0x000fe20000010808 */
[----:B------:R-:W-:Y:S02]  /*5ef0*/  IADD3.X R133, R20, UR12, RZ, P1, !PT ;  /* 0x0000000c14857c10 */ /* 0x000fe40008ffe4ff */
[----:B------:R-:W-:Y:S03]  /*5f00*/  PLOP3.LUT P1, PT, PT, PT, UP3, 0x80, 0x0 ;  /* 0x000000000000781c */ /* 0x000fe60003f2f038 */
[----:B------:R-:W4:Y:S02]  /*5f10*/  LDG.E R114, [R132.64] ;  /* 0x0000002284727981 */ /* 0x000f24000c1e1900 */
[----:B------:R3:W-:Y:S02]  /*5f20*/  MUFU.EX2 R239, R5 ;  /* 0x0000000500ef7308 */ /* 0x0007e40000000800 */
[----:B------:R4:W4:Y:S01]  /*5f30*/  LDG.E R113, [R132.64+0x20] ;  /* 0x0000202284717981 */ /* 0x000922000c1e1900 */
[----:B-1----:R-:W-:Y:S02]  /*5f40*/  F2FP.PACK_AB R0, R240, R241 ;  /* 0x000000f1f000723e */ /* 0x002fe400000000ff */
[----:B--2---:R-:W-:Y:S01]  /*5f50*/  MOV R6, R131 ;  /* 0x0000008300067202 */ /* 0x004fe20000000f00 */
[----:B------:R1:W2:Y:S01]  /*5f60*/  LDG.E R112, [R132.64+0x100] ;  /* 0x0001002284707981 */ /* 0x0002a2000c1e1900 */
[----:B------:R-:W-:Y:S03]  /*5f70*/  @!P0 FSEL R6, R131, -INF , !P6 ;  /* 0xff80000083068808 */ /* 0x000fe60007000000 */
[----:B------:R1:W-:Y:S02]  /*5f80*/  STS [R151+0x12400], R0 ;  /* 0x0124000097007388 */ /* 0x0003e40000000800 */
[--C-:B------:R-:W-:Y:S01]  /*5f90*/  FFMA.FTZ R6, R6, c[0x0][0x23c], -R13.reuse ;  /* 0x00008f0006067a23 */ /* 0x100fe2000001080d */
[----:B---3--:R-:W-:Y:S01]  /*5fa0*/  F2FP.PACK_AB R4, R203, R205 ;  /* 0x000000cdcb04723e */ /* 0x008fe200000000ff */
[----:B------:R-:W-:Y:S01]  /*5fb0*/  FFMA.FTZ R13, R7, c[0x0][0x23c], -R13 ;  /* 0x00008f00070d7a23 */ /* 0x000fe2000001080d */
[----:B------:R-:W-:Y:S01]  /*5fc0*/  F2FP.PACK_AB R7, R230, R231 ;  /* 0x000000e7e607723e */ /* 0x000fe200000000ff */
[----:B------:R3:W-:Y:S02]  /*5fd0*/  MUFU.EX2 R155, R6 ;  /* 0x00000006009b7308 */ /* 0x0007e40000000800 */
[----:B------:R3:W-:Y:S01]  /*5fe0*/  STS [R151+0x12000], R4 ;  /* 0x0120000497007388 */ /* 0x0007e20000000800 */
[----:B------:R-:W-:Y:S07]  /*5ff0*/  F2FP.PACK_AB R5, R87, R88 ;  /* 0x000000585705723e */ /* 0x000fee00000000ff */
[----:B------:R-:W3:Y:S01]  /*6000*/  MUFU.EX2 R154, R13 ;  /* 0x0000000d009a7308 */ /* 0x000ee20000000800 */
[----:B------:R3:W-:Y:S01]  /*6010*/  STS [R153+0x14000], R5 ;  /* 0x0140000599007388 */ /* 0x0007e20000000800 */
[----:B-1----:R-:W-:Y:S02]  /*6020*/  F2FP.PACK_AB R0, R85, R86 ;  /* 0x000000565500723e */ /* 0x002fe400000000ff */
[----:B---3--:R-:W-:Y:S02]  /*6030*/  F2FP.PACK_AB R6, R83, R84 ;  /* 0x000000545306723e */ /* 0x008fe400000000ff */
[----:B------:R-:W-:Y:S05]  /*6040*/  F2FP.PACK_AB R4, R80, R81 ;  /* 0x000000515004723e */ /* 0x000fea00000000ff */
[----:B------:R1:W-:Y:S04]  /*6050*/  STS [R153+0x14400], R4 ;  /* 0x0144000499007388 */ /* 0x0003e80000000800 */
[----:B------:R3:W-:Y:S01]  /*6060*/  STS [R151+0x14000], R0 ;  /* 0x0140000097007388 */ /* 0x0007e20000000800 */
[----:B------:R-:W-:Y:S02]  /*6070*/  MOV R5, R165 ;  /* 0x000000a500057202 */ /* 0x000fe40000000f00 */
[----:B------:R-:W-:Y:S05]  /*6080*/  @!P0 FSEL R5, R165, -INF , !P4 ;  /* 0xff800000a5058808 */ /* 0x000fea0006000000 */
[--C-:B------:R-:W-:Y:S01]  /*6090*/  FFMA.FTZ R9, R5, c[0x0][0x23c], -R12.reuse ;  /* 0x00008f0005097a23 */ /* 0x100fe2000001080c */
[----:B------:R-:W-:Y:S02]  /*60a0*/  MOV R5, R164 ;  /* 0x000000a400057202 */ /* 0x000fe40000000f00 */
[----:B------:R-:W-:Y:S01]  /*60b0*/  @!P0 FSEL R5, R164, -INF , !P3 ;  /* 0xff800000a4058808 */ /* 0x000fe20005800000 */
[----:B------:R-:W-:Y:S04]  /*60c0*/  MUFU.EX2 R172, R9 ;  /* 0x0000000900ac7308 */ /* 0x000fe80000000800 */
[----:B------:R-:W-:Y:S01]  /*60d0*/  FFMA.FTZ R12, R5, c[0x0][0x23c], -R12 ;  /* 0x00008f00050c7a23 */ /* 0x000fe2000001080c */
[----:B------:R-:W-:Y:S02]  /*60e0*/  F2FP.PACK_AB R5, R251, R82 ;  /* 0x00000052fb05723e */ /* 0x000fe400000000ff */
[----:B-1----:R-:W-:Y:S03]  /*60f0*/  F2FP.PACK_AB R4, R78, R79 ;  /* 0x0000004f4e04723e */ /* 0x002fe600000000ff */
[----:B------:R-:W1:Y:S01]  /*6100*/  MUFU.EX2 R170, R12 ;  /* 0x0000000c00aa7308 */ /* 0x000e620000000800 */
[----:B---3--:R-:W-:Y:S01]  /*6110*/  F2FP.PACK_AB R0, R193, R194 ;  /* 0x000000c2c100723e */ /* 0x008fe200000000ff */
[----:B------:R3:W-:Y:S04]  /*6120*/  STS [R151+0x14400], R4 ;  /* 0x0144000497007388 */ /* 0x0007e80000000800 */
[----:B------:R1:W-:Y:S04]  /*6130*/  STS [R152+0x12000], R0 ;  /* 0x0120000098007388 */ /* 0x0003e80000000800 */
[----:B------:R1:W-:Y:S01]  /*6140*/  STS [R152+0x12400], R7 ;  /* 0x0124000798007388 */ /* 0x0003e20000000800 */
[----:B---3--:R-:W-:Y:S02]  /*6150*/  F2FP.PACK_AB R4, R179, R184 ;  /* 0x000000b8b304723e */ /* 0x008fe400000000ff */
[----:B-1----:R-:W-:Y:S03]  /*6160*/  F2FP.PACK_AB R0, R206, R207 ;  /* 0x000000cfce00723e */ /* 0x002fe600000000ff */
[----:B------:R1:W-:Y:S01]  /*6170*/  STS [R150+0x12000], R4 ;  /* 0x0120000496007388 */ /* 0x0003e20000000800 */
[----:B------:R-:W-:Y:S03]  /*6180*/  MOV R7, R200 ;  /* 0x000000c800077202 */ /* 0x000fe60000000f00 */
[----:B------:R3:W-:Y:S01]  /*6190*/  STS [R150+0x12400], R0 ;  /* 0x0124000096007388 */ /* 0x0007e20000000800 */
[----:B------:R-:W-:Y:S03]  /*61a0*/  @!P0 FSEL R7, R200, -INF , !P2 ;  /* 0xff800000c8078808 */ /* 0x000fe60005000000 */
[----:B------:R3:W-:Y:S02]  /*61b0*/  STS [R152+0x14000], R6 ;  /* 0x0140000698007388 */ /* 0x0007e40000000800 */
[----:B------:R-:W-:Y:S01]  /*61c0*/  FFMA.FTZ R8, R7, c[0x0][0x23c], -R8 ;  /* 0x00008f0007087a23 */ /* 0x000fe20000010808 */
[----:B------:R-:W-:Y:S03]  /*61d0*/  F2FP.PACK_AB R7, R195, R197 ;  /* 0x000000c5c307723e */ /* 0x000fe600000000ff */
[----:B------:R-:W3:Y:S01]  /*61e0*/  MUFU.EX2 R226, R8 ;  /* 0x0000000800e27308 */ /* 0x000ee20000000800 */
[----:B-1----:R-:W-:Y:S02]  /*61f0*/  F2FP.PACK_AB R4, R70, R71 ;  /* 0x000000474604723e */ /* 0x002fe400000000ff */
[----:B---3--:R-:W-:Y:S02]  /*6200*/  F2FP.PACK_AB R0, R138, R177 ;  /* 0x000000b18a00723e */ /* 0x008fe400000000ff */
[----:B------:R-:W-:Y:S05]  /*6210*/  F2FP.PACK_AB R6, R72, R73 ;  /* 0x000000494806723e */ /* 0x000fea00000000ff */
[----:B------:R1:W-:Y:S04]  /*6220*/  STS [R152+0x14400], R6 ;  /* 0x0144000698007388 */ /* 0x0003e80000000800 */
[----:B------:R3:W-:Y:S04]  /*6230*/  STS [R150+0x14000], R5 ;  /* 0x0140000596007388 */ /* 0x0007e80000000800 */
[----:B------:R3:W-:Y:S04]  /*6240*/  STS [R150+0x14400], R4 ;  /* 0x0144000496007388 */ /* 0x0007e80000000800 */
[----:B------:R3:W-:Y:S04]  /*6250*/  STS [R146+0x12000], R0 ;  /* 0x0120000092007388 */ /* 0x0007e80000000800 */
[----:B------:R3:W-:Y:S01]  /*6260*/  STS [R146+0x12400], R7 ;  /* 0x0124000792007388 */ /* 0x0007e20000000800 */
[----:B-1----:R-:W-:Y:S02]  /*6270*/  F2FP.PACK_AB R6, R229, R237 ;  /* 0x000000ede506723e */ /* 0x002fe400000000ff */
[----:B---3--:R-:W-:Y:S02]  /*6280*/  F2FP.PACK_AB R5, R2, R3 ;  /* 0x000000030205723e */ /* 0x008fe400000000ff */
[----:B------:R-:W-:Y:S02]  /*6290*/  F2FP.PACK_AB R4, R163, R166 ;  /* 0x000000a6a304723e */ /* 0x000fe400000000ff */
[----:B------:R-:W-:Y:S03]  /*62a0*/  F2FP.PACK_AB R0, R182, R183 ;  /* 0x000000b7b600723e */ /* 0x000fe600000000ff */
[----:B------:R1:W-:Y:S01]  /*62b0*/  STS [R147+0x12000], R4 ;  /* 0x0120000493007388 */ /* 0x0003e20000000800 */
[----:B------:R-:W-:Y:S03]  /*62c0*/  F2FP.PACK_AB R7, R220, R223 ;  /* 0x000000dfdc07723e */ /* 0x000fe600000000ff */
        /* <DEDUP_REMOVED lines=12> */
[----:B------:R3:W-:Y:S01]  /*6390*/  STS [R148+0x12000], R0 ;  /* 0x0120000094007388 */ /* 0x0007e20000000800 */
[----:B-1----:R-:W-:Y:S02]  /*63a0*/  F2FP.PACK_AB R6, R244, R246 ;  /* 0x000000f6f406723e */ /* 0x002fe400000000ff */
[----:B---3--:R-:W-:Y:S02]  /*63b0*/  F2FP.PACK_AB R5, R170, R172 ;  /* 0x000000acaa05723e */ /* 0x008fe400000000ff */
[----:B------:R-:W-:Y:S03]  /*63c0*/  F2FP.PACK_AB R4, R202, R204 ;  /* 0x000000ccca04723e */ /* 0x000fe600000000ff */
[----:B------:R-:W-:Y:S01]  /*63d0*/  STS [R148+0x12400], R5 ;  /* 0x0124000594007388 */ /* 0x000fe20000000800 */
[----:B------:R-:W-:Y:S03]  /*63e0*/  F2FP.PACK_AB R0, R226, R239 ;  /* 0x000000efe200723e */ /* 0x000fe600000000ff */
[----:B------:R-:W-:Y:S04]  /*63f0*/  STS [R149+0x14000], R7 ;  /* 0x0140000795007388 */ /* 0x000fe80000000800 */
[----:B------:R-:W-:Y:S04]  /*6400*/  STS [R149+0x14400], R6 ;  /* 0x0144000695007388 */ /* 0x000fe80000000800 */
[----:B------:R-:W-:Y:S04]  /*6410*/  STS [R148+0x14400], R0 ;  /* 0x0144000094007388 */ /* 0x000fe80000000800 */
[----:B------:R-:W-:Y:S04]  /*6420*/  STS [R148+0x14000], R4 ;  /* 0x0140000494007388 */ /* 0x000fe80000000800 */
[----:B------:R-:W-:Y:S08]  /*6430*/  LDSM.16.M88.4 R64, [R122+0x4000] ;  /* 0x004000007a40783b */ /* 0x000ff00000000200 */
[----:B------:R-:W1:Y:S08]  /*6440*/  LDSM.16.M88.4 R16, [R117+0x8000] ;  /* 0x008000007510783b */ /* 0x000e700000000200 */
[----:B------:R-:W3:Y:S08]  /*6450*/  LDSM.16.M88.4 R60, [R122+0x5000] ;  /* 0x005000007a3c783b */ /* 0x000ef00000000200 */
[----:B------:R-:W2:Y:S08]  /*6460*/  LDSM.16.M88.4 R32, [R117+0x8400] ;  /* 0x008400007520783b */ /* 0x000eb00000000200 */
[----:B------:R-:W2:Y:S08]  /*6470*/  LDSM.16.M88.4 R48, [R117+0x8800] ;  /* 0x008800007530783b */ /* 0x000eb00000000200 */
[----:B------:R-:W2:Y:S01]  /*6480*/  LDSM.16.M88.4 R100, [R117+0x8c00] ;  /* 0x008c00007564783b */ /* 0x000ea20000000200 */
[-C--:B-1----:R-:W-:Y:S07]  /*6490*/  HMMA.16816.F32 R4, R64, R16.reuse, RZ ;  /* 0x000000104004723c */ /* 0x082fee00000018ff */
[----:B------:R-:W-:Y:S01]  /*64a0*/  LDSM.16.M88.4 R104, [R116+0x8000] ;  /* 0x008000007468783b */ /* 0x000fe20000000200 */
[C---:B---3--:R-:W-:Y:S07]  /*64b0*/  HMMA.16816.F32 R8, R60.reuse, R16, RZ ;  /* 0x000000103c08723c */ /* 0x048fee00000018ff */
[----:B------:R-:W-:Y:S01]  /*64c0*/  LDSM.16.M88.4 R108, [R123+0x5000] ;  /* 0x005000007b6c783b */ /* 0x000fe20000000200 */
[-C--:B------:R-:W-:Y:S07]  /*64d0*/  HMMA.16816.F32 R12, R60, R18.reuse, RZ ;  /* 0x000000123c0c723c */ /* 0x080fee00000018ff */
[----:B------:R-:W3:Y:S01]  /*64e0*/  LDG.E R0, [R132.64+0x120] ;  /* 0x0001202284007981 */ /* 0x000ee2000c1e1900 */
[C---:B------:R-:W-:Y:S08]  /*64f0*/  HMMA.16816.F32 R16, R64.reuse, R18, RZ ;  /* 0x000000124010723c */ /* 0x040ff000000018ff */
[-C--:B--2---:R-:W-:Y:S08]  /*6500*/  HMMA.16816.F32 R20, R64, R32.reuse, RZ ;  /* 0x000000204014723c */ /* 0x084ff000000018ff */
        /* <DEDUP_REMOVED lines=11> */
[----:B------:R-:W1:Y:S07]  /*65c0*/  LDSM.16.M88.4 R100, [R123+0x4000] ;  /* 0x004000007b64783b */ /* 0x000e6e0000000200 */
[-C--:B-1----:R-:W-:Y:S08]  /*65d0*/  HMMA.16816.F32 R4, R100, R104.reuse, R4 ;  /* 0x000000686404723c */ /* 0x082ff00000001804 */
[C---:B------:R-:W-:Y:S08]  /*65e0*/  HMMA.16816.F32 R8, R108.reuse, R104, R8 ;  /* 0x000000686c08723c */ /* 0x040ff00000001808 */
[-C--:B------:R-:W-:Y:S08]  /*65f0*/  HMMA.16816.F32 R12, R108, R106.reuse, R12 ;  /* 0x0000006a6c0c723c */ /* 0x080ff0000000180c */
[C---:B------:R-:W-:Y:S01]  /*6600*/  HMMA.16816.F32 R16, R100.reuse, R106, R16 ;  /* 0x0000006a6410723c */ /* 0x040fe20000001810 */
[----:B------:R-:W1:Y:S11]  /*6610*/  LDSM.16.M88.4 R104, [R116+0x8400] ;  /* 0x008400007468783b */ /* 0x000e760000000200 */
[----:B------:R-:W-:Y:S11]  /*6620*/  @!UPT UIADD3 URZ, URZ, URZ, URZ ;  /* 0x0000003f3f3ff290 */ /* 0x000ff6000fffe03f */
[----:B------:R-:W-:Y:S01]  /*6630*/  @!UPT UIADD3 URZ, URZ, URZ, URZ ;  /* 0x0000003f3f3ff290 */ /* 0x000fe2000fffe03f */
[C---:B----4-:R-:W-:Y:S02]  /*6640*/  FADD.FTZ R16, -R114.reuse, R16 ;  /* 0x0000001072107221 */ /* 0x050fe40000010100 */
[----:B------:R-:W-:Y:S01]  /*6650*/  FADD.FTZ R17, -R114, R17 ;  /* 0x0000001172117221 */ /* 0x000fe20000010100 */
[-C--:B-1----:R-:W-:Y:S08]  /*6660*/  HMMA.16816.F32 R20, R100, R104.reuse, R20 ;  /* 0x000000686414723c */ /* 0x082ff00000001814 */
[C---:B------:R-:W-:Y:S08]  /*6670*/  HMMA.16816.F32 R24, R108.reuse, R104, R24 ;  /* 0x000000686c18723c */ /* 0x040ff00000001818 */
[-C--:B------:R-:W-:Y:S08]  /*6680*/  HMMA.16816.F32 R28, R108, R106.reuse, R28 ;  /* 0x0000006a6c1c723c */ /* 0x080ff0000000181c */
[C---:B------:R-:W-:Y:S01]  /*6690*/  HMMA.16816.F32 R32, R100.reuse, R106, R32 ;  /* 0x0000006a6420723c */ /* 0x040fe20000001820 */
[----:B------:R-:W1:Y:S07]  /*66a0*/  LDSM.16.M88.4 R104, [R116+0x8800] ;  /* 0x008800007468783b */ /* 0x000e6e0000000200 */
[-C--:B-1----:R-:W-:Y:S08]  /*66b0*/  HMMA.16816.F32 R36, R100, R104.reuse, R36 ;  /* 0x000000686424723c */ /* 0x082ff00000001824 */
[C---:B------:R-:W-:Y:S08]  /*66c0*/  HMMA.16816.F32 R40, R108.reuse, R104, R40 ;  /* 0x000000686c28723c */ /* 0x040ff00000001828 */
[-C--:B------:R-:W-:Y:S08]  /*66d0*/  HMMA.16816.F32 R44, R108, R106.reuse, R44 ;  /* 0x0000006a6c2c723c */ /* 0x080ff0000000182c */
[C---:B------:R-:W-:Y:S01]  /*66e0*/  HMMA.16816.F32 R48, R100.reuse, R106, R48 ;  /* 0x0000006a6430723c */ /* 0x040fe20000001830 */
[----:B------:R-:W1:Y:S03]  /*66f0*/  LDSM.16.M88.4 R104, [R116+0x8c00] ;  /* 0x008c00007468783b */ /* 0x000e660000000200 */
[----:B---3--:R-:W-:Y:S04]  /*6700*/  FADD.FTZ R11, -R0, R11 ;  /* 0x0000000b000b7221 */ /* 0x008fe80000010100 */
[----:B------:R-:W-:Y:S01]  /*6710*/  FMUL.FTZ R11, R80, R11 ;  /* 0x0000000b500b7220 */ /* 0x000fe20000410000 */
[-C--:B-1----:R-:W-:Y:S08]  /*6720*/  HMMA.16816.F32 R52, R100, R104.reuse, R52 ;  /* 0x000000686434723c */ /* 0x082ff00000001834 */
        /* <DEDUP_REMOVED lines=8> */
[----:B------:R-:W-:Y:S02]  /*67b0*/  FMUL.FTZ R4, R4, c[0x0][0x2ec] ;  /* 0x0000bb0004047a20 */ /* 0x000fe40000410000 */
[----:B------:R-:W-:Y:S02]  /*67c0*/  FMUL.FTZ R101, R238, R101 ;  /* 0x00000065ee657220 */ /* 0x000fe40000410000 */
[----:B------:R-:W-:Y:S02]  /*67d0*/  FMUL.FTZ R5, R5, c[0x0][0x2ec] ;  /* 0x0000bb0005057a20 */ /* 0x000fe40000410000 */
[----:B------:R-:W-:Y:S02]  /*67e0*/  FMUL.FTZ R144, R100, R4 ;  /* 0x0000000464907220 */ /* 0x000fe40000410000 */
[----:B------:R-:W-:Y:S02]  /*67f0*/  FFMA.FTZ R4, -R142, R142, 1 ;  /* 0x3f8000008e047423 */ /* 0x000fe4000001018e */
[----:B------:R-:W-:Y:S02]  /*6800*/  FMUL.FTZ R145, R101, R5 ;  /* 0x0000000565917220 */ /* 0x000fe40000410000 */
[----:B------:R-:W-:Y:S02]  /*6810*/  FMUL.FTZ R101, R205, R16 ;  /* 0x00000010cd657220 */ /* 0x000fe40000410000 */
[----:B------:R-:W-:Y:S02]  /*6820*/  FMUL.FTZ R100, R203, R17 ;  /* 0x00000011cb647220 */ /* 0x000fe40000410000 */
[C---:B------:R-:W-:Y:S02]  /*6830*/  FADD.FTZ R16, -R114.reuse, R20 ;  /* 0x0000001472107221 */ /* 0x040fe40000010100 */
[----:B------:R-:W-:Y:S02]  /*6840*/  FADD.FTZ R20, -R114, R21 ;  /* 0x0000001572147221 */ /* 0x000fe40000010100 */
[----:B------:R-:W-:Y:S02]  /*6850*/  FFMA.FTZ R5, -R143, R143, 1 ;  /* 0x3f8000008f057423 */ /* 0x000fe4000001018f */
[----:B------:R-:W-:Y:S02]  /*6860*/  FMUL.FTZ R4, R4, c[0x0][0x2ec] ;  /* 0x0000bb0004047a20 */ /* 0x000fe40000410000 */
[----:B------:R-:W-:Y:S02]  /*6870*/  FFMA.FTZ R17, -R140, R140, 1 ;  /* 0x3f8000008c117423 */ /* 0x000fe4000001018c */
[----:B------:R-:W-:Y:S02]  /*6880*/  FMUL.FTZ R21, R194, R16 ;  /* 0x00000010c2157220 */ /* 0x000fe40000410000 */
[----:B------:R-:W-:Y:S02]  /*6890*/  FMUL.FTZ R20, R193, R20 ;  /* 0x00000014c1147220 */ /* 0x000fe40000410000 */
[----:B------:R-:W-:Y:S02]  /*68a0*/  FMUL.FTZ R5, R5, c[0x0][0x2ec] ;  /* 0x0000bb0005057a20 */ /* 0x000fe40000410000 */
[----:B------:R-:W-:Y:S02]  /*68b0*/  FFMA.FTZ R16, -R141, R141, 1 ;  /* 0x3f8000008d107423 */ /* 0x000fe4000001018d */
[----:B------:R-:W-:Y:S02]  /*68c0*/  FMUL.FTZ R142, R100, R4 ;  /* 0x00000004648e7220 */ /* 0x000fe40000410000 */
[----:B------:R-:W-:Y:S02]  /*68d0*/  FMUL.FTZ R4, R17, c[0x0][0x2ec] ;  /* 0x0000bb0011047a20 */ /* 0x000fe40000410000 */
[----:B------:R-:W-:Y:S02]  /*68e0*/  FMUL.FTZ R143, R101, R5 ;  /* 0x00000005658f7220 */ /* 0x000fe40000410000 */
[----:B------:R-:W-:Y:S02]  /*68f0*/  FMUL.FTZ R5, R16, c[0x0][0x2ec] ;  /* 0x0000bb0010057a20 */ /* 0x000fe40000410000 */
[C---:B------:R-:W-:Y:S02]  /*6900*/  FADD.FTZ R16, -R114.reuse, R32 ;  /* 0x0000002072107221 */ /* 0x040fe40000010100 */
[----:B------:R-:W-:Y:S02]  /*6910*/  FADD.FTZ R32, -R114, R33 ;  /* 0x0000002172207221 */ /* 0x000fe40000010100 */
[----:B------:R-:W-:Y:S02]  /*6920*/  FMUL.FTZ R140, R20, R4 ;  /* 0x00000004148c7220 */ /* 0x000fe40000410000 */
[----:B------:R-:W-:Y:S02]  /*6930*/  FFMA.FTZ R4, -R139, R139, 1 ;  /* 0x3f8000008b047423 */ /* 0x000fe4000001018b */
        /* <DEDUP_REMOVED lines=25> */
[C---:B------:R-:W-:Y:S02]  /*6ad0*/  FADD.FTZ R32, -R114.reuse, R53 ;  /* 0x0000003572207221 */ /* 0x040fe40000010100 */
[----:B------:R-:W-:Y:S02]  /*6ae0*/  FMUL.FTZ R5, R5, c[0x0][0x2ec] ;  /* 0x0000bb0005057a20 */ /* 0x000fe40000410000 */
[----:B------:R-:W-:Y:S02]  /*6af0*/  FADD.FTZ R20, -R114, R65 ;  /* 0x0000004172147221 */ /* 0x000fe40000010100 */
[----:B------:R-:W-:Y:S02]  /*6b00*/  FMUL.FTZ R133, R16, R4 ;  /* 0x0000000410857220 */ /* 0x000fe40000410000 */
[----:B------:R-:W-:Y:S02]  /*6b10*/  FFMA.FTZ R16, -R160, R160, 1 ;  /* 0x3f800000a0107423 */ /* 0x000fe400000101a0 */
[----:B------:R-:W-:Y:S02]  /*6b20*/  FFMA.FTZ R4, -R115, R115, 1 ;  /* 0x3f80000073047423 */ /* 0x000fe40000010173 */
[----:B------:R-:W-:Y:S02]  /*6b30*/  FMUL.FTZ R32, R135, R32 ;  /* 0x0000002087207220 */ /* 0x000fe40000410000 */
[----:B------:R-:W-:Y:S02]  /*6b40*/  FADD.FTZ R21, -R114, R64 ;  /* 0x0000004072157221 */ /* 0x000fe40000010100 */
[----:B------:R-:W-:Y:S02]  /*6b50*/  FMUL.FTZ R135, R17, R5 ;  /* 0x0000000511877220 */ /* 0x000fe40000410000 */
[----:B------:R-:W-:Y:S02]  /*6b60*/  FMUL.FTZ R20, R154, R20 ;  /* 0x000000149a147220 */ /* 0x000fe40000410000 */
[----:B------:R-:W-:Y:S02]  /*6b70*/  FFMA.FTZ R5, -R131, R131, 1 ;  /* 0x3f80000083057423 */ /* 0x000fe40000010183 */
[----:B------:R-:W-:Y:S02]  /*6b80*/  FMUL.FTZ R16, R16, c[0x0][0x2ec] ;  /* 0x0000bb0010107a20 */ /* 0x000fe40000410000 */
[----:B------:R-:W-:Y:S02]  /*6b90*/  FMUL.FTZ R4, R4, c[0x0][0x2ec] ;  /* 0x0000bb0004047a20 */ /* 0x000fe40000410000 */
[----:B------:R-:W-:Y:S02]  /*6ba0*/  FADD.FTZ R33, -R114, R52 ;  /* 0x0000003472217221 */ /* 0x000fe40000010100 */
[----:B------:R-:W-:Y:S02]  /*6bb0*/  FMUL.FTZ R21, R155, R21 ;  /* 0x000000159b157220 */ /* 0x000fe40000410000 */
[----:B------:R-:W-:Y:S02]  /*6bc0*/  FMUL.FTZ R5, R5, c[0x0][0x2ec] ;  /* 0x0000bb0005057a20 */ /* 0x000fe40000410000 */
[----:B------:R-:W-:Y:S02]  /*6bd0*/  FMUL.FTZ R131, R32, R16 ;  /* 0x0000001020837220 */ /* 0x000fe40000410000 */
[----:B------:R-:W-:Y:S02]  /*6be0*/  FMUL.FTZ R114, R20, R4 ;  /* 0x0000000414727220 */ /* 0x000fe40000410000 */
[C---:B------:R-:W-:Y:S02]  /*6bf0*/  FADD.FTZ R16, -R113.reuse, R6 ;  /* 0x0000000671107221 */ /* 0x040fe40000010100 */
[----:B------:R-:W-:Y:S02]  /*6c00*/  FADD.FTZ R6, -R113, R7 ;  /* 0x0000000771067221 */ /* 0x000fe40000010100 */
[----:B------:R-:W-:Y:S02]  /*6c10*/  FFMA.FTZ R4, -R221, R221, 1 ;  /* 0x3f800000dd047423 */ /* 0x000fe400000101dd */
[----:B------:R-:W-:Y:S02]  /*6c20*/  FMUL.FTZ R115, R21, R5 ;  /* 0x0000000515737220 */ /* 0x000fe40000410000 */
[----:B------:R-:W-:Y:S02]  /*6c30*/  FFMA.FTZ R5, -R222, R222, 1 ;  /* 0x3f800000de057423 */ /* 0x000fe400000101de */
[----:B------:R-:W-:Y:S02]  /*6c40*/  FMUL.FTZ R6, R89, R6 ;  /* 0x0000000659067220 */ /* 0x000fe40000410000 */
[----:B------:R-:W-:Y:S02]  /*6c50*/  FMUL.FTZ R4, R4, c[0x0][0x2ec] ;  /* 0x0000bb0004047a20 */ /* 0x000fe40000410000 */
[----:B------:R-:W-:Y:S02]  /*6c60*/  FFMA.FTZ R17, -R162, R162, 1 ;  /* 0x3f800000a2117423 */ /* 0x000fe400000101a2 */
[----:B------:R-:W-:Y:S02]  /*6c70*/  FMUL.FTZ R7, R90, R16 ;  /* 0x000000105a077220 */ /* 0x000fe40000410000 */
[----:B------:R-:W-:Y:S01]  /*6c80*/  FMUL.FTZ R5, R5, c[0x0][0x2ec] ;  /* 0x0000bb0005057a20 */ /* 0x000fe20000410000 */
[----:B------:R1:W5:Y:S01]  /*6c90*/  LDL.LU R90, [R1+0xc8] ;  /* 0x0000c800015a7983 */ /* 0x0003620000300800 */
[C---:B------:R-:W-:Y:S02]  /*6ca0*/  FADD.FTZ R16, -R113.reuse, R18 ;  /* 0x0000001271107221 */ /* 0x040fe40000010100 */
[----:B------:R-:W-:Y:S01]  /*6cb0*/  FADD.FTZ R18, -R113, R19 ;  /* 0x0000001371127221 */ /* 0x000fe20000010100 */
[----:B------:R1:W5:Y:S01]  /*6cc0*/  LDL.LU R89, [R1+0xc4] ;  /* 0x0000c40001597983 */ /* 0x0003620000300800 */
[----:B------:R-:W-:Y:S02]  /*6cd0*/  FMUL.FTZ R110, R6, R4 ;  /* 0x00000004066e7220 */ /* 0x000fe40000410000 */
[----:B------:R-:W-:Y:S02]  /*6ce0*/  FFMA.FTZ R4, -R215, R215, 1 ;  /* 0x3f800000d7047423 */ /* 0x000fe400000101d7 */
[----:B------:R-:W-:Y:S02]  /*6cf0*/  FMUL.FTZ R33, R161, R33 ;  /* 0x00000021a1217220 */ /* 0x000fe40000410000 */
[----:B------:R-:W-:Y:S02]  /*6d00*/  FMUL.FTZ R17, R17, c[0x0][0x2ec] ;  /* 0x0000bb0011117a20 */ /* 0x000fe40000410000 */
[----:B------:R-:W-:Y:S02]  /*6d10*/  FMUL.FTZ R111, R7, R5 ;  /* 0x00000005076f7220 */ /* 0x000fe40000410000 */
        /* <DEDUP_REMOVED lines=36> */
[C---:B------:R-:W-:Y:S02]  /*6f60*/  FADD.FTZ R6, -R113.reuse, R51 ;  /* 0x0000003371067221 */ /* 0x040fe40000010100 */
        /* <DEDUP_REMOVED lines=8> */
[----:B------:R-:W-:Y:S02]  /*6ff0*/  FADD.FTZ R18, -R113, R55 ;  /* 0x0000003771127221 */ /* 0x000fe40000010100 */
        /* <DEDUP_REMOVED lines=18> */
[----:B------:R-:W-:Y:S02]  /*7120*/  FADD.FTZ R19, -R113, R54 ;  /* 0x0000003671137221 */ /* 0x000fe40000010100 */
[----:B------:R-:W-:Y:S02]  /*7130*/  FFMA.FTZ R7, -R174, R174, 1 ;  /* 0x3f800000ae077423 */ /* 0x000fe400000101ae */
[----:B------:R-:W-:Y:S02]  /*7140*/  FMUL.FTZ R65, R17, R5 ;  /* 0x0000000511417220 */ /* 0x000fe40000410000 */
[C---:B------:R-:W-:Y:S02]  /*7150*/  FADD.FTZ R5, -R112.reuse, R8 ;  /* 0x0000000870057221 */ /* 0x040fe40000010100 */
[----:B------:R-:W-:Y:S02]  /*7160*/  FADD.FTZ R9, -R112, R12 ;  /* 0x0000000c70097221 */ /* 0x000fe40000010100 */
[----:B------:R-:W-:Y:S02]  /*7170*/  FMUL.FTZ R12, R87, R4 ;  /* 0x00000004570c7220 */ /* 0x000fe40000410000 */
[----:B------:R-:W-:Y:S02]  /*7180*/  FMUL.FTZ R6, R6, c[0x0][0x2ec] ;  /* 0x0000bb0006067a20 */ /* 0x000fe40000410000 */
[----:B------:R-:W-:Y:S02]  /*7190*/  FMUL.FTZ R19, R181, R19 ;  /* 0x00000013b5137220 */ /* 0x000fe40000410000 */
[----:B------:R-:W-:Y:S02]  /*71a0*/  FMUL.FTZ R7, R7, c[0x0][0x2ec] ;  /* 0x0000bb0007077a20 */ /* 0x000fe40000410000 */
[----:B------:R-:W-:Y:S02]  /*71b0*/  FADD.FTZ R8, -R112, R13 ;  /* 0x0000000d70087221 */ /* 0x000fe40000010100 */
[----:B------:R-:W-:Y:S02]  /*71c0*/  FMUL.FTZ R13, R88, R5 ;  /* 0x00000005580d7220 */ /* 0x000fe40000410000 */
[----:B------:R-:W-:Y:S01]  /*71d0*/  FMUL.FTZ R23, R12, R6 ;  /* 0x000000060c177220 */ /* 0x000fe20000410000 */
[----:B------:R1:W5:Y:S01]  /*71e0*/  LDL.LU R88, [R1+0xc0] ;  /* 0x0000c00001587983 */ /* 0x0003620000300800 */
[----:B------:R-:W-:Y:S02]  /*71f0*/  FADD.FTZ R12, -R112, R25 ;  /* 0x00000019700c7221 */ /* 0x000fe40000010100 */
[----:B------:R-:W-:Y:S01]  /*7200*/  FFMA.FTZ R6, -R232, R232, 1 ;  /* 0x3f800000e8067423 */ /* 0x000fe200000101e8 */
[----:B------:R1:W5:Y:S01]  /*7210*/  LDL.LU R87, [R1+0xbc] ;  /* 0x0000bc0001577983 */ /* 0x0003620000300800 */
[----:B------:R-:W-:Y:S02]  /*7220*/  FMUL.FTZ R67, R19, R7 ;  /* 0x0000000713437220 */ /* 0x000fe40000410000 */
[----:B------:R-:W-:Y:S02]  /*7230*/  FFMA.FTZ R7, -R247, R247, 1 ;  /* 0x3f800000f7077423 */ /* 0x000fe400000101f7 */
[----:B------:R-:W-:Y:S02]  /*7240*/  FFMA.FTZ R5, -R243, R243, 1 ;  /* 0x3f800000f3057423 */ /* 0x000fe400000101f3 */
[----:B------:R-:W-:Y:S02]  /*7250*/  FMUL.FTZ R12, R83, R12 ;  /* 0x0000000c530c7220 */ /* 0x000fe40000410000 */
[----:B------:R-:W-:Y:S02]  /*7260*/  FMUL.FTZ R6, R6, c[0x0][0x2ec] ;  /* 0x0000bb0006067a20 */ /* 0x000fe40000410000 */
[----:B------:R-:W-:Y:S02]  /*7270*/  FMUL.FTZ R9, R86, R9 ;  /* 0x0000000956097220 */ /* 0x000fe40000410000 */
[----:B------:R-:W-:Y:S01]  /*7280*/  FMUL.FTZ R7, R7, c[0x0][0x2ec] ;  /* 0x0000bb0007077a20 */ /* 0x000fe20000410000 */
[----:B------:R1:W5:Y:S01]  /*7290*/  LDL.LU R86, [R1+0xb8] ;  /* 0x0000b80001567983 */ /* 0x0003620000300800 */
[----:B------:R-:W-:Y:S02]  /*72a0*/  FMUL.FTZ R5, R5, c[0x0][0x2ec] ;  /* 0x0000bb0005057a20 */ /* 0x000fe40000410000 */
[----:B------:R-:W-:Y:S02]  /*72b0*/  FMUL.FTZ R22, R12, R6 ;  /* 0x000000060c167220 */ /* 0x000fe40000410000 */
[----:B------:R-:W-:Y:S02]  /*72c0*/  FADD.FTZ R12, -R112, R41 ;  /* 0x00000029700c7221 */ /* 0x000fe40000010100 */
[----:B------:R-:W-:Y:S02]  /*72d0*/  FFMA.FTZ R6, -R208, R208, 1 ;  /* 0x3f800000d0067423 */ /* 0x000fe400000101d0 */
[----:B------:R-:W-:Y:S02]  /*72e0*/  FMUL.FTZ R8, R85, R8 ;  /* 0x0000000855087220 */ /* 0x000fe40000410000 */
[----:B------:R-:W-:Y:S01]  /*72f0*/  FFMA.FTZ R4, -R242, R242, 1 ;  /* 0x3f800000f2047423 */ /* 0x000fe200000101f2 */
[----:B------:R1:W5:Y:S01]  /*7300*/  LDL.LU R85, [R1+0xb4] ;  /* 0x0000b40001557983 */ /* 0x0003620000300800 */
[----:B------:R-:W-:Y:S02]  /*7310*/  FMUL.FTZ R55, R13, R7 ;  /* 0x000000070d377220 */ /* 0x000fe40000410000 */
[----:B------:R-:W-:Y:S02]  /*7320*/  FMUL.FTZ R20, R9, R5 ;  /* 0x0000000509147220 */ /* 0x000fe40000410000 */
[C---:B------:R-:W-:Y:S02]  /*7330*/  FADD.FTZ R13, -R112.reuse, R24 ;  /* 0x00000018700d7221 */ /* 0x040fe40000010100 */
[----:B------:R-:W-:Y:S02]  /*7340*/  FADD.FTZ R9, -R112, R28 ;  /* 0x0000001c70097221 */ /* 0x000fe40000010100 */
[----:B------:R-:W-:Y:S02]  /*7350*/  FFMA.FTZ R5, -R225, R225, 1 ;  /* 0x3f800000e1057423 */ /* 0x000fe400000101e1 */
[----:B------:R-:W-:Y:S02]  /*7360*/  FMUL.FTZ R12, R229, R12 ;  /* 0x0000000ce50c7220 */ /* 0x000fe40000410000 */
[----:B------:R-:W-:Y:S02]  /*7370*/  FMUL.FTZ R6, R6, c[0x0][0x2ec] ;  /* 0x0000bb0006067a20 */ /* 0x000fe40000410000 */
[----:B------:R-:W-:Y:S02]  /*7380*/  FMUL.FTZ R4, R4, c[0x0][0x2ec] ;  /* 0x0000bb0004047a20 */ /* 0x000fe40000410000 */
[----:B------:R-:W-:Y:S02]  /*7390*/  FMUL.FTZ R13, R84, R13 ;  /* 0x0000000d540d7220 */ /* 0x000fe40000410000 */
[----:B------:R-:W-:Y:S01]  /*73a0*/  FMUL.FTZ R9, R82, R9 ;  /* 0x0000000952097220 */ /* 0x000fe20000410000 */
[----:B------:R1:W5:Y:S01]  /*73b0*/  LDL.LU R84, [R1+0xb0] ;  /* 0x0000b00001547983 */ /* 0x0003620000300800 */
[----:B------:R-:W-:Y:S02]  /*73c0*/  FMUL.FTZ R5, R5, c[0x0][0x2ec] ;  /* 0x0000bb0005057a20 */ /* 0x000fe40000410000 */
[----:B------:R-:W-:Y:S01]  /*73d0*/  FMUL.FTZ R50, R12, R6 ;  /* 0x000000060c327220 */ /* 0x000fe20000410000 */
[----:B------:R1:W5:Y:S01]  /*73e0*/  LDL.LU R83, [R1+0xac] ;  /* 0x0000ac0001537983 */ /* 0x0003620000300800 */
[----:B------:R-:W-:Y:S01]  /*73f0*/  FADD.FTZ R12, -R112, R57 ;  /* 0x00000039700c7221 */ /* 0x000fe20000010100 */
[----:B------:R-:W-:Y:S01]  /*7400*/  MOV R57, R169 ;  /* 0x000000a900397202 */ /* 0x000fe20000000f00 */
[----:B------:R-:W-:Y:S01]  /*7410*/  FFMA.FTZ R6, -R187, R187, 1 ;  /* 0x3f800000bb067423 */ /* 0x000fe200000101bb */
[----:B------:R1:W5:Y:S01]  /*7420*/  LDL.LU R82, [R1+0xa8] ;  /* 0x0000a80001527983 */ /* 0x0003620000300800 */
[----:B------:R-:W-:Y:S02]  /*7430*/  FMUL.FTZ R19, R8, R4 ;  /* 0x0000000408137220 */ /* 0x000fe40000410000 */
[----:B------:R-:W-:Y:S02]  /*7440*/  FADD.FTZ R8, -R112, R29 ;  /* 0x0000001d70087221 */ /* 0x000fe40000010100 */
[----:B------:R-:W-:Y:S02]  /*7450*/  FFMA.FTZ R4, -R224, R224, 1 ;  /* 0x3f800000e0047423 */ /* 0x000fe400000101e0 */
[----:B------:R-:W-:Y:S02]  /*7460*/  FMUL.FTZ R53, R9, R5 ;  /* 0x0000000509357220 */ /* 0x000fe40000410000 */
[----:B------:R-:W-:Y:S02]  /*7470*/  FADD.FTZ R9, -R112, R44 ;  /* 0x0000002c70097221 */ /* 0x000fe40000010100 */
[----:B------:R-:W-:Y:S02]  /*7480*/  FFMA.FTZ R5, -R199, R199, 1 ;  /* 0x3f800000c7057423 */ /* 0x000fe400000101c7 */
[----:B------:R-:W-:Y:S02]  /*7490*/  FMUL.FTZ R12, R211, R12 ;  /* 0x0000000cd30c7220 */ /* 0x000fe40000410000 */
[----:B------:R-:W-:Y:S02]  /*74a0*/  FMUL.FTZ R6, R6, c[0x0][0x2ec] ;  /* 0x0000bb0006067a20 */ /* 0x000fe40000410000 */
[----:B------:R-:W-:Y:S02]  /*74b0*/  FMUL.FTZ R8, R251, R8 ;  /* 0x00000008fb087220 */ /* 0x000fe40000410000 */
[----:B------:R-:W-:Y:S02]  /*74c0*/  FMUL.FTZ R4, R4, c[0x0][0x2ec] ;  /* 0x0000bb0004047a20 */ /* 0x000fe40000410000 */
[----:B------:R-:W-:Y:S02]  /*74d0*/  FMUL.FTZ R9, R223, R9 ;  /* 0x00000009df097220 */ /* 0x000fe40000410000 */
[----:B------:R-:W-:Y:S02]  /*74e0*/  FMUL.FTZ R5, R5, c[0x0][0x2ec] ;  /* 0x0000bb0005057a20 */ /* 0x000fe40000410000 */
[----:B------:R-:W-:Y:S02]  /*74f0*/  FMUL.FTZ R44, R12, R6 ;  /* 0x000000060c2c7220 */ /* 0x000fe40000410000 */
[----:B------:R-:W-:Y:S02]  /*7500*/  FADD.FTZ R12, -R0, R10 ;  /* 0x0000000a000c7221 */ /* 0x000fe40000010100 */
[----:B------:R-:W-:Y:S02]  /*7510*/  FFMA.FTZ R7, -R234, R234, 1 ;  /* 0x3f800000ea077423 */ /* 0x000fe400000101ea */
[----:B------:R-:W-:Y:S02]  /*7520*/  FMUL.FTZ R52, R8, R4 ;  /* 0x0000000408347220 */ /* 0x000fe40000410000 */
[----:B------:R-:W-:Y:S02]  /*7530*/  FADD.FTZ R8, -R112, R45 ;  /* 0x0000002d70087221 */ /* 0x000fe40000010100 */
[----:B------:R-:W-:Y:S02]  /*7540*/  FFMA.FTZ R4, -R198, R198, 1 ;  /* 0x3f800000c6047423 */ /* 0x000fe400000101c6 */
[----:B------:R-:W-:Y:S02]  /*7550*/  FMUL.FTZ R49, R9, R5 ;  /* 0x0000000509317220 */ /* 0x000fe40000410000 */
[----:B------:R-:W-:Y:S02]  /*7560*/  FADD.FTZ R9, -R112, R60 ;  /* 0x0000003c70097221 */ /* 0x000fe40000010100 */
[----:B------:R-:W-:Y:S02]  /*7570*/  FFMA.FTZ R5, -R186, R186, 1 ;  /* 0x3f800000ba057423 */ /* 0x000fe400000101ba */
[----:B------:R-:W-:Y:S02]  /*7580*/  FMUL.FTZ R12, R81, R12 ;  /* 0x0000000c510c7220 */ /* 0x000fe40000410000 */
[----:B------:R-:W-:Y:S01]  /*7590*/  FMUL.FTZ R7, R7, c[0x0][0x2ec] ;  /* 0x0000bb0007077a20 */ /* 0x000fe20000410000 */
[----:B------:R1:W5:Y:S01]  /*75a0*/  LDL.LU R81, [R1+0xa4] ;  /* 0x0000a40001517983 */ /* 0x0003620000300800 */
[----:B------:R-:W-:Y:S02]  /*75b0*/  FMUL.FTZ R8, R220, R8 ;  /* 0x00000008dc087220 */ /* 0x000fe40000410000 */
[----:B------:R-:W-:Y:S01]  /*75c0*/  FMUL.FTZ R4, R4, c[0x0][0x2ec] ;  /* 0x0000bb0004047a20 */ /* 0x000fe20000410000 */
[----:B------:R1:W5:Y:S01]  /*75d0*/  LDL.LU R80, [R1+0xa0] ;  /* 0x0000a00001507983 */ /* 0x0003620000300800 */
[----:B------:R-:W-:Y:S02]  /*75e0*/  FMUL.FTZ R9, R204, R9 ;  /* 0x00000009cc097220 */ /* 0x000fe40000410000 */
[----:B------:R-:W-:Y:S02]  /*75f0*/  FMUL.FTZ R5, R5, c[0x0][0x2ec] ;  /* 0x0000bb0005057a20 */ /* 0x000fe40000410000 */
[----:B------:R-:W-:Y:S02]  /*7600*/  FADD.FTZ R10, -R0, R14 ;  /* 0x0000000e000a7221 */ /* 0x000fe40000010100 */
        /* <DEDUP_REMOVED lines=17> */
[----:B------:R-:W-:Y:S01]  /*7720*/  FADD.FTZ R13, -R112, R56 ;  /* 0x00000038700d7221 */ /* 0x000fe20000010100 */
[----:B------:R-:W-:Y:S01]  /*7730*/  MOV R56, R171 ;  /* 0x000000ab00387202 */ /* 0x000fe20000000f00 */
[----:B------:R-:W-:Y:S02]  /*7740*/  FFMA.FTZ R7, -R189, R189, 1 ;  /* 0x3f800000bd077423 */ /* 0x000fe400000101bd */
[----:B------:R-:W-:Y:S02]  /*7750*/  FMUL.FTZ R40, R8, R4 ;  /* 0x0000000408287220 */ /* 0x000fe40000410000 */
[----:B------:R-:W-:Y:S02]  /*7760*/  FFMA.FTZ R4, -R77, R77, 1 ;  /* 0x3f8000004d047423 */ /* 0x000fe4000001014d */
[----:B------:R-:W-:Y:S01]  /*7770*/  FMUL.FTZ R13, R217, R13 ;  /* 0x0000000dd90d7220 */ /* 0x000fe20000410000 */
[----:B------:R1:W5:Y:S01]  /*7780*/  LDL.LU R77, [R1+0x94] ;  /* 0x00009400014d7983 */ /* 0x0003620000300800 */
[----:B------:R-:W-:Y:S02]  /*7790*/  FMUL.FTZ R7, R7, c[0x0][0x2ec] ;  /* 0x0000bb0007077a20 */ /* 0x000fe40000410000 */
[----:B------:R-:W-:Y:S02]  /*77a0*/  FFMA.FTZ R6, -R76, R76, 1 ;  /* 0x3f8000004c067423 */ /* 0x000fe4000001014c */
        /* <DEDUP_REMOVED lines=9> */
[C---:B------:R-:W-:Y:S02]  /*7840*/  FADD.FTZ R12, -R0.reuse, R26 ;  /* 0x0000001a000c7221 */ /* 0x040fe40000010100 */
        /* <DEDUP_REMOVED lines=19> */
[----:B------:R-:W-:Y:S01]  /*7980*/  FMUL.FTZ R6, R6, c[0x0][0x2ec] ;  /* 0x0000bb0006067a20 */ /* 0x000fe20000410000 */
[----:B------:R1:W5:Y:S01]  /*7990*/  LDL.LU R69, [R1+0x74] ;  /* 0x0000740001457983 */ /* 0x0003620000300800 */
[----:B------:R-:W-:Y:S02]  /*79a0*/  FMUL.FTZ R15, R12, R7 ;  /* 0x000000070c0f7220 */ /* 0x000fe40000410000 */
[C---:B------:R-:W-:Y:S01]  /*79b0*/  FADD.FTZ R12, -R0.reuse, R42 ;  /* 0x0000002a000c7221 */ /* 0x040fe20000010100 */
[----:B------:R1:W5:Y:S01]  /*79c0*/  LDL.LU R68, [R1+0x70] ;  /* 0x0000700001447983 */ /* 0x0003620000300800 */
[----:B------:R-:W-:Y:S02]  /*79d0*/  FMUL.FTZ R21, R11, R6 ;  /* 0x000000060b157220 */ /* 0x000fe40000410000 */
        /* <DEDUP_REMOVED lines=14> */
[----:B------:R-:W-:Y:S02]  /*7ac0*/  FFMA.FTZ R5, -R228, R228, 1 ;  /* 0x3f800000e4057423 */ /* 0x000fe400000101e4 */
[----:B------:R-:W-:Y:S02]  /*7ad0*/  FFMA.FTZ R8, -R227, R227, 1 ;  /* 0x3f800000e3087423 */ /* 0x000fe400000101e3 */
[----:B------:R-:W-:Y:S02]  /*7ae0*/  FMUL.FTZ R10, R252, R10 ;  /* 0x0000000afc0a7220 */ /* 0x000fe40000410000 */
[----:B------:R-:W-:Y:S02]  /*7af0*/  FMUL.FTZ R9, R250, R9 ;  /* 0x00000009fa097220 */ /* 0x000fe40000410000 */
        /* <DEDUP_REMOVED lines=8> */
[C---:B------:R-:W-:Y:S02]  /*7b80*/  FADD.FTZ R10, -R0.reuse, R58 ;  /* 0x0000003a000a7221 */ /* 0x040fe40000010100 */
[C---:B------:R-:W-:Y:S02]  /*7b90*/  FADD.FTZ R9, -R0.reuse, R59 ;  /* 0x0000003b00097221 */ /* 0x040fe40000010100 */
[C---:B------:R-:W-:Y:S02]  /*7ba0*/  FADD.FTZ R35, -R0.reuse, R62 ;  /* 0x0000003e00237221 */ /* 0x040fe40000010100 */
[----:B------:R-:W-:Y:S02]  /*7bb0*/  FADD.FTZ R8, -R0, R63 ;  /* 0x0000003f00087221 */ /* 0x000fe40000010100 */
[----:B------:R-:W-:Y:S02]  /*7bc0*/  FFMA.FTZ R0, -R213, R213, 1 ;  /* 0x3f800000d5007423 */ /* 0x000fe400000101d5 */
[----:B------:R-:W-:Y:S02]  /*7bd0*/  FFMA.FTZ R5, -R212, R212, 1 ;  /* 0x3f800000d4057423 */ /* 0x000fe400000101d4 */
[----:B------:R-:W-:Y:S02]  /*7be0*/  FFMA.FTZ R4, -R201, R201, 1 ;  /* 0x3f800000c9047423 */ /* 0x000fe400000101c9 */
[----:B------:R-:W-:Y:S02]  /*7bf0*/  FFMA.FTZ R7, -R200, R200, 1 ;  /* 0x3f800000c8077423 */ /* 0x000fe400000101c8 */
[----:B------:R-:W-:Y:S02]  /*7c00*/  FMUL.FTZ R13, R11, R6 ;  /* 0x000000060b0d7220 */ /* 0x000fe40000410000 */
[----:B------:R-:W-:Y:S02]  /*7c10*/  FMUL.FTZ R10, R246, R10 ;  /* 0x0000000af60a7220 */ /* 0x000fe40000410000 */
[----:B------:R-:W-:Y:S02]  /*7c20*/  FMUL.FTZ R9, R244, R9 ;  /* 0x00000009f4097220 */ /* 0x000fe40000410000 */
        /* <DEDUP_REMOVED lines=44> */
.L_x_492:
        /* <DEDUP_REMOVED lines=149> */
.L_x_493:
        /* <DEDUP_REMOVED lines=297> */
.L_x_495:
        /* <DEDUP_REMOVED lines=19> */
.L_x_496:
        /* <DEDUP_REMOVED lines=43> */
.L_x_498:
[----:B--2---:R-:W-:Y:S05]  /*9eb0*/  BSYNC B0 ;  /* 0x0000000000007941 */ /* 0x004fea0003800000 */
.L_x_497:
        /* <DEDUP_REMOVED lines=14> */
.L_x_500:
[----:B------:R-:W-:Y:S05]  /*9fa0*/  BSYNC B0 ;  /* 0x0000000000007941 */ /* 0x000fea0003800000 */
.L_x_499:
        /* <DEDUP_REMOVED lines=25> */
.L_x_502:
[----:B------:R-:W-:Y:S05]  /*a140*/  BSYNC B0 ;  /* 0x0000000000007941 */ /* 0x000fea0003800000 */
.L_x_501:
        /* <DEDUP_REMOVED lines=11> */
.L_x_475:
[----:B------:R-:W-:Y:S05]  /*a200*/  BSYNC B1 ;  /* 0x0000000000017941 */ /* 0x000fea0003800000 */
.L_x_461:
        /* <DEDUP_REMOVED lines=11> */
.L_x_503:
[----:B------:R-:W-:Y:S05]  /*a2c0*/  EXIT ;  /* 0x000000000000794d */ /* 0x000fea0003800000 */
.L_x_505:
        /* <DEDUP_REMOVED lines=11> */
.L_x_701:


//--------------------- .text._ZN5flash44flash_bwd_dq_dk_dv_loop_seqk_parallel_kernelI23Flash_bwd_kernel_traitsILi32ELi128ELi128ELi8ELi4ELi4ELi4ELb0ELb0EN7cutlass6half_tE19Flash_kernel_traitsILi32ELi128ELi128ELi8ES3_EELb1ELb1ELb0ELb0ELb1ELb1ELb0EEEvNS_16Flash_bwd_paramsE --------------------------
	.section	.text._ZN5flash44flash_bwd_dq_dk_dv_loop_seqk_parallel_kernelI23Flash_bwd_kernel_traitsILi32ELi128ELi128ELi8ELi4ELi4ELi4ELb0ELb0EN7cutlass6half_tE19Flash_kernel_traitsILi32ELi128ELi128ELi8ES3_EELb1ELb1ELb0ELb0ELb1ELb1ELb0EEEvNS_16Flash_bwd_paramsE,"ax",@progbits
	.sectioninfo	@"SHI_REGISTERS=252"
	.align	128
        .global         _ZN5flash44flash_bwd_dq_dk_dv_loop_seqk_parallel_kernelI23Flash_bwd_kernel_traitsILi32ELi128ELi128ELi8ELi4ELi4ELi4ELb0ELb0EN7cutlass6half_tE19Flash_kernel_traitsILi32ELi128ELi128ELi8ES3_EELb1ELb1ELb0ELb0ELb1ELb1ELb0EEEvNS_16Flash_bwd_paramsE
        .type           _ZN5flash44flash_bwd_dq_dk_dv_loop_seqk_parallel_kernelI23Flash_bwd_kernel_traitsILi32ELi128ELi128ELi8ELi4ELi4ELi4ELb0ELb0EN7cutlass6half_tE19Flash_kernel_traitsILi32ELi128ELi128ELi8ES3_EELb1ELb1ELb0ELb0ELb1ELb1ELb0EEEvNS_16Flash_bwd_paramsE,@function
        .size           _ZN5flash44flash_bwd_dq_dk_dv_loop_seqk_parallel_kernelI23Flash_bwd_kernel_traitsILi32ELi128ELi128ELi8ELi4ELi4ELi4ELb0ELb0EN7cutlass6half_tE19Flash_kernel_traitsILi32ELi128ELi128ELi8ES3_EELb1ELb1ELb0ELb0ELb1ELb1ELb0EEEvNS_16Flash_bwd_paramsE,(.L_x_702 - _ZN5flash44flash_bwd_dq_dk_dv_loop_seqk_parallel_kernelI23Flash_bwd_kernel_traitsILi32ELi128ELi128ELi8ELi4ELi4ELi4ELb0ELb0EN7cutlass6half_tE19Flash_kernel_traitsILi32ELi128ELi128ELi8ES3_EELb1ELb1ELb0ELb0ELb1ELb1ELb0EEEvNS_16Flash_bwd_paramsE)
        .other          _ZN5flash44flash_bwd_dq_dk_dv_loop_seqk_parallel_kernelI23Flash_bwd_kernel_traitsILi32ELi128ELi128ELi8ELi4ELi4ELi4ELb0ELb0EN7cutlass6half_tE19Flash_kernel_traitsILi32ELi128ELi128ELi8ES3_EELb1ELb1ELb0ELb0ELb1ELb1ELb0EEEvNS_16Flash_bwd_paramsE,@"STO_CUDA_ENTRY STV_DEFAULT"
_ZN5flash44flash_bwd_dq_dk_dv_loop_seqk_parallel_kernelI23Flash_bwd_kernel_traitsILi32ELi128ELi128ELi8ELi4ELi4ELi4ELb0ELb0EN7cutlass6half_tE19Flash_kernel_traitsILi32ELi128ELi128ELi8ES3_EELb1ELb1ELb0ELb0ELb1ELb1ELb0EEEvNS_16Flash_bwd_paramsE:
.text._ZN5flash44flash_bwd_dq_dk_dv_loop_seqk_parallel_kernelI23Flash_bwd_kernel_traitsILi32ELi128ELi128ELi8ELi4ELi4ELi4ELb0ELb0EN7cutlass6half_tE19Flash_kernel_traitsILi32ELi128ELi128ELi8ES3_EELb1ELb1ELb0ELb0ELb1ELb1ELb0EEEvNS_16Flash_bwd_paramsE:
        /* <DEDUP_REMOVED lines=17> */
[----:B------:R-:W-:Y:S02]  /*0110*/  USHF.R.S32.HI UR4, URZ, 0x1f, UR13 ;  /* 0x0000001f3f047899 */ /* 0x000fe4000801140d */
[----:B------:R-:W-:-:S02]  /*0120*/  USHF.L.U32 UR31, UR32, 0x7, URZ ;  /* 0x00000007201f7899 */ /* 0x000fc4000800063f */
[----:B------:R-:W-:Y:S02]  /*0130*/  UIMAD.WIDE.U32 UR34, UR13, UR14, URZ ;  /* 0x0000000e0d2272a5 */ /* 0x000fe4000f8e003f */
[----:B------:R-:W-:Y:S02]  /*0140*/  ULDC.64 UR36, c[0x0][0x118] ;  /* 0x0000460000247ab9 */ /* 0x000fe40000000a00 */
[----:B------:R-:W-:Y:S02]  /*0150*/  ULDC UR10, c[0x0][0x214] ;  /* 0x00008500000a7ab9 */ /* 0x000fe40000000800 */
[----:B------:R-:W-:Y:S02]  /*0160*/  ULDC UR9, c[0x0][0x2e8] ;  /* 0x0000ba0000097ab9 */ /* 0x000fe40000000800 */
[----:B------:R-:W-:Y:S02]  /*0170*/  ULDC UR8, c[0x0][0x214] ;  /* 0x0000850000087ab9 */ /* 0x000fe40000000800 */
[----:B------:R-:W-:Y:S01]  /*0180*/  ULDC.U8 UR12, c[0x0][0x2d8] ;  /* 0x0000b600000c7ab9 */ /* 0x000fe20000000000 */
[----:B-1----:R-:W-:Y:S01]  /*0190*/  SHF.R.S32.HI R2, RZ, 0x1f, R7 ;  /* 0x0000001fff027819 */ /* 0x002fe20000011407 */
[----:B------:R-:W-:-:S02]  /*01a0*/  UIMAD UR14, UR4, UR14, URZ ;  /* 0x0000000e040e72a4 */ /* 0x000fc4000f8e023f */
[----:B------:R-:W-:Y:S01]  /*01b0*/  USHF.L.U32 UR30, UR32, 0x3, URZ ;  /* 0x00000003201e7899 */ /* 0x000fe2000800063f */
[CC--:B------:R-:W-:Y:S01]  /*01c0*/  LEA.HI R5, R2.reuse, R7.reuse, RZ, 0x2 ;  /* 0x0000000702057211 */ /* 0x0c0fe200078f10ff */
[----:B------:R-:W-:Y:S01]  /*01d0*/  USHF.L.U32 UR29, UR32, 0x4, URZ ;  /* 0x00000004201d7899 */ /* 0x000fe2000800063f */
[CC--:B------:R-:W-:Y:S01]  /*01e0*/  LEA.HI R144, R2.reuse, R7.reuse, RZ, 0x5 ;  /* 0x0000000702907211 */ /* 0x0c0fe200078f28ff */
[----:B------:R-:W-:Y:S01]  /*01f0*/  UIMAD UR28, UR32, 0x18, URZ ;  /* 0x00000018201c78a4 */ /* 0x000fe2000f8e023f */
[CC--:B------:R-:W-:Y:S01]  /*0200*/  LEA.HI R0, R2.reuse, R7.reuse, RZ, 0x4 ;  /* 0x0000000702007211 */ /* 0x0c0fe200078f20ff */
[----:B------:R-:W-:Y:S01]  /*0210*/  USHF.L.U32 UR27, UR32, 0x5, URZ ;  /* 0x00000005201b7899 */ /* 0x000fe2000800063f */
[CC--:B------:R-:W-:Y:S01]  /*0220*/  LEA.HI R10, R2.reuse, R7.reuse, RZ, 0x3 ;  /* 0x00000007020a7211 */ /* 0x0c0fe200078f18ff */
[----:B------:R-:W-:Y:S01]  /*0230*/  UIMAD UR26, UR32, 0x28, URZ ;  /* 0x00000028201a78a4 */ /* 0x000fe2000f8e023f */
[----:B------:R-:W-:Y:S01]  /*0240*/  LEA.HI R143, R2, R7, RZ, 0x7 ;  /* 0x00000007028f7211 */ /* 0x000fe200078f38ff */
[----:B------:R-:W-:Y:S01]  /*0250*/  UIMAD UR25, UR32, 0x30, URZ ;  /* 0x00000030201978a4 */ /* 0x000fe2000f8e023f */
[----:B------:R-:W-:Y:S01]  /*0260*/  LOP3.LUT R8, R5, 0xfffffffc, RZ, 0xc0, !PT ;  /* 0xfffffffc05087812 */ /* 0x000fe200078ec0ff */
[----:B------:R-:W-:Y:S01]  /*0270*/  UIMAD UR24, UR32, 0x38, URZ ;  /* 0x00000038201878a4 */ /* 0x000fe2000f8e023f */
[----:B------:R-:W-:Y:S01]  /*0280*/  LOP3.LUT R4, R144, 0xffffffe0, RZ, 0xc0, !PT ;  /* 0xffffffe090047812 */ /* 0x000fe200078ec0ff */
[----:B------:R-:W-:Y:S01]  /*0290*/  USHF.L.U32 UR23, UR32, 0x6, URZ ;  /* 0x0000000620177899 */ /* 0x000fe2000800063f */
[----:B------:R-:W-:Y:S01]  /*02a0*/  LOP3.LUT R6, R0, 0xfffffff0, RZ, 0xc0, !PT ;  /* 0xfffffff000067812 */ /* 0x000fe200078ec0ff */
[C---:B------:R-:W-:Y:S01]  /*02b0*/  IMAD.IADD R8, R7.reuse, 0x1, -R8 ;  /* 0x0000000107087824 */ /* 0x040fe200078e0a08 */
[----:B------:R-:W-:Y:S01]  /*02c0*/  LOP3.LUT R2, R10, 0xfffffff8, RZ, 0xc0, !PT ;  /* 0xfffffff80a027812 */ /* 0x000fe200078ec0ff */
[C---:B------:R-:W-:Y:S01]  /*02d0*/  IMAD.IADD R4, R7.reuse, 0x1, -R4 ;  /* 0x0000000107047824 */ /* 0x040fe200078e0a04 */
[--C-:B------:R-:W-:Y:S01]  /*02e0*/  SHF.R.S32.HI R12, RZ, 0x2, R5.reuse ;  /* 0x00000002ff0c7819 */ /* 0x100fe20000011405 */
[C---:B------:R-:W-:Y:S01]  /*02f0*/  IMAD.IADD R15, R7.reuse, 0x1, -R6 ;  /* 0x00000001070f7824 */ /* 0x040fe200078e0a06 */
[----:B------:R-:W-:Y:S01]  /*0300*/  SHF.R.S32.HI R145, RZ, 0x5, R144 ;  /* 0x00000005ff917819 */ /* 0x000fe20000011490 */
[----:B------:R-:W-:Y:S01]  /*0310*/  IMAD.IADD R7, R7, 0x1, -R2 ;  /* 0x0000000107077824 */ /* 0x000fe200078e0a02 */
[----:B------:R-:W-:Y:S01]  /*0320*/  SHF.R.S32.HI R2, RZ, 0x3, R10 ;  /* 0x00000003ff027819 */ /* 0x000fe2000001140a */
[C---:B------:R-:W-:Y:S01]  /*0330*/  IMAD.SHL.U32 R3, R8.reuse, 0x8, RZ ;  /* 0x0000000808037824 */ /* 0x040fe200078e00ff */
[----:B------:R-:W-:Y:S01]  /*0340*/  SHF.R.S32.HI R144, RZ, 0x1f, R144 ;  /* 0x0000001fff907819 */ /* 0x000fe20000011490 */
[----:B------:R-:W-:Y:S01]  /*0350*/  IMAD.SHL.U32 R8, R8, 0x2, RZ ;  /* 0x0000000208087824 */ /* 0x000fe200078e00ff */
[----:B------:R-:W-:Y:S01]  /*0360*/  SHF.R.S32.HI R11, RZ, 0x1f, R5 ;  /* 0x0000001fff0b7819 */ /* 0x000fe20000011405 */
[----:B------:R-:W-:Y:S01]  /*0370*/  IMAD.SHL.U32 R2, R2, 0x40, RZ ;  /* 0x0000004002027824 */ /* 0x000fe200078e00ff */
[-C--:B------:R-:W-:Y:S01]  /*0380*/  LEA.HI R5, R5, R12.reuse, RZ, 0x1 ;  /* 0x0000000c05057211 */ /* 0x080fe200078f08ff */
[----:B------:R-:W-:Y:S01]  /*0390*/  UIMAD UR22, UR32, 0x48, URZ ;  /* 0x00000048201678a4 */ /* 0x000fe2000f8e023f */
[----:B------:R-:W-:Y:S01]  /*03a0*/  LEA.HI R144, R144, R145, RZ, 0x2 ;  /* 0x0000009190907211 */ /* 0x000fe200078f10ff */
[----:B------:R-:W-:Y:S01]  /*03b0*/  UIMAD UR21, UR32, 0x50, URZ ;  /* 0x00000050201578a4 */ /* 0x000fe2000f8e023f */
[----:B------:R-:W-:Y:S01]  /*03c0*/  SHF.R.S32.HI R9, RZ, 0x4, R0 ;  /* 0x00000004ff097819 */ /* 0x000fe20000011400 */
[----:B------:R-:W-:Y:S01]  /*03d0*/  UIMAD UR20, UR32, 0x58, URZ ;  /* 0x00000058201478a4 */ /* 0x000fe2000f8e023f */
[----:B------:R-:W-:Y:S01]  /*03e0*/  LOP3.LUT R2, R2, 0xc0, RZ, 0xc0, !PT ;  /* 0x000000c002027812 */ /* 0x000fe200078ec0ff */
[----:B------:R-:W-:Y:S01]  /*03f0*/  UIMAD UR19, UR32, 0x60, URZ ;  /* 0x00000060201378a4 */ /* 0x000fe2000f8e023f */
[----:B------:R-:W-:Y:S01]  /*0400*/  LOP3.LUT R5, R5, 0x7fffffe, RZ, 0xc0, !PT ;  /* 0x07fffffe05057812 */ /* 0x000fe200078ec0ff */
[----:B------:R-:W-:Y:S01]  /*0410*/  UIMAD UR18, UR32, 0x68, URZ ;  /* 0x00000068201278a4 */ /* 0x000fe2000f8e023f */
[----:B------:R-:W-:Y:S01]  /*0420*/  LOP3.LUT R144, R144, 0xfffffffc, RZ, 0xc0, !PT ;  /* 0xfffffffc90907812 */ /* 0x000fe200078ec0ff */
[----:B------:R-:W-:Y:S01]  /*0430*/  UIMAD UR17, UR32, 0x70, URZ ;  /* 0x00000070201178a4 */ /* 0x000fe2000f8e023f */
[----:B------:R-:W-:Y:S01]  /*0440*/  LEA.HI R11, R11, R12, RZ, 0x3 ;  /* 0x0000000c0b0b7211 */ /* 0x000fe200078f18ff */
[----:B------:R-:W-:Y:S01]  /*0450*/  IMAD.IADD R6, R12, 0x1, -R5 ;  /* 0x000000010c067824 */ /* 0x000fe200078e0a05 */
[----:B------:R-:W-:Y:S01]  /*0460*/  LEA.HI R0, R0, R9, RZ, 0x1 ;  /* 0x0000000900007211 */ /* 0x000fe200078f08ff */
[C---:B------:R-:W-:Y:S01]  /*0470*/  IMAD.IADD R144, R145.reuse, 0x1, -R144 ;  /* 0x0000000191907824 */ /* 0x040fe200078e0a90 */
[----:B------:R-:W-:Y:S01]  /*0480*/  LOP3.LUT R3, R2, 0x18, R3, 0xf8, !PT ;  /* 0x0000001802037812 */ /* 0x000fe200078ef803 */
[----:B------:R-:W-:Y:S01]  /*0490*/  IMAD R145, R145, 0x8, R6 ;  /* 0x0000000891917824 */ /* 0x000fe200078e0206 */
[----:B------:R-:W-:Y:S01]  /*04a0*/  SHF.R.U32.HI R2, RZ, 0x3, R2 ;  /* 0x00000003ff027819 */ /* 0x000fe20000011602 */
[----:B------:R-:W-:Y:S01]  /*04b0*/  IMAD.SHL.U32 R14, R144, 0x10, RZ ;  /* 0x00000010900e7824 */ /* 0x000fe200078e00ff */
[----:B------:R-:W-:Y:S01]  /*04c0*/  LOP3.LUT R11, R11, 0xfffffff8, RZ, 0xc0, !PT ;  /* 0xfffffff80b0b7812 */ /* 0x000fe200078ec0ff */
[----:B------:R-:W-:Y:S01]  /*04d0*/  UIMAD UR16, UR32, 0x78, URZ ;  /* 0x00000078201078a4 */ /* 0x000fe2000f8e023f */
[----:B------:R-:W-:Y:S01]  /*04e0*/  LOP3.LUT R0, R0, 0xfffffffe, RZ, 0xc0, !PT ;  /* 0xfffffffe00007812 */ /* 0x000fe200078ec0ff */
[----:B------:R-:W-:Y:S01]  /*04f0*/  USHF.R.S32.HI UR15, URZ, 0x1f, UR31 ;  /* 0x0000001f3f0f7899 */ /* 0x000fe2000801141f */
[----:B------:R-:W-:Y:S01]  /*0500*/  LOP3.LUT R2, R3, R2, RZ, 0x3c, !PT ;  /* 0x0000000203027212 */ /* 0x000fe200078e3cff */
[----:B------:R-:W-:Y:S01]  /*0510*/  IMAD.IADD R11, R12, 0x1, -R11 ;  /* 0x000000010c0b7824 */ /* 0x000fe200078e0a0b */
[----:B------:R-:W-:Y:S01]  /*0520*/  SHF.R.S32.HI R3, RZ, 0x1f, R4 ;  /* 0x0000001fff037819 */ /* 0x000fe20000011404 */
[----:B------:R-:W-:Y:S01]  /*0530*/  IMAD.IADD R0, R9, 0x1, -R0 ;  /* 0x0000000109007824 */ /* 0x000fe200078e0a00 */
[----:B------:R-:W-:Y:S01]  /*0540*/  LEA.HI R6, R15, R15, RZ, 0x1 ;  /* 0x0000000f0f067211 */ /* 0x000fe200078f08ff */
[----:B------:R-:W-:Y:S01]  /*0550*/  IMAD.U32 R145, R145, 0x20, R2 ;  /* 0x0000002091917824 */ /* 0x000fe200078e0002 */
[----:B------:R-:W-:Y:S01]  /*0560*/  LEA.HI R5, R7, R7, RZ, 0x1 ;  /* 0x0000000707057211 */ /* 0x000fe200078f08ff */
[C---:B------:R-:W-:Y:S01]  /*0570*/  IMAD.SHL.U32 R140, R0.reuse, 0x10, RZ ;  /* 0x00000010008c7824 */ /* 0x040fe200078e00ff */
[----:B------:R-:W-:Y:S01]  /*0580*/  LEA.HI R3, R3, R4, RZ, 0x2 ;  /* 0x0000000403037211 */ /* 0x000fe200078f10ff */
[----:B------:R-:W-:Y:S01]  /*0590*/  IMAD.SHL.U32 R141, R0, 0x8, RZ ;  /* 0x00000008008d7824 */ /* 0x000fe200078e00ff */
[--C-:B------:R-:W-:Y:S01]  /*05a0*/  SHF.R.S32.HI R12, RZ, 0x1, R6.reuse ;  /* 0x00000001ff0c7819 */ /* 0x100fe20000011406 */
[----:B------:R-:W-:Y:S01]  /*05b0*/  UMOV UR11, 0xffffe000 ;  /* 0xffffe000000b7882 */ /* 0x000fe20000000000 */
[----:B------:R-:W-:-:S02]  /*05c0*/  SHF.R.S32.HI R9, RZ, 0x1f, R6 ;  /* 0x0000001fff097819 */ /* 0x000fc40000011406 */
[----:B------:R-:W-:Y:S02]  /*05d0*/  LOP3.LUT R4, R5, 0x7fffffe, RZ, 0xc0, !PT ;  /* 0x07fffffe05047812 */ /* 0x000fe400078ec0ff */
[----:B------:R-:W-:Y:S02]  /*05e0*/  SHF.R.S32.HI R2, RZ, 0x1f, R15 ;  /* 0x0000001fff027819 */ /* 0x000fe4000001140f */
[----:B------:R-:W-:Y:S01]  /*05f0*/  LEA.HI R9, R9, R12, RZ, 0x2 ;  /* 0x0000000c09097211 */ /* 0x000fe200078f10ff */
[C---:B------:R-:W-:Y:S01]  /*0600*/  IMAD.IADD R17, R7.reuse, 0x1, -R4 ;  /* 0x0000000107117824 */ /* 0x040fe200078e0a04 */
[----:B------:R-:W-:Y:S01]  /*0610*/  LEA.HI R13, R2, R15, RZ, 0x3 ;  /* 0x0000000f020d7211 */ /* 0x000fe200078f18ff */
[----:B------:R-:W-:Y:S01]  /*0620*/  IMAD.SHL.U32 R7, R7, 0x40, RZ ;  /* 0x0000004007077824 */ /* 0x000fe200078e00ff */
[----:B------:R-:W-:Y:S02]  /*0630*/  LOP3.LUT R4, R11, 0x1, RZ, 0xc0, !PT ;  /* 0x000000010b047812 */ /* 0x000fe400078ec0ff */
[----:B------:R-:W-:-:S02]  /*0640*/  LOP3.LUT R9, R9, 0xfffffffc, RZ, 0xc0, !PT ;  /* 0xfffffffc09097812 */ /* 0x000fc400078ec0ff */
[----:B------:R-:W-:Y:S02]  /*0650*/  LOP3.LUT R6, R6, 0x7fffffe, RZ, 0xc0, !PT ;  /* 0x07fffffe06067812 */ /* 0x000fe400078ec0ff */
[----:B------:R-:W-:Y:S02]  /*0660*/  LOP3.LUT R2, R13, 0xfffffff8, RZ, 0xc0, !PT ;  /* 0xfffffff80d027812 */ /* 0x000fe400078ec0ff */
[----:B------:R-:W-:Y:S01]  /*0670*/  ISETP.NE.U32.AND P6, PT, R4, 0x1, PT ;  /* 0x000000010400780c */ /* 0x000fe20003fc5070 */
[----:B------:R-:W-:Y:S01]  /*0680*/  IMAD.IADD R4, R12, 0x1, -R9 ;  /* 0x000000010c047824 */ /* 0x000fe200078e0a09 */
[----:B------:R-:W-:Y:S01]  /*0690*/  LOP3.LUT R7, R7, 0x1c0, RZ, 0xc0, !PT ;  /* 0x000001c007077812 */ /* 0x000fe200078ec0ff */
[C---:B------:R-:W-:Y:S01]  /*06a0*/  IMAD.IADD R6, R15.reuse, 0x1, -R6 ;  /* 0x000000010f067824 */ /* 0x040fe200078e0a06 */
[----:B------:R-:W-:Y:S01]  /*06b0*/  SHF.R.S32.HI R9, RZ, 0x1, R5 ;  /* 0x00000001ff097819 */ /* 0x000fe20000011405 */
[----:B------:R-:W-:Y:S01]  /*06c0*/  IMAD.IADD R2, R15, 0x1, -R2 ;  /* 0x000000010f027824 */ /* 0x000fe200078e0a02 */
[----:B------:R-:W-:Y:S01]  /*06d0*/  SHF.R.S32.HI R13, RZ, 0x3, R13 ;  /* 0x00000003ff0d7819 */ /* 0x000fe2000001140d */
[----:B------:R-:W-:Y:S01]  /*06e0*/  IMAD.SHL.U32 R12, R144, 0x400, RZ ;  /* 0x00000400900c7824 */ /* 0x000fe200078e00ff */
[----:B------:R-:W-:-:S02]  /*06f0*/  LEA.HI R5, R11, R11, RZ, 0x1 ;  /* 0x0000000b0b057211 */ /* 0x000fc400078f08ff */
[----:B------:R-:W-:Y:S01]  /*0700*/  LOP3.LUT R15, R7, 0x30, R14, 0xf8, !PT ;  /* 0x00000030070f7812 */ /* 0x000fe200078ef80e */
[----:B------:R-:W-:Y:S01]  /*0710*/  IMAD R136, R13, 0x200, R12 ;  /* 0x000002000d887824 */ /* 0x000fe200078e020c */
[----:B------:R-:W-:Y:S01]  /*0720*/  LEA.HI.SX32 R142, R3, R14, 0x1e ;  /* 0x0000000e038e7211 */ /* 0x000fe200078ff2ff */
[----:B------:R-:W-:Y:S01]  /*0730*/  IMAD R3, R13, 0x8, R6 ;  /* 0x000000080d037824 */ /* 0x000fe200078e0206 */
[----:B------:R-:W-:Y:S02]  /*0740*/  LOP3.LUT R154, R5, 0x3fffffe, RZ, 0xc0, !PT ;  /* 0x03fffffe059a7812 */ /* 0x000fe400078ec0ff */
[----:B------:R-:W-:Y:S01]  /*0750*/  LOP3.LUT R6, R15, 0x8, R10, 0xf8, !PT ;  /* 0x000000080f067812 */ /* 0x000fe200078ef80a */
[----:B------:R-:W-:Y:S01]  /*0760*/  IMAD.SHL.U32 R3, R3, 0x20, RZ ;  /* 0x0000002003037824 */ /* 0x000fe200078e00ff */
[----:B------:R-:W-:Y:S01]  /*0770*/  SHF.R.U32.HI R137, RZ, 0x3, R7 ;  /* 0x00000003ff897819 */ /* 0x000fe20000011607 */
[----:B------:R-:W-:Y:S01]  /*0780*/  IMAD.IADD R154, R11, 0x1, -R154 ;  /* 0x000000010b9a7824 */ /* 0x000fe200078e0a9a */
[----:B------:R-:W-:Y:S01]  /*0790*/  SHF.R.S32.HI R5, RZ, 0x1, R5 ;  /* 0x00000001ff057819 */ /* 0x000fe20000011405 */
[----:B------:R-:W-:Y:S01]  /*07a0*/  IMAD R7, R144, 0x200, R8 ;  /* 0x0000020090077824 */ /* 0x000fe200078e0208 */
[----:B------:R-:W-:-:S02]  /*07b0*/  SHF.R.S32.HI R143, RZ, 0x7, R143 ;  /* 0x00000007ff8f7819 */ /* 0x000fc4000001148f */
[----:B------:R-:W-:Y:S01]  /*07c0*/  LOP3.LUT R137, R6, R137, RZ, 0x3c, !PT ;  /* 0x0000008906897212 */ /* 0x000fe200078e3cff */
[C---:B------:R-:W-:Y:S01]  /*07d0*/  IMAD.SHL.U32 R6, R5.reuse, 0x40, RZ ;  /* 0x0000004005067824 */ /* 0x040fe200078e00ff */
[----:B------:R-:W-:Y:S01]  /*07e0*/  LOP3.LUT P3, RZ, R5, 0x2, RZ, 0xc0, !PT ;  /* 0x0000000205ff7812 */ /* 0x000fe2000786c0ff */
[----:B------:R-:W-:Y:S01]  /*07f0*/  IMAD R154, R154, 0x20, R7 ;  /* 0x000000209a9a7824 */ /* 0x000fe200078e0207 */
[----:B------:R-:W-:Y:S01]  /*0800*/  LOP3.LUT P5, RZ, R11, 0x2, RZ, 0xc0, !PT ;  /* 0x000000020bff7812 */ /* 0x000fe200078ac0ff */
[C---:B------:R-:W-:Y:S01]  /*0810*/  IMAD.SHL.U32 R7, R143.reuse, 0x8, RZ ;  /* 0x000000088f077824 */ /* 0x040fe200078e00ff */
[----:B------:R-:W-:Y:S01]  /*0820*/  LOP3.LUT R6, R6, 0xc0, RZ, 0xc0, !PT ;  /* 0x000000c006067812 */ /* 0x000fe200078ec0ff */
[----:B------:R-:W-:Y:S01]  /*0830*/  IMAD R146, R143, 0x2000, R8 ;  /* 0x000020008f927824 */ /* 0x000fe200078e0208 */
[C---:B------:R-:W-:Y:S01]  /*0840*/  LOP3.LUT P4, RZ, R11.reuse, 0x4, RZ, 0xc0, !PT ;  /* 0x000000040bff7812 */ /* 0x040fe2000788c0ff */
[----:B------:R-:W-:Y:S01]  /*0850*/  IMAD.SHL.U32 R11, R11, 0x40, RZ ;  /* 0x000000400b0b7824 */ /* 0x000fe200078e00ff */
[----:B------:R-:W-:Y:S01]  /*0860*/  LOP3.LUT R7, R7, 0x8, RZ, 0xc0, !PT ;  /* 0x0000000807077812 */ /* 0x000fe200078ec0ff */
[----:B------:R-:W-:Y:S01]  /*0870*/  IMAD R138, R143, 0x8, R0 ;  /* 0x000000088f8a7824 */ /* 0x000fe200078e0200 */
[----:B------:R-:W-:Y:S01]  /*0880*/  SHF.R.U32.HI R5, RZ, 0x3, R6 ;  /* 0x00000003ff057819 */ /* 0x000fe20000011606 */
[----:B------:R-:W-:Y:S01]  /*0890*/  IMAD R137, R0, 0x200, R137 ;  /* 0x0000020000897824 */ /* 0x000fe200078e0289 */
[----:B------:R-:W-:Y:S01]  /*08a0*/  LOP3.LUT R140, R7, 0x10, R140, 0xf8, !PT ;  /* 0x00000010078c7812 */ /* 0x000fe200078ef88c */
[----:B------:R-:W-:Y:S01]  /*08b0*/  IMAD R138, R138, 0x8, R17 ;  /* 0x000000088a8a7824 */ /* 0x000fe200078e0211 */
[----:B------:R-:W-:Y:S01]  /*08c0*/  LOP3.LUT R5, R5, R6, R7, 0x1e, !PT ;  /* 0x0000000605057212 */ /* 0x000fe200078e1e07 */
[----:B------:R-:W-:Y:S01]  /*08d0*/  IMAD.SHL.U32 R7, R2, 0x40, RZ ;  /* 0x0000004002077824 */ /* 0x000fe200078e00ff */
[C---:B------:R-:W-:Y:S01]  /*08e0*/  LOP3.LUT P0, RZ, R9.reuse, 0x2, RZ, 0xc0, !PT ;  /* 0x0000000209ff7812 */ /* 0x040fe2000780c0ff */
[----:B------:R-:W-:Y:S01]  /*08f0*/  IMAD.SHL.U32 R9, R9, 0x40, RZ ;  /* 0x0000004009097824 */ /* 0x000fe200078e00ff */
[----:B------:R-:W-:Y:S01]  /*0900*/  LOP3.LUT R11, R11, 0x1c0, RZ, 0xc0, !PT ;  /* 0x000001c00b0b7812 */ /* 0x000fe200078ec0ff */
[----:B------:R-:W-:Y:S01]  /*0910*/  IMAD.IADD R154, R5, 0x1, R154 ;  /* 0x00000001059a7824 */ /* 0x000fe200078e029a */
[----:B------:R-:W-:Y:S01]  /*0920*/  LOP3.LUT R7, R7, 0x1c0, RZ, 0xc0, !PT ;  /* 0x000001c007077812 */ /* 0x000fe200078ec0ff */
[----:B------:R-:W-:Y:S01]  /*0930*/  IMAD.SHL.U32 R137, R137, 0x2, RZ ;  /* 0x0000000289897824 */ /* 0x000fe200078e00ff */
[----:B------:R-:W-:-:S02]  /*0940*/  LOP3.LUT R9, R9, 0xc0, RZ, 0xc0, !PT ;  /* 0x000000c009097812 */ /* 0x000fc400078ec0ff */
[----:B------:R-:W-:Y:S02]  /*0950*/  R2P PR, R2, 0x6 ;  /* 0x0000000602007804 */ /* 0x000fe40000000000 */
[----:B------:R-:W-:Y:S02]  /*0960*/  LEA.HI R11, R11, R11, RZ, 0x1d ;  /* 0x0000000b0b0b7211 */ /* 0x000fe400078fe8ff */
[----:B------:R-:W-:Y:S02]  /*0970*/  LOP3.LUT R141, R141, 0x8, RZ, 0xc0, !PT ;  /* 0x000000088d8d7812 */ /* 0x000fe400078ec0ff */
[----:B------:R-:W-:Y:S02]  /*0980*/  SHF.R.U32.HI R2, RZ, 0x3, R7 ;  /* 0x00000003ff027819 */ /* 0x000fe40000011607 */
[----:B------:R-:W-:Y:S02]  /*0990*/  LOP3.LUT R10, R9, 0x8, R10, 0xf8, !PT ;  /* 0x00000008090a7812 */ /* 0x000fe400078ef80a */
[----:B------:R-:W-:-:S02]  /*09a0*/  SEL R131, R139, 0xffffffe0, !P0 ;  /* 0xffffffe08b837807 */ /* 0x000fc40004000000 */
[----:B------:R-:W-:Y:S02]  /*09b0*/  SHF.R.U32.HI R9, RZ, 0x3, R9 ;  /* 0x00000003ff097819 */ /* 0x000fe40000011609 */
[----:B------:R-:W-:Y:S02]  /*09c0*/  IADD3 R146, R11, R146, R12 ;  /* 0x000000920b927210 */ /* 0x000fe40007ffe00c */
[C---:B------:R-:W-:Y:S01]  /*09d0*/  LOP3.LUT P0, RZ, R4.reuse, 0x2, RZ, 0xc0, !PT ;  /* 0x0000000204ff7812 */ /* 0x040fe2000780c0ff */
[----:B------:R-:W-:Y:S01]  /*09e0*/  IMAD.SHL.U32 R4, R4, 0x40, RZ ;  /* 0x0000004004047824 */ /* 0x000fe200078e00ff */
[----:B------:R-:W-:Y:S01]  /*09f0*/  LOP3.LUT R7, R2, R7, R141, 0x1e, !PT ;  /* 0x0000000702077212 */ /* 0x000fe200078e1e8d */
[----:B------:R-:W-:Y:S01]  /*0a00*/  IMAD.SHL.U32 R146, R146, 0x2, RZ ;  /* 0x0000000292927824 */ /* 0x000fe200078e00ff */
[----:B------:R-:W-:Y:S02]  /*0a10*/  LOP3.LUT R9, R10, R9, RZ, 0x3c, !PT ;  /* 0x000000090a097212 */ /* 0x000fe400078e3cff */
[----:B------:R-:W-:Y:S01]  /*0a20*/  LOP3.LUT R0, R4, 0xc0, RZ, 0xc0, !PT ;  /* 0x000000c004007812 */ /* 0x000fe200078ec0ff */
[----:B------:R-:W-:Y:S01]  /*0a30*/  IMAD.IADD R136, R136, 0x1, R7 ;  /* 0x0000000188887824 */ /* 0x000fe200078e0207 */
[----:B------:R-:W-:Y:S01]  /*0a40*/  SEL R152, R152, 0x10, !P6 ;  /* 0x0000001098987807 */ /* 0x000fe20007000000 */
[----:B------:R-:W-:Y:S01]  /*0a50*/  IMAD.U32 R138, R138, 0x20, R9 ;  /* 0x000000208a8a7824 */ /* 0x000fe200078e0009 */
[----:B------:R-:W-:-:S02]  /*0a60*/  SHF.R.U32.HI R9, RZ, 0x3, R0 ;  /* 0x00000003ff097819 */ /* 0x000fc40000011600 */
[C---:B------:R-:W-:Y:S01]  /*0a70*/  IADD3 R147, R146.reuse, 0x40, RZ ;  /* 0x0000004092937810 */ /* 0x040fe20007ffe0ff */
[----:B------:R-:W-:Y:S01]  /*0a80*/  IMAD.IADD R149, R146, 0x1, R152 ;  /* 0x0000000192957824 */ /* 0x000fe200078e0298 */
[----:B------:R-:W-:Y:S01]  /*0a90*/  LEA R136, R136, 0xa000, 0x1 ;  /* 0x0000a00088887811 */ /* 0x000fe200078e08ff */
[----:B------:R-:W-:Y:S01]  /*0aa0*/  IMAD.SHL.U32 R138, R138, 0x2, RZ ;  /* 0x000000028a8a7824 */ /* 0x000fe200078e00ff */
[----:B------:R-:W-:Y:S02]  /*0ab0*/  @P4 IADD3 R147, R146, -0x40, RZ ;  /* 0xffffffc092934810 */ /* 0x000fe40007ffe0ff */
[----:B------:R-:W-:Y:S01]  /*0ac0*/  LOP3.LUT R140, R9, R140, R0, 0x1e, !PT ;  /* 0x0000008c098c7212 */ /* 0x000fe200078e1e00 */
[----:B------:R-:W-:Y:S01]  /*0ad0*/  IMAD.IADD R131, R138, 0x1, R131 ;  /* 0x000000018a837824 */ /* 0x000fe200078e0283 */
[----:B------:R-:W-:Y:S01]  /*0ae0*/  SEL R150, R139, 0xffffffe0, !P5 ;  /* 0xffffffe08b967807 */ /* 0x000fe20006800000 */
[----:B------:R-:W-:Y:S01]  /*0af0*/  IMAD.IADD R152, R152, 0x1, R147 ;  /* 0x0000000198987824 */ /* 0x000fe200078e0293 */
[----:B------:R-:W-:Y:S01]  /*0b00*/  SEL R129, R129, 0xffffffc0, !P2 ;  /* 0xffffffc081817807 */ /* 0x000fe20005000000 */
[----:B------:R-:W-:Y:S01]  /*0b10*/  IMAD.IADD R140, R3, 0x1, R140 ;  /* 0x00000001038c7824 */ /* 0x000fe200078e028c */
[----:B------:R-:W-:Y:S01]  /*0b20*/  IADD3 R135, R136, 0x20, RZ ;  /* 0x0000002088877810 */ /* 0x000fe20007ffe0ff */
[--C-:B------:R-:W-:Y:S01]  /*0b30*/  IMAD.IADD R148, R146, 0x1, R150.reuse ;  /* 0x0000000192947824 */ /* 0x100fe200078e0296 */
[----:B------:R-:W-:Y:S01]  /*0b40*/  LOP3.LUT R141, R9, R0, R141, 0x1e, !PT ;  /* 0x00000000098d7212 */ /* 0x000fe200078e1e8d */
[----:B------:R-:W-:Y:S01]  /*0b50*/  IMAD R0, R144, 0x200, R3 ;  /* 0x0000020090007824 */ /* 0x000fe200078e0203 */
[----:B------:R-:W-:Y:S01]  /*0b60*/  LEA R154, R154, 0x6000, 0x1 ;  /* 0x000060009a9a7811 */ /* 0x000fe200078e08ff */
[----:B------:R-:W-:Y:S01]  /*0b70*/  IMAD.IADD R155, R149, 0x1, R150 ;  /* 0x00000001959b7824 */ /* 0x000fe200078e0296 */
[----:B------:R-:W-:Y:S01]  /*0b80*/  @P1 IADD3 R135, R136, -0x20, RZ ;  /* 0xffffffe088871810 */ /* 0x000fe20007ffe0ff */
        /* <DEDUP_REMOVED lines=11> */
.L_x_514:
        /* <DEDUP_REMOVED lines=34> */
[----:B------:R-:W-:Y:S01]  /*0e60*/  ISETP.NE.U32.AND P0, PT, RZ, c[0x0][0x240], PT ;  /* 0x00009000ff007a0c */ /* 0x000fe20003f05070 */
[----:B------:R-:W-:Y:S01]  /*0e70*/  ULDC UR5, c[0x0][0x214] ;  /* 0x0000850000057ab9 */ /* 0x000fe20000000800 */
[----:B------:R-:W2:Y:S01]  /*0e80*/  I2F.RP R2, R5 ;  /* 0x0000000500027306 */ /* 0x000ea20000209400 */
[----:B------:R-:W3:Y:S01]  /*0e90*/  S2R R15, SR_CTAID.X ;  /* 0x00000000000f7919 */ /* 0x000ee20000002500 */
[----:B------:R-:W-:Y:S01]  /*0ea0*/  ISETP.NE.AND.EX P0, PT, RZ, c[0x0][0x244], PT, P0 ;  /* 0x00009100ff007a0c */ /* 0x000fe20003f05300 */
[----:B------:R-:W-:Y:S01]  /*0eb0*/  UIADD3 UR5, UR5, 0x7f, URZ ;  /* 0x0000007f05057890 */ /* 0x000fe2000fffe03f */
[----:B------:R-:W-:Y:S01]  /*0ec0*/  ISETP.NE.AND P4, PT, RZ, c[0x0][0x1c8], PT ;  /* 0x00007200ff007a0c */ /* 0x000fe20003f85270 */
[----:B------:R-:W-:Y:S02]  /*0ed0*/  ULDC.U8 UR6, c[0x0][0x3d0] ;  /* 0x0000f40000067ab9 */ /* 0x000fe40000000000 */
[----:B------:R-:W-:Y:S01]  /*0ee0*/  USHF.R.S32.HI UR43, URZ, 0x1f, UR5 ;  /* 0x0000001f3f2b7899 */ /* 0x000fe20008011405 */
[----:B------:R-:W-:Y:S01]  /*0ef0*/  ISETP.NE.AND P1, PT, RZ, UR6, PT ;  /* 0x00000006ff007c0c */ /* 0x000fe2000bf25270 */
[----:B------:R-:W-:-:S02]  /*0f00*/  ULDC UR6, c[0x0][0x1c0] ;  /* 0x0000700000067ab9 */ /* 0x000fc40000000800 */
[----:B------:R-:W-:Y:S02]  /*0f10*/  ULEA.HI UR43, UR43, UR5, URZ, 0x7 ;  /* 0x000000052b2b7291 */ /* 0x000fe4000f8f383f */
[----:B------:R-:W-:Y:S02]  /*0f20*/  USHF.R.S32.HI UR4, URZ, 0x1f, UR39 ;  /* 0x0000001f3f047899 */ /* 0x000fe40008011427 */
[----:B------:R-:W-:Y:S01]  /*0f30*/  ULOP3.LUT UR42, UR43, 0xffffff80, URZ, 0xc0, !UPT ;  /* 0xffffff802b2a7892 */ /* 0x000fe2000f8ec03f */
[----:B--2---:R-:W2:Y:S01]  /*0f40*/  MUFU.RCP R10, R2 ;  /* 0x00000002000a7308 */ /* 0x004ea20000001000 */
[----:B------:R-:W-:Y:S02]  /*0f50*/  USHF.R.S32.HI UR38, URZ, 0x1f, UR41 ;  /* 0x0000001f3f267899 */ /* 0x000fe40008011429 */
[----:B------:R-:W-:Y:S01]  /*0f60*/  UIADD3 UR42, UR42, -0x80, URZ ;  /* 0xffffff802a2a7890 */ /* 0x000fe2000fffe03f */
[----:B-1----:R-:W-:Y:S01]  /*0f70*/  IABS R8, R7 ;  /* 0x0000000700087213 */ /* 0x002fe20000000000 */
[----:B------:R-:W-:-:S02]  /*0f80*/  IMAD R19, R7, c[0x0][0x22c], RZ ;  /* 0x00008b0007137a24 */ /* 0x000fc400078e02ff */
[----:B------:R-:W-:Y:S02]  /*0f90*/  USHF.R.S32.HI UR5, URZ, 0x1f, UR42 ;  /* 0x0000001f3f057899 */ /* 0x000fe4000801142a */
[----:B------:R-:W-:Y:S01]  /*0fa0*/  USHF.R.S32.HI UR6, URZ, 0x1f, UR6 ;  /* 0x0000001f3f067899 */ /* 0x000fe20008011406 */
[----:B------:R-:W-:Y:S01]  /*0fb0*/  IMAD.U32 R24, RZ, RZ, UR42 ;  /* 0x0000002aff187e24 */ /* 0x000fe2000f8e00ff */
[----:B------:R-:W-:Y:S01]  /*0fc0*/  USHF.R.S32.HI UR43, URZ, 0x7, UR43 ;  /* 0x000000073f2b7899 */ /* 0x000fe2000801142b */
[----:B------:R-:W-:Y:S01]  /*0fd0*/  SHF.R.S32.HI R21, RZ, 0x1f, R19 ;  /* 0x0000001fff157819 */ /* 0x000fe20000011413 */
[----:B------:R-:W-:Y:S01]  /*0fe0*/  IMAD.U32 R25, RZ, RZ, UR5 ;  /* 0x00000005ff197e24 */ /* 0x000fe2000f8e00ff */
[----:B--2---:R-:W-:Y:S01]  /*0ff0*/  IADD3 R10, R10, 0xffffffe, RZ ;  /* 0x0ffffffe0a0a7810 */ /* 0x004fe20007ffe0ff */
[----:B------:R-:W1:Y:S03]  /*1000*/  LDC.U8 R2, c[0x0][0x328] ;  /* 0x0000ca00ff027b82 */ /* 0x000e660000000000 */
[----:B------:R-:W2:Y:S02]  /*1010*/  F2I.FTZ.U32.TRUNC.NTZ R11, R10 ;  /* 0x0000000a000b7305 */ /* 0x000ea4000021f000 */
[----:B--2---:R-:W-:-:S02]  /*1020*/  IMAD.MOV R0, RZ, RZ, -R11 ;  /* 0x000000ffff007224 */ /* 0x004fc400078e0a0b */
[----:B------:R-:W-:Y:S02]  /*1030*/  IMAD.MOV.U32 R10, RZ, RZ, RZ ;  /* 0x000000ffff0a7224 */ /* 0x000fe400078e00ff */
[----:B------:R-:W-:Y:S02]  /*1040*/  IMAD R9, R0, R5, RZ ;  /* 0x0000000500097224 */ /* 0x000fe400078e02ff */
[----:B------:R-:W2:Y:S02]  /*1050*/  S2R R0, SR_CTAID.Y ;  /* 0x0000000000007919 */ /* 0x000ea40000002600 */
[----:B------:R-:W-:-:S06]  /*1060*/  IMAD.HI.U32 R9, R11, R9, R10 ;  /* 0x000000090b097227 */ /* 0x000fcc00078e000a */
[----:B------:R-:W-:-:S04]  /*1070*/  IMAD.HI.U32 R4, R9, R8, RZ ;  /* 0x0000000809047227 */ /* 0x000fc800078e00ff */
[----:B------:R-:W-:-:S04]  /*1080*/  IMAD.MOV R6, RZ, RZ, -R4 ;  /* 0x000000ffff067224 */ /* 0x000fc800078e0a04 */
[----:B------:R-:W-:-:S05]  /*1090*/  IMAD R6, R5, R6, R8 ;  /* 0x0000000605067224 */ /* 0x000fca00078e0208 */
[----:B------:R-:W-:Y:S01]  /*10a0*/  ISETP.GT.U32.AND P3, PT, R5, R6, PT ;  /* 0x000000060500720c */ /* 0x000fe20003f64070 */
[----:B--2---:R-:W-:-:S05]  /*10b0*/  IMAD.WIDE R8, R0, 0x80, RZ ;  /* 0x0000008000087825 */ /* 0x004fca00078e02ff */
[----:B------:R-:W-:Y:S02]  /*10c0*/  SEL R17, R8, RZ, P0 ;  /* 0x000000ff08117207 */ /* 0x000fe40000000000 */
[----:B------:R-:W-:Y:S01]  /*10d0*/  SEL R23, R9, RZ, P0 ;  /* 0x000000ff09177207 */ /* 0x000fe20000000000 */
[----:B---3--:R-:W-:Y:S01]  /*10e0*/  IMAD.WIDE.U32 R8, R15, c[0x0][0x3d8], RZ ;  /* 0x0000f6000f087a25 */ /* 0x008fe200078e00ff */
[----:B-1----:R-:W-:Y:S02]  /*10f0*/  ISETP.NE.AND P0, PT, R2, RZ, PT ;  /* 0x000000ff0200720c */ /* 0x002fe40003f05270 */
[----:B------:R-:W-:Y:S01]  /*1100*/  LOP3.LUT R2, R7, c[0x0][0x1c8], RZ, 0x3c, !PT ;  /* 0x0000720007027a12 */ /* 0x000fe200078e3cff */
[----:B------:R-:W-:Y:S01]  /*1110*/  @!P3 IMAD.IADD R6, R6, 0x1, -R5 ;  /* 0x000000010606b824 */ /* 0x000fe200078e0a05 */
[----:B------:R-:W-:Y:S01]  /*1120*/  @!P3 IADD3 R4, R4, 0x1, RZ ;  /* 0x000000010404b810 */ /* 0x000fe20007ffe0ff */
[----:B------:R-:W-:Y:S01]  /*1130*/  IMAD R15, R15, c[0x0][0x3dc], R9 ;  /* 0x0000f7000f0f7a24 */ /* 0x000fe200078e0209 */
[----:B------:R-:W-:-:S02]  /*1140*/  ISETP.GE.AND P2, PT, R2, RZ, PT ;  /* 0x000000ff0200720c */ /* 0x000fc40003f46270 */
[----:B------:R-:W-:Y:S02]  /*1150*/  ISETP.GE.U32.AND P5, PT, R6, R5, PT ;  /* 0x000000050600720c */ /* 0x000fe40003fa6070 */
[----:B------:R-:W-:Y:S02]  /*1160*/  SEL R16, R8, RZ, P1 ;  /* 0x000000ff08107207 */ /* 0x000fe40000800000 */
[----:B------:R-:W-:Y:S01]  /*1170*/  SHF.R.S32.HI R5, RZ, 0x1f, R0 ;  /* 0x0000001fff057819 */ /* 0x000fe20000011400 */
[C---:B------:R-:W-:Y:S01]  /*1180*/  @P0 IMAD R6, R0.reuse, c[0x0][0x214], RZ ;  /* 0x0000850000060a24 */ /* 0x040fe200078e02ff */
[----:B------:R-:W-:Y:S01]  /*1190*/  SEL R15, R15, RZ, P1 ;  /* 0x000000ff0f0f7207 */ /* 0x000fe20000800000 */
[----:B------:R-:W-:Y:S02]  /*11a0*/  @!P0 IMAD R2, R0, c[0x0][0x1c0], R7 ;  /* 0x0000700000028a24 */ /* 0x000fe400078e0207 */
[----:B------:R-:W-:Y:S02]  /*11b0*/  @P0 IMAD R175, R7, c[0x0][0x234], R6 ;  /* 0x00008d0007af0a24 */ /* 0x000fe400078e0206 */
[----:B------:R-:W-:-:S02]  /*11c0*/  @!P0 IMAD R175, R2, c[0x0][0x214], RZ ;  /* 0x0000850002af8a24 */ /* 0x000fc400078e02ff */
[----:B------:R-:W-:-:S05]  /*11d0*/  @P5 IADD3 R4, R4, 0x1, RZ ;  /* 0x0000000104045810 */ /* 0x000fca0007ffe0ff */
[----:B------:R-:W-:Y:S01]  /*11e0*/  IMAD.MOV.U32 R2, RZ, RZ, R4 ;  /* 0x000000ffff027224 */ /* 0x000fe200078e0004 */
[----:B------:R-:W-:-:S03]  /*11f0*/  SHF.R.S32.HI R4, RZ, 0x1f, R7 ;  /* 0x0000001fff047819 */ /* 0x000fc60000011407 */
[----:B------:R-:W-:Y:S01]  /*1200*/  @!P2 IMAD.MOV R2, RZ, RZ, -R2 ;  /* 0x000000ffff02a224 */ /* 0x000fe200078e0a02 */
[----:B------:R-:W-:-:S04]  /*1210*/  @!P4 LOP3.LUT R2, RZ, c[0x0][0x1c8], RZ, 0x33, !PT ;  /* 0x00007200ff02ca12 */ /* 0x000fc800078e33ff */
[----:B------:R-:W-:Y:S01]  /*1220*/  SHF.R.S32.HI R11, RZ, 0x1f, R2 ;  /* 0x0000001fff0b7819 */ /* 0x000fe20000011402 */
[----:B------:R-:W-:Y:S05]  /*1230*/  @!P0 BRA `(.L_x_507) ;  /* 0x0000007000008947 */ /* 0x000fea0003800000 */
[----:B------:R-:W-:Y:S02]  /*1240*/  MOV R9, 0x80 ;  /* 0x0000008000097802 */ /* 0x000fe40000000f00 */
[----:B------:R-:W-:Y:S02]  /*1250*/  MOV R6, c[0x0][0x210] ;  /* 0x0000840000067a02 */ /* 0x000fe40000000f00 */
[----:B------:R-:W-:-:S03]  /*1260*/  IADD3 R13, R9, c[0x0][0x224], RZ ;  /* 0x00008900090d7a10 */ /* 0x000fc60007ffe0ff */
[----:B------:R-:W-:Y:S02]  /*1270*/  IMAD R6, R9, R6, c[0x0][0x234] ;  /* 0x00008d0009067624 */ /* 0x000fe400078e0206 */
[----:B------:R-:W-:-:S04]  /*1280*/  IMAD R13, R13, R0, RZ ;  /* 0x000000000d0d7224 */ /* 0x000fc800078e02ff */
[----:B------:R-:W-:Y:S01]  /*1290*/  IMAD R159, R6, R7, R13 ;  /* 0x00000007069f7224 */ /* 0x000fe200078e020d */
[----:B------:R-:W-:Y:S05]  /*12a0*/  BRA `(.L_x_508) ;  /* 0x0000002000007947 */ /* 0x000fea0003800000 */
.L_x_507:
[----:B------:R-:W-:-:S04]  /*12b0*/  IMAD R159, R0, c[0x0][0x1c0], R7 ;  /* 0x00007000009f7a24 */ /* 0x000fc800078e0207 */
[----:B------:R-:W-:Y:S02]  /*12c0*/  IMAD R159, R159, c[0x0][0x224], RZ ;  /* 0x000089009f9f7a24 */ /* 0x000fe400078e02ff */
.L_x_508:
[----:B------:R-:W1:Y:S01]  /*12d0*/  S2R R10, SR_TID.X ;  /* 0x00000000000a7919 */ /* 0x000e620000002100 */
[----:B------:R-:W-:Y:S01]  /*12e0*/  IMAD.WIDE R24, R0, c[0x0][0x224], R24 ;  /* 0x0000890000187a25 */ /* 0x000fe200078e0218 */
[----:B------:R-:W-:Y:S01]  /*12f0*/  UIMAD UR6, UR6, UR13, UR14 ;  /* 0x0000000d060672a4 */ /* 0x000fe2000f8e020e */
[----:B------:R-:W-:Y:S01]  /*1300*/  IADD3 R175, R175, UR42, RZ ;  /* 0x0000002aafaf7c10 */ /* 0x000fe2000fffe0ff */
[----:B------:R-:W-:Y:S01]  /*1310*/  UIADD3 UR39, UP0, UR41, UR39, URZ ;  /* 0x0000002729277290 */ /* 0x000fe2000ff1e03f */
[----:B------:R-:W-:Y:S01]  /*1320*/  @P1 BAR.SYNC.DEFER_BLOCKING 0x0 ;  /* 0x0000000000001b1d */ /* 0x000fe20000010000 */
[----:B------:R-:W-:Y:S01]  /*1330*/  IADD3 R17, P0, R24, R17, RZ ;  /* 0x0000001118117210 */ /* 0x000fe20007f1e0ff */
[----:B------:R-:W-:Y:S01]  /*1340*/  UIADD3 UR6, UR35, UR6, URZ ;  /* 0x0000000623067290 */ /* 0x000fe2000fffe03f */
[----:B------:R-:W-:Y:S01]  /*1350*/  IADD3 R159, R159, UR42, RZ ;  /* 0x0000002a9f9f7c10 */ /* 0x000fe2000fffe0ff */
[----:B------:R-:W-:Y:S01]  /*1360*/  UIADD3.X UR38, UR4, UR38, URZ, UP0, !UPT ;  /* 0x0000002604267290 */ /* 0x000fe200087fe43f */
[----:B------:R-:W-:Y:S01]  /*1370*/  IADD3.X R23, R25, R23, RZ, P0, !PT ;  /* 0x0000001719177210 */ /* 0x000fe200007fe4ff */
[----:B------:R-:W-:Y:S01]  /*1380*/  UIADD3 UR52, UR43, -0x1, URZ ;  /* 0xffffffff2b347890 */ /* 0x000fe2000fffe03f */
[----:B------:R-:W-:Y:S01]  /*1390*/  MOV R20, UR39 ;  /* 0x0000002700147c02 */ /* 0x000fe20008000f00 */
[----:B------:R-:W-:Y:S01]  /*13a0*/  IMAD R14, R17, UR6, RZ ;  /* 0x00000006110e7c24 */ /* 0x000fe2000f8e02ff */
[----:B------:R-:W-:Y:S01]  /*13b0*/  ULDC.64 UR6, c[0x0][0x198] ;  /* 0x0000660000067ab9 */ /* 0x000fe20000000a00 */
[----:B------:R-:W-:Y:S01]  /*13c0*/  IMAD.MOV.U32 R158, RZ, RZ, 0x4 ;  /* 0x00000004ff9e7424 */ /* 0x000fe200078e00ff */
[----:B------:R-:W-:Y:S01]  /*13d0*/  UIMAD UR6, UR38, UR6, URZ ;  /* 0x00000006260672a4 */ /* 0x000fe2000f8e023f */
[----:B------:R-:W-:Y:S01]  /*13e0*/  IMAD R14, R23, UR34, R14 ;  /* 0x00000022170e7c24 */ /* 0x000fe2000f8e020e */
[----:B------:R-:W-:Y:S01]  /*13f0*/  CS2R R94, SRZ ;  /* 0x00000000005e7805 */ /* 0x000fe2000001ff00 */
[----:B------:R-:W-:Y:S01]  /*1400*/  IMAD.WIDE R174, R175, R158, c[0x0][0x200] ;  /* 0x00008000afae7625 */ /* 0x000fe200078e029e */
[----:B------:R-:W-:Y:S01]  /*1410*/  UIMAD UR6, UR39, UR7, UR6 ;  /* 0x00000007270672a4 */ /* 0x000fe2000f8e0206 */
[----:B------:R-:W-:Y:S01]  /*1420*/  CS2R R92, SRZ ;  /* 0x00000000005c7805 */ /* 0x000fe2000001ff00 */
[----:B------:R-:W-:Y:S01]  /*1430*/  CS2R R98, SRZ ;  /* 0x0000000000627805 */ /* 0x000fe2000001ff00 */
[----:B------:R-:W-:Y:S01]  /*1440*/  CS2R R96, SRZ ;  /* 0x0000000000607805 */ /* 0x000fe2000001ff00 */
[----:B-1----:R-:W-:Y:S01]  /*1450*/  SHF.R.S32.HI R9, RZ, 0x1f, R10 ;  /* 0x0000001fff097819 */ /* 0x002fe2000001140a */
[----:B------:R-:W-:Y:S01]  /*1460*/  CS2R R90, SRZ ;  /* 0x00000000005a7805 */ /* 0x000fe2000001ff00 */
[----:B------:R-:W-:Y:S01]  /*1470*/  CS2R R88, SRZ ;  /* 0x0000000000587805 */ /* 0x000fe2000001ff00 */
[----:B------:R-:W-:Y:S01]  /*1480*/  CS2R R86, SRZ ;  /* 0x0000000000567805 */ /* 0x000fe2000001ff00 */
[CC--:B------:R-:W-:Y:S01]  /*1490*/  LEA.HI R13, R9.reuse, R10.reuse, RZ, 0x5 ;  /* 0x0000000a090d7211 */ /* 0x0c0fe200078f28ff */
[----:B------:R-:W-:Y:S01]  /*14a0*/  CS2R R84, SRZ ;  /* 0x0000000000547805 */ /* 0x000fe2000001ff00 */
[-C--:B------:R-:W-:Y:S01]  /*14b0*/  LEA.HI R9, R9, R10.reuse, RZ, 0x2 ;  /* 0x0000000a09097211 */ /* 0x080fe200078f10ff */
[----:B------:R-:W-:Y:S01]  /*14c0*/  CS2R R78, SRZ ;  /* 0x00000000004e7805 */ /* 0x000fe2000001ff00 */
[----:B------:R-:W-:Y:S01]  /*14d0*/  LOP3.LUT R25, R13, 0xffffffe0, RZ, 0xc0, !PT ;  /* 0xffffffe00d197812 */ /* 0x000fe200078ec0ff */
[----:B------:R-:W-:Y:S01]  /*14e0*/  CS2R R76, SRZ ;  /* 0x00000000004c7805 */ /* 0x000fe2000001ff00 */
[----:B------:R-:W-:Y:S01]  /*14f0*/  SHF.R.S32.HI R13, RZ, 0x5, R13 ;  /* 0x00000005ff0d7819 */ /* 0x000fe2000001140d */
[----:B------:R-:W-:Y:S01]  /*1500*/  CS2R R82, SRZ ;  /* 0x0000000000527805 */ /* 0x000fe2000001ff00 */
[----:B------:R-:W-:Y:S01]  /*1510*/  IADD3 R168, -R25, R10, RZ ;  /* 0x0000000a19a87210 */ /* 0x000fe20007ffe1ff */
[----:B------:R-:W-:Y:S01]  /*1520*/  CS2R R80, SRZ ;  /* 0x0000000000507805 */ /* 0x000fe2000001ff00 */
[----:B------:R-:W-:Y:S01]  /*1530*/  SHF.R.S32.HI R8, RZ, 0x2, R9 ;  /* 0x00000002ff087819 */ /* 0x000fe20000011409 */
[----:B------:R-:W-:Y:S01]  /*1540*/  CS2R R74, SRZ ;  /* 0x00000000004a7805 */ /* 0x000fe2000001ff00 */
[----:B------:R-:W-:Y:S01]  /*1550*/  LOP3.LUT R9, R9, 0xfffffffc, RZ, 0xc0, !PT ;  /* 0xfffffffc09097812 */ /* 0x000fe200078ec0ff */
[----:B------:R-:W-:Y:S01]  /*1560*/  IMAD R18, R13, UR32, R168 ;  /* 0x000000200d127c24 */ /* 0x000fe2000f8e02a8 */
[----:B------:R-:W-:Y:S01]  /*1570*/  SHF.R.S32.HI R6, RZ, 0x1f, R8 ;  /* 0x0000001fff067819 */ /* 0x000fe20000011408 */
[----:B------:R-:W-:Y:S01]  /*1580*/  IMAD.WIDE.U32 R24, R8, c[0x0][0x1a0], RZ ;  /* 0x0000680008187a25 */ /* 0x000fe200078e00ff */
[----:B------:R-:W-:Y:S01]  /*1590*/  CS2R R72, SRZ ;  /* 0x0000000000487805 */ /* 0x000fe2000001ff00 */
[----:B------:R-:W-:Y:S01]  /*15a0*/  CS2R R70, SRZ ;  /* 0x0000000000467805 */ /* 0x000fe2000001ff00 */
[----:B------:R-:W-:Y:S01]  /*15b0*/  IADD3 R19, P2, P0, R18, UR31, R19 ;  /* 0x0000001f12137c10 */ /* 0x000fe2000f85e013 */
[----:B------:R-:W-:Y:S01]  /*15c0*/  IMAD R23, R6, c[0x0][0x1a0], RZ ;  /* 0x0000680006177a24 */ /* 0x000fe200078e02ff */
[----:B------:R-:W-:Y:S01]  /*15d0*/  SHF.R.S32.HI R18, RZ, 0x1f, R18 ;  /* 0x0000001fff127819 */ /* 0x000fe20000011412 */
[----:B------:R-:W-:Y:S01]  /*15e0*/  IMAD.IADD R9, R10, 0x1, -R9 ;  /* 0x000000010a097824 */ /* 0x000fe200078e0a09 */
[----:B------:R-:W-:Y:S01]  /*15f0*/  CS2R R68, SRZ ;  /* 0x0000000000447805 */ /* 0x000fe2000001ff00 */
[----:B------:R-:W-:Y:S01]  /*1600*/  IMAD R13, R6, c[0x0][0x198], RZ ;  /* 0x00006600060d7a24 */ /* 0x000fe200078e02ff */
[----:B------:R-:W-:Y:S01]  /*1610*/  IADD3.X R10, R18, UR15, R21, P2, P0 ;  /* 0x0000000f120a7c10 */ /* 0x000fe200097e0415 */
[----:B------:R-:W-:Y:S01]  /*1620*/  IMAD R12, R8, c[0x0][0x1a4], R23 ;  /* 0x00006900080c7a24 */ /* 0x000fe200078e0217 */
[----:B------:R-:W-:Y:S01]  /*1630*/  IADD3 R18, P0, R19, R16, RZ ;  /* 0x0000001013127210 */ /* 0x000fe20007f1e0ff */
[----:B------:R-:W-:-:S02]  /*1640*/  IMAD.SHL.U32 R30, R9, 0x8, RZ ;  /* 0x00000008091e7824 */ /* 0x000fc400078e00ff */
[----:B------:R-:W-:-:S03]  /*1650*/  IMAD.WIDE.U32 R26, R8, c[0x0][0x198], RZ ;  /* 0x00006600081a7a25 */ /* 0x000fc600078e00ff */
[----:B------:R-:W-:Y:S01]  /*1660*/  SHF.R.S32.HI R31, RZ, 0x1f, R30 ;  /* 0x0000001fff1f7819 */ /* 0x000fe2000001141e */
[----:B------:R-:W-:Y:S02]  /*1670*/  IMAD R13, R8, c[0x0][0x19c], R13 ;  /* 0x00006700080d7a24 */ /* 0x000fe400078e020d */
[----:B------:R-:W-:Y:S01]  /*1680*/  IMAD.IADD R25, R25, 0x1, R12 ;  /* 0x0000000119197824 */ /* 0x000fe200078e020c */
[----:B------:R-:W-:Y:S01]  /*1690*/  MOV R12, UR39 ;  /* 0x00000027000c7c02 */ /* 0x000fe20008000f00 */
[----:B------:R-:W-:Y:S01]  /*16a0*/  IMAD.X R19, R10, 0x1, R15, P0 ;  /* 0x000000010a137824 */ /* 0x000fe200000e060f */
[----:B------:R-:W-:Y:S01]  /*16b0*/  IADD3 R8, P0, R8, UR42, RZ ;  /* 0x0000002a08087c10 */ /* 0x000fe2000ff1e0ff */
[----:B------:R-:W-:Y:S01]  /*16c0*/  IMAD.WIDE.U32 R20, R20, c[0x0][0x1a0], R24 ;  /* 0x0000680014147a25 */ /* 0x000fe200078e0018 */
[----:B------:R-:W-:Y:S02]  /*16d0*/  IADD3 R27, R27, R13, RZ ;  /* 0x0000000d1b1b7210 */ /* 0x000fe40007ffe0ff */
[----:B------:R-:W-:Y:S01]  /*16e0*/  IADD3.X R6, R6, UR5, RZ, P0, !PT ;  /* 0x0000000506067c10 */ /* 0x000fe200087fe4ff */
[C---:B------:R-:W-:Y:S01]  /*16f0*/  IMAD R23, R5.reuse, c[0x0][0x180], RZ ;  /* 0x0000600005177a24 */ /* 0x040fe200078e02ff */
[----:B------:R-:W-:Y:S01]  /*1700*/  ULDC.64 UR4, c[0x0][0x1a0] ;  /* 0x0000680000047ab9 */ /* 0x000fe20000000a00 */
[----:B------:R-:W-:Y:S01]  /*1710*/  IMAD R25, R5, c[0x0][0x368], RZ ;  /* 0x0000da0005197a24 */ /* 0x000fe200078e02ff */
[----:B------:R-:W-:Y:S01]  /*1720*/  UIMAD UR4, UR38, UR4, URZ ;  /* 0x00000004260472a4 */ /* 0x000fe2000f8e023f */
[----:B------:R-:W-:-:S02]  /*1730*/  IMAD R24, R0, c[0x0][0x184], R23 ;  /* 0x0000610000187a24 */ /* 0x000fc400078e0217 */
[C---:B------:R-:W-:Y:S01]  /*1740*/  IMAD.WIDE.U32 R32, R0.reuse, c[0x0][0x180], R30 ;  /* 0x0000600000207a25 */ /* 0x040fe200078e001e */
[----:B------:R-:W-:Y:S02]  /*1750*/  UIMAD UR4, UR39, UR5, UR4 ;  /* 0x00000005270472a4 */ /* 0x000fe4000f8e0204 */
[----:B------:R-:W-:Y:S01]  /*1760*/  UIADD3 UR5, -UR40, UR10, UR41 ;  /* 0x0000000a28057290 */ /* 0x000fe2000fffe129 */
[----:B------:R-:W-:Y:S02]  /*1770*/  IMAD R15, R5, c[0x0][0x188], RZ ;  /* 0x00006200050f7a24 */ /* 0x000fe400078e02ff */
[C---:B------:R-:W-:Y:S01]  /*1780*/  IMAD R28, R0.reuse, c[0x0][0x36c], R25 ;  /* 0x0000db00001c7a24 */ /* 0x040fe200078e0219 */
[----:B------:R-:W-:Y:S01]  /*1790*/  IADD3 R25, R33, R24, RZ ;  /* 0x0000001821197210 */ /* 0x000fe20007ffe0ff */
[----:B------:R-:W-:Y:S01]  /*17a0*/  IMAD.WIDE.U32 R36, R0, c[0x0][0x368], R30 ;  /* 0x0000da0000247a25 */ /* 0x000fe200078e001e */
[----:B------:R-:W-:Y:S01]  /*17b0*/  MOV R24, R32 ;  /* 0x0000002000187202 */ /* 0x000fe20000000f00 */
[----:B------:R-:W-:-:S02]  /*17c0*/  UIADD3 UR5, UR5, -UR9, URZ ;  /* 0x8000000905057290 */ /* 0x000fc4000fffe03f */
[----:B------:R-:W-:Y:S01]  /*17d0*/  IMAD R9, R6, c[0x0][0x190], RZ ;  /* 0x0000640006097a24 */ /* 0x000fe200078e02ff */
[----:B------:R-:W-:Y:S01]  /*17e0*/  IADD3 R29, R37, R28, RZ ;  /* 0x0000001c251d7210 */ /* 0x000fe20007ffe0ff */
[----:B------:R-:W-:Y:S01]  /*17f0*/  IMAD.WIDE.U32 R34, R8, c[0x0][0x190], R30 ;  /* 0x0000640008227a25 */ /* 0x000fe200078e001e */
[----:B------:R-:W-:-:S03]  /*1800*/  MOV R28, R36 ;  /* 0x00000024001c7202 */ /* 0x000fc60000000f00 */
[----:B------:R-:W-:-:S04]  /*1810*/  IMAD.WIDE.U32 R12, R12, c[0x0][0x198], R26 ;  /* 0x000066000c0c7a25 */ /* 0x000fc800078e001a */
[C---:B------:R-:W-:Y:S02]  /*1820*/  IMAD R22, R0.reuse, c[0x0][0x18c], R15 ;  /* 0x0000630000167a24 */ /* 0x040fe400078e020f */
[----:B------:R-:W-:-:S04]  /*1830*/  IMAD.WIDE.U32 R30, R0, c[0x0][0x188], R30 ;  /* 0x00006200001e7a25 */ /* 0x000fc800078e001e */
[----:B------:R-:W-:Y:S02]  /*1840*/  IMAD R26, R8, c[0x0][0x194], R9 ;  /* 0x00006500081a7a24 */ /* 0x000fe400078e0209 */
[----:B------:R-:W-:Y:S02]  /*1850*/  IMAD R9, R11, c[0x0][0x1b0], RZ ;  /* 0x00006c000b097a24 */ /* 0x000fe400078e02ff */
[----:B------:R-:W-:Y:S02]  /*1860*/  IMAD R15, R6, c[0x0][0x370], RZ ;  /* 0x0000dc00060f7a24 */ /* 0x000fe400078e02ff */
[----:B------:R-:W-:Y:S02]  /*1870*/  IMAD.IADD R23, R31, 0x1, R22 ;  /* 0x000000011f177824 */ /* 0x000fe400078e0216 */
[----:B------:R-:W-:-:S04]  /*1880*/  IMAD.WIDE.U32 R18, R17, UR34, R18 ;  /* 0x0000002211127c25 */ /* 0x000fc8000f8e0012 */
[----:B------:R-:W-:Y:S01]  /*1890*/  IMAD R11, R11, c[0x0][0x1b8], RZ ;  /* 0x00006e000b0b7a24 */ /* 0x000fe200078e02ff */
[----:B------:R-:W-:Y:S01]  /*18a0*/  LEA R176, P0, R18, c[0x0][0x350], 0x2 ;  /* 0x0000d40012b07a11 */ /* 0x000fe200078010ff */
[----:B------:R-:W-:Y:S02]  /*18b0*/  IMAD.MOV.U32 R22, RZ, RZ, R30 ;  /* 0x000000ffff167224 */ /* 0x000fe400078e001e */
[C---:B------:R-:W-:Y:S02]  /*18c0*/  IMAD R9, R2.reuse, c[0x0][0x1b4], R9 ;  /* 0x00006d0002097a24 */ /* 0x040fe400078e0209 */
[----:B------:R-:W-:-:S04]  /*18d0*/  IMAD.WIDE.U32 R24, R2, c[0x0][0x1b0], R24 ;  /* 0x00006c0002187a25 */ /* 0x000fc800078e0018 */
[C---:B------:R-:W-:Y:S01]  /*18e0*/  IMAD R6, R8.reuse, c[0x0][0x374], R15 ;  /* 0x0000dd0008067a24 */ /* 0x040fe200078e020f */
[----:B------:R-:W-:Y:S01]  /*18f0*/  MOV R15, c[0x0][0x374] ;  /* 0x0000dd00000f7a02 */ /* 0x000fe20000000f00 */
[----:B------:R-:W-:-:S04]  /*1900*/  IMAD.WIDE.U32 R28, R8, c[0x0][0x370], R28 ;  /* 0x0000dc00081c7a25 */ /* 0x000fc800078e001c */
[C---:B------:R-:W-:Y:S01]  /*1910*/  IMAD R8, R2.reuse, c[0x0][0x1bc], R11 ;  /* 0x00006f0002087a24 */ /* 0x040fe200078e020b */
[----:B------:R-:W-:Y:S01]  /*1920*/  IADD3 R11, R19, R14, RZ ;  /* 0x0000000e130b7210 */ /* 0x000fe20007ffe0ff */
[----:B------:R-:W-:Y:S01]  /*1930*/  IMAD.WIDE.U32 R22, R2, c[0x0][0x1b8], R22 ;  /* 0x00006e0002167a25 */ /* 0x000fe200078e0016 */
[----:B------:R-:W-:Y:S02]  /*1940*/  IADD3 R2, P2, R24, R12, RZ ;  /* 0x0000000c18027210 */ /* 0x000fe40007f5e0ff */
[----:B------:R-:W-:Y:S01]  /*1950*/  LEA.HI.X R177, R18, c[0x0][0x354], R11, 0x2, P0 ;  /* 0x0000d50012b17a11 */ /* 0x000fe200000f140b */
[----:B------:R-:W-:Y:S01]  /*1960*/  IMAD.IADD R9, R25, 0x1, R9 ;  /* 0x0000000119097824 */ /* 0x000fe200078e0209 */
[----:B------:R-:W-:Y:S01]  /*1970*/  IADD3 R11, R23, R8, RZ ;  /* 0x00000008170b7210 */ /* 0x000fe20007ffe0ff */
[----:B------:R-:W-:Y:S01]  /*1980*/  IMAD.IADD R27, R35, 0x1, R26 ;  /* 0x00000001231b7824 */ /* 0x000fe200078e021a */
[----:B------:R-:W-:Y:S01]  /*1990*/  IADD3 R8, P0, R22, R20, RZ ;  /* 0x0000001416087210 */ /* 0x000fe20007f1e0ff */
[----:B------:R-:W-:Y:S01]  /*19a0*/  IMAD.MOV.U32 R26, RZ, RZ, R34 ;  /* 0x000000ffff1a7224 */ /* 0x000fe200078e0022 */
[----:B------:R-:W-:Y:S01]  /*19b0*/  IADD3.X R9, R9, UR6, R13, P2, !PT ;  /* 0x0000000609097c10 */ /* 0x000fe200097fe40d */
[----:B------:R-:W-:Y:S01]  /*19c0*/  IMAD R5, R5, c[0x0][0x178], RZ ;  /* 0x00005e0005057a24 */ /* 0x000fe200078e02ff */
[----:B------:R-:W-:Y:S01]  /*19d0*/  LEA R10, P2, R2, c[0x0][0x168], 0x1 ;  /* 0x00005a00020a7a11 */ /* 0x000fe200078408ff */
[----:B------:R-:W-:Y:S01]  /*19e0*/  IMAD.WIDE.U32 R26, R0, c[0x0][0x178], R26 ;  /* 0x00005e00001a7a25 */ /* 0x000fe200078e001a */
[----:B------:R-:W-:Y:S01]  /*19f0*/  IADD3.X R21, R11, UR4, R21, P0, !PT ;  /* 0x000000040b157c10 */ /* 0x000fe200087fe415 */
[----:B------:R-:W-:Y:S01]  /*1a00*/  ULEA.HI UR4, UR52, UR52, URZ, 0x1 ;  /* 0x0000003434047291 */ /* 0x000fe2000f8f083f */
[----:B------:R-:W-:Y:S01]  /*1a10*/  LEA.HI.X R11, R2, c[0x0][0x16c], R9, 0x1, P2 ;  /* 0x00005b00020b7a11 */ /* 0x000fe200010f0c09 */
[----:B------:R-:W-:Y:S01]  /*1a20*/  IMAD.MOV.U32 R9, RZ, RZ, c[0x0][0x198] ;  /* 0x00006600ff097624 */ /* 0x000fe200078e00ff */
[----:B------:R-:W-:Y:S01]  /*1a30*/  LEA R18, P0, R8, c[0x0][0x170], 0x1 ;  /* 0x00005c0008127a11 */ /* 0x000fe200078008ff */
[----:B------:R-:W-:Y:S01]  /*1a40*/  ULOP3.LUT UR4, UR4, 0xfffffffe, URZ, 0xc0, !UPT ;  /* 0xfffffffe04047892 */ /* 0x000fe2000f8ec03f */
[----:B------:R-:W-:Y:S01]  /*1a50*/  MOV R2, c[0x0][0x19c] ;  /* 0x0000670000027a02 */ /* 0x000fe20000000f00 */
[----:B------:R-:W-:Y:S01]  /*1a60*/  IMAD R5, R0, c[0x0][0x17c], R5 ;  /* 0x00005f0000057a24 */ /* 0x000fe200078e0205 */
[----:B------:R-:W-:Y:S01]  /*1a70*/  LEA R20, P2, R9, R10, 0x7 ;  /* 0x0000000a09147211 */ /* 0x000fe200078438ff */
[----:B------:R-:W-:Y:S01]  /*1a80*/  UIADD3 UR4, UR52, -UR4, URZ ;  /* 0x8000000434047290 */ /* 0x000fe2000fffe03f */
[----:B------:R-:W-:Y:S01]  /*1a90*/  LEA.HI.X R19, R8, c[0x0][0x174], R21, 0x1, P0 ;  /* 0x00005d0008137a11 */ /* 0x000fe200000f0c15 */
[----:B------:R-:W-:Y:S01]  /*1aa0*/  IMAD.IADD R27, R27, 0x1, R5 ;  /* 0x000000011b1b7824 */ /* 0x000fe200078e0205 */
[----:B------:R-:W-:Y:S01]  /*1ab0*/  LEA.HI.X R21, R9, R11, R2, 0x7, P2 ;  /* 0x0000000b09157211 */ /* 0x000fe200010f3c02 */
[C---:B------:R-:W-:Y:S01]  /*1ac0*/  IMAD R2, R4.reuse, c[0x0][0x1a8], RZ ;  /* 0x00006a0004027a24 */ /* 0x040fe200078e02ff */
[----:B------:R-:W-:Y:S01]  /*1ad0*/  UISETP.NE.AND UP0, UPT, UR4, 0x1, UPT ;  /* 0x000000010400788c */ /* 0x000fe2000bf05270 */
[----:B------:R-:W-:Y:S01]  /*1ae0*/  IADD3 R29, R29, R6, RZ ;  /* 0x000000061d1d7210 */ /* 0x000fe20007ffe0ff */
[----:B------:R-:W-:Y:S01]  /*1af0*/  USHF.R.S32.HI UR4, URZ, 0x1f, UR5 ;  /* 0x0000001f3f047899 */ /* 0x000fe20008011405 */
[----:B------:R-:W-:Y:S01]  /*1b00*/  IMAD R4, R4, c[0x0][0x378], RZ ;  /* 0x0000de0004047a24 */ /* 0x000fe200078e02ff */
[----:B------:R-:W-:Y:S01]  /*1b10*/  MOV R5, c[0x0][0x1a4] ;  /* 0x0000690000057a02 */ /* 0x000fe20000000f00 */
[----:B------:R-:W-:Y:S01]  /*1b20*/  IMAD.MOV.U32 R9, RZ, RZ, c[0x0][0x1a0] ;  /* 0x00006800ff097624 */ /* 0x000fe200078e00ff */
[----:B------:R-:W-:Y:S01]  /*1b30*/  ULEA.HI UR4, UR4, UR5, URZ, 0x7 ;  /* 0x0000000504047291 */ /* 0x000fe2000f8f383f */
[----:B------:R-:W-:-:S02]  /*1b40*/  IMAD R2, R7, c[0x0][0x1ac], R2 ;  /* 0x00006b0007027a24 */ /* 0x000fc400078e0202 */
[----:B------:R-:W-:Y:S01]  /*1b50*/  IMAD.WIDE.U32 R26, R7, c[0x0][0x1a8], R26 ;  /* 0x00006a00071a7a25 */ /* 0x000fe200078e001a */
[----:B------:R-:W-:Y:S01]  /*1b60*/  LEA R22, P0, R9, R18, 0x7 ;  /* 0x0000001209167211 */ /* 0x000fe200078038ff */
[----:B------:R-:W-:Y:S02]  /*1b70*/  USHF.R.S32.HI UR4, URZ, 0x7, UR4 ;  /* 0x000000073f047899 */ /* 0x000fe40008011404 */
[C---:B------:R-:W-:Y:S01]  /*1b80*/  IMAD R4, R7.reuse, c[0x0][0x37c], R4 ;  /* 0x0000df0007047a24 */ /* 0x040fe200078e0204 */
[----:B------:R-:W-:Y:S01]  /*1b90*/  LEA R172, P3, R26, c[0x0][0x160], 0x1 ;  /* 0x000058001aac7a11 */ /* 0x000fe200078608ff */
[----:B------:R-:W-:Y:S01]  /*1ba0*/  IMAD.WIDE.U32 R28, R7, c[0x0][0x378], R28 ;  /* 0x0000de00071c7a25 */ /* 0x000fe200078e001c */
[----:B------:R-:W-:Y:S02]  /*1bb0*/  LEA.HI.X R23, R9, R19, R5, 0x7, P0 ;  /* 0x0000001309177211 */ /* 0x000fe400000f3c05 */
[----:B------:R-:W-:Y:S01]  /*1bc0*/  PLOP3.LUT P0, PT, PT, PT, UP0, 0x80, 0x0 ;  /* 0x000000000000781c */ /* 0x000fe20003f0f008 */
[----:B------:R-:W-:Y:S01]  /*1bd0*/  IMAD.IADD R2, R27, 0x1, R2 ;  /* 0x000000011b027824 */ /* 0x000fe200078e0202 */
[----:B------:R-:W-:Y:S01]  /*1be0*/  IADD3 R4, R29, R4, RZ ;  /* 0x000000041d047210 */ /* 0x000fe20007ffe0ff */
[----:B------:R-:W-:Y:S01]  /*1bf0*/  IMAD.MOV.U32 R17, RZ, RZ, c[0x0][0x370] ;  /* 0x0000dc00ff117624 */ /* 0x000fe200078e00ff */
[----:B------:R-:W-:Y:S01]  /*1c00*/  LEA R170, P2, R28, c[0x0][0x330], 0x1 ;  /* 0x0000cc001caa7a11 */ /* 0x000fe200078408ff */
[----:B------:R-:W-:Y:S01]  /*1c10*/  IMAD.MOV.U32 R13, RZ, RZ, c[0x0][0x190] ;  /* 0x00006400ff0d7624 */ /* 0x000fe200078e00ff */
[----:B------:R-:W-:Y:S01]  /*1c20*/  LEA.HI.X R173, R26, c[0x0][0x164], R2, 0x1, P3 ;  /* 0x000059001aad7a11 */ /* 0x000fe200018f0c02 */
[C---:B------:R-:W-:Y:S01]  /*1c30*/  IMAD.SHL.U32 R5, R145.reuse, 0x2, RZ ;  /* 0x0000000291057824 */ /* 0x040fe200078e00ff */
[----:B------:R-:W-:Y:S01]  /*1c40*/  IADD3 R2, R145, 0x1000, RZ ;  /* 0x0000100091027810 */ /* 0x000fe20007ffe0ff */
[----:B------:R-:W-:Y:S01]  /*1c50*/  IMAD.WIDE R158, R159, R158, c[0x0][0x3c8] ;  /* 0x0000f2009f9e7625 */ /* 0x000fe200078e029e */
[----:B------:R-:W-:-:S02]  /*1c60*/  LEA.HI.X R171, R28, c[0x0][0x334], R4, 0x1, P2 ;  /* 0x0000cd001cab7a11 */ /* 0x000fc400010f0c04 */
[----:B------:R-:W-:Y:S02]  /*1c70*/  LEA R14, P3, R17, R170, 0x7 ;  /* 0x000000aa110e7211 */ /* 0x000fe400078638ff */
[----:B------:R-:W-:Y:S01]  /*1c80*/  IMNMX R156, RZ, UR4, !PT ;  /* 0x00000004ff9c7c17 */ /* 0x000fe2000f800200 */
[----:B------:R-:W-:Y:S01]  /*1c90*/  @!PT LDS RZ, [RZ] ;  /* 0x00000000fffff984 */ /* 0x000fe20000000800 */
[----:B------:R-:W-:Y:S01]  /*1ca0*/  @!PT LDS RZ, [RZ] ;  /* 0x00000000fffff984 */ /* 0x000fe20000000800 */
[----:B------:R-:W-:Y:S01]  /*1cb0*/  @!PT LDS RZ, [RZ] ;  /* 0x00000000fffff984 */ /* 0x000fe20000000800 */
[----:B------:R1:W-:Y:S01]  /*1cc0*/  LDGSTS.E.BYPASS.LTC128B.128 [R5+0x4000], [R170.64] ;  /* 0x04000000aa057fae */ /* 0x0003e2000b901d64 */
[----:B------:R-:W-:Y:S02]  /*1cd0*/  SEL R2, R2, R145, !P0 ;  /* 0x0000009102027207 */ /* 0x000fe40004000000 */
[----:B------:R-:W-:Y:S02]  /*1ce0*/  MOV R9, c[0x0][0x194] ;  /* 0x0000650000097a02 */ /* 0x000fe40000000f00 */
[----:B------:R-:W-:Y:S02]  /*1cf0*/  LEA R8, P2, R13, R172, 0x7 ;  /* 0x000000ac0d087211 */ /* 0x000fe400078438ff */
[----:B------:R-:W-:-:S02]  /*1d00*/  LEA.HI.X R15, R17, R171, R15, 0x7, P3 ;  /* 0x000000ab110f7211 */ /* 0x000fc400018f3c0f */
[----:B------:R-:W-:Y:S02]  /*1d10*/  ISETP.LT.AND P1, PT, R156, UR43, PT ;  /* 0x0000002b9c007c0c */ /* 0x000fe4000bf21270 */
[----:B------:R-:W-:Y:S01]  /*1d20*/  SHF.L.U32 R167, R2, 0x1, RZ ;  /* 0x0000000102a77819 */ /* 0x000fe200000006ff */
[----:B------:R1:W-:Y:S01]  /*1d30*/  LDGSTS.E.BYPASS.LTC128B.128 [R5+0x5000], [R14.64] ;  /* 0x050000000e057fae */ /* 0x0003e2000b901d64 */
[----:B------:R-:W-:-:S03]  /*1d40*/  LEA.HI.X R9, R13, R173, R9, 0x7, P2 ;  /* 0x000000ad0d097211 */ /* 0x000fc600010f3c09 */
[----:B------:R1:W-:Y:S04]  /*1d50*/  LDGSTS.E.BYPASS.LTC128B.128 [R167], [R172.64] ;  /* 0x00000000aca77fae */ /* 0x0003e8000b901d64 */
[----:B------:R1:W-:Y:S04]  /*1d60*/  LDGSTS.E.BYPASS.LTC128B.128 [R167+0x1000], [R8.64] ;  /* 0x0100000008a77fae */ /* 0x0003e8000b901d64 */
[----:B------:R1:W-:Y:S04]  /*1d70*/  LDGSTS.E.BYPASS.LTC128B.128 [R5+0x6000], [R10.64] ;  /* 0x060000000a057fae */ /* 0x0003e8000b901d64 */
[----:B------:R1:W-:Y:S04]  /*1d80*/  LDGSTS.E.BYPASS.LTC128B.128 [R5+0x7000], [R20.64] ;  /* 0x0700000014057fae */ /* 0x0003e8000b901d64 */
[----:B------:R1:W-:Y:S04]  /*1d90*/  LDGSTS.E.BYPASS.LTC128B.128 [R5+0x8000], [R18.64] ;  /* 0x0800000012057fae */ /* 0x0003e8000b901d64 */
[----:B------:R1:W-:Y:S04]  /*1da0*/  LDGSTS.E.BYPASS.LTC128B.128 [R5+0x9000], [R22.64] ;  /* 0x0900000016057fae */ /* 0x0003e8000b901d64 */
[----:B------:R-:W0:Y:S01]  /*1db0*/  LDGDEPBAR ;  /* 0x00000000000079af */ /* 0x000e220000000000 */
[----:B------:R-:W-:Y:S05]  /*1dc0*/  @!P1 BRA `(.L_x_509) ;  /* 0x00005c5000009947 */ /* 0x000fea0003800000 */
[----:B------:R-:W-:Y:S02]  /*1dd0*/  IMAD.MOV.U32 R12, RZ, RZ, c[0x0][0x308] ;  /* 0x0000c200ff0c7624 */ /* 0x000fe400078e00ff */
[----:B------:R-:W-:-:S05]  /*1de0*/  IMAD.MOV.U32 R13, RZ, RZ, c[0x0][0x30c] ;  /* 0x0000c300ff0d7624 */ /* 0x000fca00078e00ff */
[----:B-1----:R-:W2:Y:S04]  /*1df0*/  LDG.E.64 R4, [R12.64] ;  /* 0x000000240c047981 */ /* 0x002ea8000c1e1b00 */
[----:B------:R-:W3:Y:S01]  /*1e00*/  LDG.E.64 R8, [R12.64+0x8] ;  /* 0x000008240c087981 */ /* 0x000ee2000c1e1b00 */
[----:B------:R-:W-:-:S05]  /*1e10*/  IMAD.WIDE R10, R142, 0x4, R174 ;  /* 0x000000048e0a7825 */ /* 0x000fca00078e02ae */
[----:B------:R1:W5:Y:S04]  /*1e20*/  LDG.E R166, [R10.64] ;  /* 0x000000240aa67981 */ /* 0x000368000c1e1900 */
[----:B------:R1:W5:Y:S04]  /*1e30*/  LDG.E R165, [R10.64+0x20] ;  /* 0x000020240aa57981 */ /* 0x000368000c1e1900 */
[----:B------:R1:W5:Y:S04]  /*1e40*/  LDG.E R164, [R10.64+0x100] ;  /* 0x000100240aa47981 */ /* 0x000368000c1e1900 */
[----:B------:R1:W5:Y:S01]  /*1e50*/  LDG.E R163, [R10.64+0x120] ;  /* 0x000120240aa37981 */ /* 0x000362000c1e1900 */
[----:B------:R-:W-:Y:S01]  /*1e60*/  IMAD R7, R0, c[0x0][0x1c0], R7 ;  /* 0x0000700000077a24 */ /* 0x000fe200078e0207 */
[----:B------:R-:W-:Y:S01]  /*1e70*/  SHF.R.S32.HI R162, RZ, 0x1f, R168 ;  /* 0x0000001fffa27819 */ /* 0x000fe200000114a8 */
[----:B------:R-:W-:Y:S01]  /*1e80*/  UIADD3 UR5, UR41, UR8, URZ ;  /* 0x0000000829057290 */ /* 0x000fe2000fffe03f */
[----:B------:R-:W-:Y:S01]  /*1e90*/  IADD3 R133, R140, 0x1000, RZ ;  /* 0x000010008c857810 */ /* 0x000fe20007ffe0ff */
[----:B------:R-:W-:Y:S01]  /*1ea0*/  IMAD.SHL.U32 R7, R7, 0x20, RZ ;  /* 0x0000002007077824 */ /* 0x000fe200078e00ff */
[----:B------:R-:W-:Y:S01]  /*1eb0*/  IADD3 R132, R141, 0x1000, RZ ;  /* 0x000010008d847810 */ /* 0x000fe20007ffe0ff */
[----:B------:R-:W-:Y:S01]  /*1ec0*/  IMAD.MOV.U32 R160, RZ, RZ, R158 ;  /* 0x000000ffffa07224 */ /* 0x000fe200078e009e */
[----:B------:R-:W-:Y:S01]  /*1ed0*/  SEL R133, R133, R140, !P0 ;  /* 0x0000008c85857207 */ /* 0x000fe20004000000 */
[----:B------:R-:W-:Y:S01]  /*1ee0*/  IMAD.MOV.U32 R95, RZ, RZ, RZ ;  /* 0x000000ffff5f7224 */ /* 0x000fe200078e00ff */
[----:B------:R-:W-:Y:S01]  /*1ef0*/  SEL R132, R132, R141, !P0 ;  /* 0x0000008d84847207 */ /* 0x000fe20004000000 */
[----:B------:R-:W-:-:S02]  /*1f00*/  UIADD3 UR5, -UR40, 0x80, UR5 ;  /* 0x0000008028057890 */ /* 0x000fc4000fffe105 */
[----:B------:R-:W-:Y:S02]  /*1f10*/  IMAD.SHL.U32 R133, R133, 0x2, RZ ;  /* 0x0000000285857824 */ /* 0x000fe400078e00ff */
[----:B------:R-:W-:Y:S01]  /*1f20*/  IMAD.SHL.U32 R132, R132, 0x2, RZ ;  /* 0x0000000284847824 */ /* 0x000fe200078e00ff */
[----:B--2---:R-:W2:Y:S01]  /*1f30*/  R2UR UR4, R4 ;  /* 0x00000000040473c2 */ /* 0x004ea200000e0000 */
[----:B---3--:R-:W-:-:S07]  /*1f40*/  IADD3 R168, P2, P1, R7, R8, R168 ;  /* 0x0000000807a87210 */ /* 0x008fce000795e0a8 */
[----:B------:R3:W4:Y:S01]  /*1f50*/  R2UR UR51, R5 ;  /* 0x00000000053373c2 */ /* 0x00072200000e0000 */
[----:B--2---:R-:W-:Y:S02]  /*1f60*/  UIADD3 UR50, UR4, -0x61c88647, URZ ;  /* 0x9e3779b904327890 */ /* 0x004fe4000fffe03f */
[----:B------:R-:W-:Y:S02]  /*1f70*/  UIADD3 UR48, UR4, 0x3c6ef372, URZ ;  /* 0x3c6ef37204307890 */ /* 0x000fe4000fffe03f */
[----:B------:R-:W-:Y:S02]  /*1f80*/  UIADD3 UR46, UR4, -0x255992d5, URZ ;  /* 0xdaa66d2b042e7890 */ /* 0x000fe4000fffe03f */
[----:B------:R-:W-:Y:S01]  /*1f90*/  UIADD3 UR44, UR4, 0x78dde6e4, URZ ;  /* 0x78dde6e4042c7890 */ /* 0x000fe2000fffe03f */
[----:B---3--:R-:W-:Y:S01]  /*1fa0*/  SHF.R.S32.HI R5, RZ, 0x1f, R7 ;  /* 0x0000001fff057819 */ /* 0x008fe20000011407 */
[----:B----4-:R-:W-:Y:S02]  /*1fb0*/  UIADD3 UR49, UR51, -0x4498517b, URZ ;  /* 0xbb67ae8533317890 */ /* 0x010fe4000fffe03f */
[----:B------:R-:W-:Y:S01]  /*1fc0*/  UIADD3 UR47, UR51, 0x76cf5d0a, URZ ;  /* 0x76cf5d0a332f7890 */ /* 0x000fe2000fffe03f */
[----:B------:R-:W-:Y:S01]  /*1fd0*/  IADD3.X R162, R5, R9, R162, P2, P1 ;  /* 0x0000000905a27210 */ /* 0x000fe200017e24a2 */
[----:B------:R-:W-:-:S02]  /*1fe0*/  UIADD3 UR45, UR51, 0x32370b8f, URZ ;  /* 0x32370b8f332d7890 */ /* 0x000fc4000fffe03f */
[----:B------:R-:W-:Y:S01]  /*1ff0*/  UIADD3 UR43, UR51, -0x126145ec, URZ ;  /* 0xed9eba14332b7890 */ /* 0x000fe2000fffe03f */
[----:B------:R-:W-:Y:S01]  /*2000*/  LOP3.LUT R162, R162, UR4, RZ, 0x3c, !PT ;  /* 0x00000004a2a27c12 */ /* 0x000fe2000f8e3cff */
[----:B------:R-:W-:Y:S02]  /*2010*/  UIADD3 UR42, UR4, 0x1715609d, URZ ;  /* 0x1715609d042a7890 */ /* 0x000fe4000fffe03f */
[----:B------:R-:W-:Y:S02]  /*2020*/  UIADD3 UR41, UR51, -0x56f99767, URZ ;  /* 0xa906689933297890 */ /* 0x000fe4000fffe03f */
[----:B------:R-:W-:Y:S02]  /*2030*/  UIADD3 UR7, UR4, -0x4ab325aa, URZ ;  /* 0xb54cda5604077890 */ /* 0x000fe4000fffe03f */
[----:B------:R-:W-:Y:S02]  /*2040*/  UIADD3 UR6, UR51, 0x646e171e, URZ ;  /* 0x646e171e33067890 */ /* 0x000fe4000fffe03f */
[----:B-1----:R-:W-:Y:S01]  /*2050*/  MOV R158, c[0x0][0x22c] ;  /* 0x00008b00009e7a02 */ /* 0x002fe20000000f00 */
[----:B------:R-:W-:Y:S01]  /*2060*/  IMAD.WIDE.U32 R168, R168, -0x2daee0ad, RZ ;  /* 0xd2511f53a8a87825 */ /* 0x000fe200078e00ff */
[----:B------:R-:W-:-:S02]  /*2070*/  SHF.L.U32 R2, R141, 0x1, RZ ;  /* 0x000000018d027819 */ /* 0x000fc400000006ff */
[----:B------:R-:W-:Y:S01]  /*2080*/  MOV R157, 0x1 ;  /* 0x00000001009d7802 */ /* 0x000fe20000000f00 */
[----:B------:R-:W-:Y:S01]  /*2090*/  IMAD R158, R158, c[0x0][0x1c0], RZ ;  /* 0x000070009e9e7a24 */ /* 0x000fe200078e02ff */
[----:B------:R-:W-:-:S04]  /*20a0*/  IADD3 R0, R2, R139, RZ ;  /* 0x0000008b02007210 */ /* 0x000fc80007ffe0ff */
[----:B------:R-:W-:Y:S02]  /*20b0*/  LEA R158, -R158, RZ, 0x7 ;  /* 0x000000ff9e9e7211 */ /* 0x000fe400078e39ff */
.L_x_512:
[----:B------:R-:W-:Y:S01]  /*20c0*/  LEA R184, P0, R142, R160, 0x2 ;  /* 0x000000a08eb87211 */ /* 0x000fe200078010ff */
[----:B------:R-:W0:Y:S01]  /*20d0*/  LDGDEPBAR ;  /* 0x00000000000079af */ /* 0x000e220000000000 */
[----:B-----5:R-:W-:Y:S01]  /*20e0*/  FSETP.NEU.FTZ.AND P2, PT, R166, -INF , PT ;  /* 0xff800000a600780b */ /* 0x020fe20003f5d000 */
[----:B------:R-:W-:Y:S01]  /*20f0*/  IMAD.MOV.U32 R161, RZ, RZ, R159 ;  /* 0x000000ffffa17224 */ /* 0x000fe200078e009f */
[----:B------:R-:W-:Y:S01]  /*2100*/  USHF.L.U32 UR4, UR52, 0x7, URZ ;  /* 0x0000000734047899 */ /* 0x000fe2000800063f */
[----:B------:R-:W-:Y:S02]  /*2110*/  IMAD.U32 R61, RZ, RZ, UR52 ;  /* 0x00000034ff3d7e24 */ /* 0x000fe4000f8e00ff */
[----:B------:R-:W-:Y:S01]  /*2120*/  IMAD.U32 R64, RZ, RZ, UR33 ;  /* 0x00000021ff407e24 */ /* 0x000fe2000f8e00ff */
[----:B------:R-:W-:Y:S01]  /*2130*/  LEA.HI.X.SX32 R185, R142, R161, 0x2, P0 ;  /* 0x000000a18eb97211 */ /* 0x000fe200000f16ff */
[----:B------:R-:W-:Y:S01]  /*2140*/  IMAD R214, R61, 0x8, R144 ;  /* 0x000000083dd67824 */ /* 0x000fe200078e0290 */
[----:B------:R-:W-:Y:S01]  /*2150*/  FSETP.NEU.FTZ.AND P0, PT, R165, -INF , PT ;  /* 0xff800000a500780b */ /* 0x000fe20003f1d000 */
[----:B------:R-:W-:Y:S01]  /*2160*/  IMAD R125, R64, 0x2, R143 ;  /* 0x00000002407d7824 */ /* 0x000fe200078e028f */
[----:B------:R-:W-:Y:S01]  /*2170*/  UISETP.GE.AND UP0, UPT, UR4, UR5, UPT ;  /* 0x000000050400728c */ /* 0x000fe2000bf06270 */
[----:B------:R-:W-:Y:S01]  /*2180*/  IMAD.U32 R126, RZ, RZ, UR4 ;  /* 0x00000004ff7e7e24 */ /* 0x000fe2000f8e00ff */
[----:B------:R-:W-:Y:S01]  /*2190*/  IADD3 R218, R214, 0x4, RZ ;  /* 0x00000004d6da7810 */ /* 0x000fe20007ffe0ff */
[----:B------:R-:W-:Y:S01]  /*21a0*/  IMAD.SHL.U32 R181, R125, 0x2, RZ ;  /* 0x000000027db57824 */ /* 0x000fe200078e00ff */
[----:B------:R-:W-:Y:S01]  /*21b0*/  LOP3.LUT R125, R168, UR49, RZ, 0x3c, !PT ;  /* 0x00000031a87d7c12 */ /* 0x000fe2000f8e3cff */
[----:B------:R-:W-:Y:S01]  /*21c0*/  IMAD.WIDE.U32 R214, R214, -0x326172a9, RZ ;  /* 0xcd9e8d57d6d67825 */ /* 0x000fe200078e00ff */
[----:B------:R-:W-:Y:S02]  /*21d0*/  PLOP3.LUT P1, PT, PT, PT, UP0, 0x80, 0x0 ;  /* 0x000000000000781c */ /* 0x000fe40003f2f008 */
[----:B------:R-:W-:Y:S01]  /*21e0*/  IADD3 R127, R181, 0x1, RZ ;  /* 0x00000001b57f7810 */ /* 0x000fe20007ffe0ff */
[----:B------:R-:W-:Y:S01]  /*21f0*/  IMAD.WIDE.U32 R218, R218, -0x326172a9, RZ ;  /* 0xcd9e8d57dada7825 */ /* 0x000fe200078e00ff */
[-C--:B------:R-:W-:Y:S02]  /*2200*/  LOP3.LUT R204, R215, R162.reuse, RZ, 0x3c, !PT ;  /* 0x000000a2d7cc7212 */ /* 0x080fe400078e3cff */
[C---:B------:R-:W-:Y:S01]  /*2210*/  LOP3.LUT R182, R169.reuse, UR51, R181, 0x96, !PT ;  /* 0x00000033a9b67c12 */ /* 0x040fe2000f8e96b5 */
[----:B------:R-:W-:Y:S04]  /*2220*/  DEPBAR.LE SB0, 0x0 ;  /* 0x000080000000791a */ /* 0x000fe80000000000 */
[----:B------:R-:W-:Y:S01]  /*2230*/  LOP3.LUT R202, R169, UR51, R127, 0x96, !PT ;  /* 0x00000033a9ca7c12 */ /* 0x000fe2000f8e967f */
[----:B------:R-:W-:Y:S01]  /*2240*/  IMAD.U32 R200, RZ, RZ, UR33 ;  /* 0x00000021ffc87e24 */ /* 0x000fe2000f8e00ff */
[----:B------:R-:W-:Y:S01]  /*2250*/  @!P1 IADD3 R63, R142, -c[0x0][0x214], R157 ;  /* 0x800085008e3f9a10 */ /* 0x000fe20007ffe09d */
[----:B------:R-:W-:Y:S01]  /*2260*/  BAR.SYNC.DEFER_BLOCKING 0x0 ;  /* 0x0000000000007b1d */ /* 0x000fe20000010000 */
[----:B------:R-:W-:Y:S02]  /*2270*/  IMAD.WIDE.U32 R182, R182, -0x326172a9, RZ ;  /* 0xcd9e8d57b6b67825 */ /* 0x000fe400078e00ff */
[----:B------:R-:W-:Y:S02]  /*2280*/  @!P1 IADD3 R126, R126, UR40, R63 ;  /* 0x000000287e7e9c10 */ /* 0x000fe4000fffe03f */
[----:B------:R-:W-:Y:S01]  /*2290*/  FMUL.FTZ R127, R164, 1.4426950216293334961 ;  /* 0x3fb8aa3ba47f7820 */ /* 0x000fe20000410000 */
[----:B------:R-:W-:Y:S01]  /*22a0*/  LOP3.LUT R216, R183, UR50, R214, 0x96, !PT ;  /* 0x00000032b7d87c12 */ /* 0x000fe2000f8e96d6 */
[----:B------:R-:W-:Y:S01]  /*22b0*/  IMAD.WIDE.U32 R204, R204, -0x2daee0ad, RZ ;  /* 0xd2511f53cccc7825 */ /* 0x000fe200078e00ff */
[C---:B------:R-:W-:Y:S02]  /*22c0*/  @!P1 IMNMX R209, R126.reuse, UR40, PT ;  /* 0x000000287ed19c17 */ /* 0x040fe4000b800200 */
[----:B------:R-:W-:Y:S01]  /*22d0*/  @!P1 IADD3 R208, R126, 0x8, RZ ;  /* 0x000000087ed09810 */ /* 0x000fe20007ffe0ff */
[----:B------:R-:W-:Y:S01]  /*22e0*/  IMAD.WIDE.U32 R216, R216, -0x2daee0ad, RZ ;  /* 0xd2511f53d8d87825 */ /* 0x000fe200078e00ff */
[----:B------:R-:W-:Y:S02]  /*22f0*/  LOP3.LUT R212, R125, R205, RZ, 0x3c, !PT ;  /* 0x000000cd7dd47212 */ /* 0x000fe400078e3cff */
[----:B------:R-:W-:Y:S01]  /*2300*/  @!P1 IMNMX R208, R208, UR40, PT ;  /* 0x00000028d0d09c17 */ /* 0x000fe2000b800200 */
[----:B------:R-:W-:Y:S01]  /*2310*/  IMAD.WIDE.U32 R202, R202, -0x326172a9, RZ ;  /* 0xcd9e8d57caca7825 */ /* 0x000fe200078e00ff */
[----:B------:R-:W-:Y:S02]  /*2320*/  @!P1 IADD3 R201, R126, 0x40, RZ ;  /* 0x000000407ec99810 */ /* 0x000fe40007ffe0ff */
[----:B------:R-:W-:Y:S01]  /*2330*/  LOP3.LUT R206, R217, UR47, R204, 0x96, !PT ;  /* 0x0000002fd9ce7c12 */ /* 0x000fe2000f8e96cc */
[----:B------:R-:W-:Y:S01]  /*2340*/  IMAD.WIDE.U32 R212, R212, -0x326172a9, RZ ;  /* 0xcd9e8d57d4d47825 */ /* 0x000fe200078e00ff */
[----:B------:R-:W-:Y:S02]  /*2350*/  LOP3.LUT R214, R203, UR50, R214, 0x96, !PT ;  /* 0x00000032cbd67c12 */ /* 0x000fe4000f8e96d6 */
[----:B------:R-:W-:Y:S02]  /*2360*/  @!P1 IMNMX R201, R201, UR40, PT ;  /* 0x00000028c9c99c17 */ /* 0x000fe4000b800200 */
[C---:B------:R-:W-:Y:S01]  /*2370*/  LOP3.LUT R207, R213.reuse, UR48, R182, 0x96, !PT ;  /* 0x00000030d5cf7c12 */ /* 0x040fe2000f8e96b6 */
[----:B------:R-:W-:Y:S01]  /*2380*/  LDSM.16.M88.4 R100, [R132] ;  /* 0x000000008464783b */ /* 0x000fe20000000200 */
[----:B------:R-:W-:Y:S01]  /*2390*/  LOP3.LUT R205, R213, UR48, R202, 0x96, !PT ;  /* 0x00000030d5cd7c12 */ /* 0x000fe2000f8e96ca */
[----:B------:R-:W-:Y:S01]  /*23a0*/  IMAD.WIDE.U32 R214, R214, -0x2daee0ad, RZ ;  /* 0xd2511f53d6d67825 */ /* 0x000fe200078e00ff */
[--C-:B------:R-:W-:Y:S02]  /*23b0*/  LOP3.LUT R220, R183, UR50, R218.reuse, 0x96, !PT ;  /* 0x00000032b7dc7c12 */ /* 0x100fe4000f8e96da */
[----:B------:R-:W-:Y:S01]  /*23c0*/  LOP3.LUT R218, R203, UR50, R218, 0x96, !PT ;  /* 0x00000032cbda7c12 */ /* 0x000fe2000f8e96da */
[----:B------:R-:W-:Y:S01]  /*23d0*/  IMAD.WIDE.U32 R226, R205, -0x2daee0ad, RZ ;  /* 0xd2511f53cde27825 */ /* 0x000fe200078e00ff */
[----:B------:R-:W-:Y:S01]  /*23e0*/  LOP3.LUT R204, R215, UR47, R204, 0x96, !PT ;  /* 0x0000002fd7cc7c12 */ /* 0x000fe2000f8e96cc */
[----:B------:R-:W1:Y:S01]  /*23f0*/  LDSM.16.M88.4 R104, [R138+0x6000] ;  /* 0x006000008a68783b */ /* 0x000e620000000200 */
[----:B------:R-:W-:Y:S01]  /*2400*/  @!P1 IADD3 R215, R126, 0x48, RZ ;  /* 0x000000487ed79810 */ /* 0x000fe20007ffe0ff */
[----:B------:R-:W-:Y:S01]  /*2410*/  IMAD.WIDE.U32 R220, R220, -0x2daee0ad, RZ ;  /* 0xd2511f53dcdc7825 */ /* 0x000fe200078e00ff */
[----:B------:R-:W-:Y:S02]  /*2420*/  LOP3.LUT R214, R227, UR45, R214, 0x96, !PT ;  /* 0x0000002de3d67c12 */ /* 0x000fe4000f8e96d6 */
[----:B------:R-:W-:Y:S01]  /*2430*/  @!P1 IMNMX R215, R215, UR40, PT ;  /* 0x00000028d7d79c17 */ /* 0x000fe2000b800200 */
[----:B------:R-:W-:Y:S02]  /*2440*/  IMAD.WIDE.U32 R230, R204, -0x326172a9, RZ ;  /* 0xcd9e8d57cce67825 */ /* 0x000fe400078e00ff */
[----:B------:R-:W2:Y:S03]  /*2450*/  LDSM.16.M88.4 R108, [R132+0x1000] ;  /* 0x00100000846c783b */ /* 0x000ea60000000200 */
[----:B------:R-:W-:Y:S05]  /*2460*/  LOP3.LUT R205, R231, UR46, R212, 0x96, !PT ;  /* 0x0000002ee7cd7c12 */ /* 0x000fea000f8e96d4 */
[----:B------:R-:W3:Y:S01]  /*2470*/  LDSM.16.M88.4 R112, [R138+0x6400] ;  /* 0x006400008a70783b */ /* 0x000ee20000000200 */
[----:B------:R-:W-:Y:S05]  /*2480*/  IMAD.WIDE.U32 R238, R205, -0x2daee0ad, RZ ;  /* 0xd2511f53cdee7825 */ /* 0x000fea00078e00ff */
[----:B------:R-:W-:Y:S02]  /*2490*/  LOP3.LUT R234, R239, UR43, R226, 0x96, !PT ;  /* 0x0000002befea7c12 */ /* 0x000fe4000f8e96e2 */
[----:B------:R3:W4:Y:S03]  /*24a0*/  LDG.E R180, [R184.64] ;  /* 0x00000024b8b47981 */ /* 0x000726000c1e1900 */
[----:B------:R-:W-:Y:S01]  /*24b0*/  IMAD.WIDE.U32 R234, R234, -0x326172a9, RZ ;  /* 0xcd9e8d57eaea7825 */ /* 0x000fe200078e00ff */
[----:B------:R-:W3:Y:S08]  /*24c0*/  LDSM.16.M88.4 R116, [R138+0x6800] ;  /* 0x006800008a74783b */ /* 0x000ef00000000200 */
[----:B------:R3:W4:Y:S01]  /*24d0*/  LDG.E R179, [R184.64+0x20] ;  /* 0x00002024b8b37981 */ /* 0x000722000c1e1900 */
[-C--:B-1----:R-:W-:Y:S03]  /*24e0*/  HMMA.16816.F32 R4, R100, R104.reuse, RZ ;  /* 0x000000686404723c */ /* 0x082fe600000018ff */
[----:B------:R-:W1:Y:S05]  /*24f0*/  LDSM.16.M88.4 R120, [R138+0x6c00] ;  /* 0x006c00008a78783b */ /* 0x000e6a0000000200 */
[C---:B--2---:R-:W-:Y:S03]  /*2500*/  HMMA.16816.F32 R8, R108.reuse, R104, RZ ;  /* 0x000000686c08723c */ /* 0x044fe600000018ff */
[----:B------:R2:W4:Y:S04]  /*2510*/  LDG.E R178, [R184.64+0x100] ;  /* 0x00010024b8b27981 */ /* 0x000528000c1e1900 */
[----:B------:R2:W4:Y:S01]  /*2520*/  LDG.E R161, [R184.64+0x120] ;  /* 0x00012024b8a17981 */ /* 0x000522000c1e1900 */
[-C--:B------:R-:W-:Y:S03]  /*2530*/  HMMA.16816.F32 R12, R108, R106.reuse, RZ ;  /* 0x0000006a6c0c723c */ /* 0x080fe600000018ff */
[----:B------:R-:W1:Y:S05]  /*2540*/  @!P1 S2R R124, SR_TID.X ;  /* 0x00000000007c9919 */ /* 0x000e6a0000002100 */
[C---:B------:R-:W-:Y:S08]  /*2550*/  HMMA.16816.F32 R16, R100.reuse, R106, RZ ;  /* 0x0000006a6410723c */ /* 0x040ff000000018ff */
[-C--:B---3--:R-:W-:Y:S01]  /*2560*/  HMMA.16816.F32 R20, R100, R112.reuse, RZ ;  /* 0x000000706414723c */ /* 0x088fe200000018ff */
[----:B--2---:R-:W-:Y:S03]  /*2570*/  LOP3.LUT R184, R219, R162, RZ, 0x3c, !PT ;  /* 0x000000a2dbb87212 */ /* 0x004fe600078e3cff */
[----:B------:R-:W-:Y:S04]  /*2580*/  IMAD.WIDE.U32 R218, R218, -0x2daee0ad, RZ ;  /* 0xd2511f53dada7825 */ /* 0x000fe800078e00ff */
[C---:B------:R-:W-:Y:S01]  /*2590*/  HMMA.16816.F32 R24, R108.reuse, R112, RZ ;  /* 0x000000706c18723c */ /* 0x040fe200000018ff */
[----:B------:R-:W-:Y:S07]  /*25a0*/  IMAD.WIDE.U32 R184, R184, -0x2daee0ad, RZ ;  /* 0xd2511f53b8b87825 */ /* 0x000fee00078e00ff */
[-C--:B------:R-:W-:Y:S01]  /*25b0*/  HMMA.16816.F32 R28, R108, R114.reuse, RZ ;  /* 0x000000726c1c723c */ /* 0x080fe200000018ff */
[----:B------:R-:W-:Y:S03]  /*25c0*/  LOP3.LUT R210, R125, R185, RZ, 0x3c, !PT ;  /* 0x000000b97dd27212 */ /* 0x000fe600078e3cff */
[----:B------:R-:W-:Y:S01]  /*25d0*/  LOP3.LUT R213, R221, UR47, R184, 0x96, !PT ;  /* 0x0000002fddd57c12 */ /* 0x000fe2000f8e96b8 */
[----:B-1----:R-:W-:Y:S02]  /*25e0*/  @!P1 IMAD.SHL.U32 R124, R124, 0x2, RZ ;  /* 0x000000027c7c9824 */ /* 0x002fe400078e00ff */
[----:B------:R-:W-:Y:S01]  /*25f0*/  IMAD.WIDE.U32 R210, R210, -0x326172a9, RZ ;  /* 0xcd9e8d57d2d27825 */ /* 0x000fe200078e00ff */
[C---:B------:R-:W-:Y:S01]  /*2600*/  HMMA.16816.F32 R32, R100.reuse, R114, RZ ;  /* 0x000000726420723c */ /* 0x040fe200000018ff */
[----:B------:R-:W-:Y:S03]  /*2610*/  LDSM.16.M88.4 R112, [R131+0x6000] ;  /* 0x006000008370783b */ /* 0x000fe60000000200 */
[----:B------:R-:W-:Y:S01]  /*2620*/  @!P1 LOP3.LUT R124, R124, 0x6, RZ, 0xc0, !PT ;  /* 0x000000067c7c9812 */ /* 0x000fe200078ec0ff */
[----:B------:R-:W-:Y:S01]  /*2630*/  IMAD.WIDE.U32 R232, R213, -0x326172a9, RZ ;  /* 0xcd9e8d57d5e87825 */ /* 0x000fe200078e00ff */
[C---:B------:R-:W-:Y:S02]  /*2640*/  LOP3.LUT R202, R211.reuse, UR48, R202, 0x96, !PT ;  /* 0x00000030d3ca7c12 */ /* 0x040fe4000f8e96ca */
[----:B------:R-:W-:Y:S01]  /*2650*/  LOP3.LUT R203, R211, UR48, R182, 0x96, !PT ;  /* 0x00000030d3cb7c12 */ /* 0x000fe2000f8e96b6 */
[-C--:B------:R-:W-:Y:S03]  /*2660*/  HMMA.16816.F32 R36, R100, R116.reuse, RZ ;  /* 0x000000746424723c */ /* 0x080fe600000018ff */
[----:B------:R-:W-:Y:S01]  /*2670*/  LOP3.LUT R211, R219, UR47, R184, 0x96, !PT ;  /* 0x0000002fdbd37c12 */ /* 0x000fe2000f8e96b8 */
[----:B------:R-:W-:Y:S04]  /*2680*/  IMAD.WIDE.U32 R228, R203, -0x2daee0ad, RZ ;  /* 0xd2511f53cbe47825 */ /* 0x000fe800078e00ff */
[C---:B------:R-:W-:Y:S01]  /*2690*/  HMMA.16816.F32 R40, R108.reuse, R116, RZ ;  /* 0x000000746c28723c */ /* 0x040fe200000018ff */
[----:B------:R-:W-:Y:S03]  /*26a0*/  LOP3.LUT R220, R229, UR45, R220, 0x96, !PT ;  /* 0x0000002de5dc7c12 */ /* 0x000fe6000f8e96dc */
[----:B------:R-:W-:Y:S02]  /*26b0*/  @!P1 IMAD R125, R143, 0x40, R124 ;  /* 0x000000408f7d9824 */ /* 0x000fe400078e027c */
[----:B------:R-:W-:Y:S02]  /*26c0*/  FMUL.FTZ R124, R166, 1.4426950216293334961 ;  /* 0x3fb8aa3ba67c7820 */ /* 0x000fe40000410000 */
[-C--:B------:R-:W-:Y:S01]  /*26d0*/  HMMA.16816.F32 R44, R108, R118.reuse, RZ ;  /* 0x000000766c2c723c */ /* 0x080fe200000018ff */
[----:B------:R-:W-:Y:S03]  /*26e0*/  IMAD.IADD R116, R139, 0x1, R132 ;  /* 0x000000018b747824 */ /* 0x000fe600078e0284 */
[----:B------:R-:W-:Y:S01]  /*26f0*/  FSEL R124, R124, RZ, P2 ;  /* 0x000000ff7c7c7208 */ /* 0x000fe20001000000 */
[----:B------:R-:W-:Y:S01]  /*2700*/  @!P1 IMAD R200, R200, 0x80, R125 ;  /* 0x00000080c8c89824 */ /* 0x000fe200078e027d */
[----:B------:R-:W1:Y:S01]  /*2710*/  LDSM.16.M88.4 R104, [R116] ;  /* 0x000000007468783b */ /* 0x000e620000000200 */
[----:B------:R-:W-:Y:S01]  /*2720*/  FMUL.FTZ R125, R165, 1.4426950216293334961 ;  /* 0x3fb8aa3ba57d7820 */ /* 0x000fe20000410000 */
[C---:B------:R-:W-:Y:S01]  /*2730*/  HMMA.16816.F32 R48, R100.reuse, R118, RZ ;  /* 0x000000766430723c */ /* 0x040fe200000018ff */
[----:B------:R-:W-:Y:S01]  /*2740*/  IMAD.WIDE.U32 R236, R202, -0x2daee0ad, RZ ;  /* 0xd2511f53caec7825 */ /* 0x000fe200078e00ff */
[C---:B------:R-:W-:Y:S02]  /*2750*/  @!P1 ISETP.GE.AND P4, PT, R200.reuse, R215, PT ;  /* 0x000000d7c800920c */ /* 0x040fe40003f86270 */
[----:B------:R-:W-:Y:S02]  /*2760*/  @!P1 IADD3 R186, R200, 0x1, RZ ;  /* 0x00000001c8ba9810 */ /* 0x000fe40007ffe0ff */
[----:B------:R-:W-:Y:S02]  /*2770*/  FSEL R125, R125, RZ, P0 ;  /* 0x000000ff7d7d7208 */ /* 0x000fe40000000000 */
[CC--:B------:R-:W-:Y:S01]  /*2780*/  @!P1 ISETP.GE.AND P2, PT, R186.reuse, R209.reuse, PT ;  /* 0x000000d1ba00920c */ /* 0x0c0fe20003f46270 */
[-C--:B------:R-:W-:Y:S01]  /*2790*/  HMMA.16816.F32 R52, R100, R120.reuse, RZ ;  /* 0x000000786434723c */ /* 0x080fe200000018ff */
[-C--:B------:R-:W-:Y:S02]  /*27a0*/  @!P1 ISETP.GE.AND P0, PT, R186, R208.reuse, PT ;  /* 0x000000d0ba00920c */ /* 0x080fe40003f06270 */
[C---:B------:R-:W-:Y:S02]  /*27b0*/  @!P1 IADD3 R188, R200.reuse, 0x9, RZ ;  /* 0x00000009c8bc9810 */ /* 0x040fe40007ffe0ff */
[C---:B------:R-:W-:Y:S02]  /*27c0*/  @!P1 ISETP.GE.AND P3, PT, R200.reuse, R209, PT ;  /* 0x000000d1c800920c */ /* 0x040fe40003f66270 */
[C---:B------:R-:W-:Y:S01]  /*27d0*/  @!P1 IADD3 R192, R200.reuse, 0x10, RZ ;  /* 0x00000010c8c09810 */ /* 0x040fe20007ffe0ff */
[C---:B------:R-:W-:Y:S01]  /*27e0*/  HMMA.16816.F32 R56, R108.reuse, R120, RZ ;  /* 0x000000786c38723c */ /* 0x040fe200000018ff */
[C---:B------:R-:W-:Y:S03]  /*27f0*/  @!P1 IADD3 R190, R200.reuse, 0x11, RZ ;  /* 0x00000011c8be9810 */ /* 0x040fe60007ffe0ff */
[C---:B------:R-:W-:Y:S02]  /*2800*/  @!P1 IADD3 R198, R200.reuse, 0x20, RZ ;  /* 0x00000020c8c69810 */ /* 0x040fe40007ffe0ff */
[C---:B------:R-:W-:Y:S02]  /*2810*/  @!P1 IADD3 R196, R200.reuse, 0x21, RZ ;  /* 0x00000021c8c49810 */ /* 0x040fe40007ffe0ff */
[C---:B------:R-:W-:Y:S01]  /*2820*/  @!P1 IADD3 R222, R200.reuse, 0x30, RZ ;  /* 0x00000030c8de9810 */ /* 0x040fe20007ffe0ff */
[-C--:B------:R-:W-:Y:S01]  /*2830*/  HMMA.16816.F32 R60, R108, R122.reuse, RZ ;  /* 0x0000007a6c3c723c */ /* 0x080fe200000018ff */
[----:B------:R-:W-:Y:S02]  /*2840*/  LDSM.16.M88.4 R108, [R131+0x6400] ;  /* 0x00640000836c783b */ /* 0x000fe40000000200 */
[----:B------:R-:W-:Y:S02]  /*2850*/  @!P1 IADD3 R224, R200, 0x39, RZ ;  /* 0x00000039c8e09810 */ /* 0x000fe40007ffe0ff */
[----:B------:R-:W-:Y:S03]  /*2860*/  LOP3.LUT R218, R237, UR45, R218, 0x96, !PT ;  /* 0x0000002dedda7c12 */ /* 0x000fe6000f8e96da */
[----:B------:R-:W-:Y:S01]  /*2870*/  HMMA.16816.F32 R64, R100, R122, RZ ;  /* 0x0000007a6440723c */ /* 0x000fe200000018ff */
[----:B------:R-:W2:Y:S03]  /*2880*/  LDSM.16.M88.4 R100, [R116+0x1000] ;  /* 0x001000007464783b */ /* 0x000ea60000000200 */
[----:B------:R-:W-:Y:S04]  /*2890*/  IMAD.WIDE.U32 R218, R218, -0x326172a9, RZ ;  /* 0xcd9e8d57dada7825 */ /* 0x000fe800078e00ff */
[-C--:B-1----:R-:W-:Y:S11]  /*28a0*/  HMMA.16816.F32 R4, R104, R112.reuse, R4 ;  /* 0x000000706804723c */ /* 0x082ff60000001804 */
[----:B------:R-:W-:Y:S11]  /*28b0*/  @!UPT UIADD3 URZ, URZ, URZ, URZ ;  /* 0x0000003f3f3ff290 */ /* 0x000ff6000fffe03f */
[----:B------:R-:W-:Y:S02]  /*28c0*/  @!UPT UIADD3 URZ, URZ, URZ, URZ ;  /* 0x0000003f3f3ff290 */ /* 0x000fe4000fffe03f */
[----:B------:R-:W-:Y:S02]  /*28d0*/  @!P1 FSEL R5, R5, -INF , !P2 ;  /* 0xff80000005059808 */ /* 0x000fe40005000000 */
[-C--:B------:R-:W-:Y:S02]  /*28e0*/  @!P1 ISETP.GE.AND P2, PT, R200, R208.reuse, PT ;  /* 0x000000d0c800920c */ /* 0x080fe40003f46270 */
[----:B------:R-:W-:Y:S01]  /*28f0*/  @!P1 FSEL R7, R7, -INF , !P0 ;  /* 0xff80000007079808 */ /* 0x000fe20004000000 */
[--C-:B------:R-:W-:Y:S01]  /*2900*/  FFMA.FTZ R182, R5, c[0x0][0x23c], -R124.reuse ;  /* 0x00008f0005b67a23 */ /* 0x100fe2000001087c */
[----:B------:R-:W-:Y:S02]  /*2910*/  @!P1 FSEL R6, R6, -INF , !P2 ;  /* 0xff80000006069808 */ /* 0x000fe40005000000 */
[----:B------:R-:W-:Y:S01]  /*2920*/  FSETP.NEU.FTZ.AND P0, PT, R164, -INF , PT ;  /* 0xff800000a400780b */ /* 0x000fe20003f1d000 */
[C---:B--2---:R-:W-:Y:S01]  /*2930*/  HMMA.16816.F32 R8, R100.reuse, R112, R8 ;  /* 0x000000706408723c */ /* 0x044fe20000001808 */
[-C--:B------:R-:W-:Y:S01]  /*2940*/  @!P1 ISETP.GE.AND P2, PT, R200, R201.reuse, PT ;  /* 0x000000c9c800920c */ /* 0x080fe20003f46270 */
[--C-:B------:R-:W-:Y:S01]  /*2950*/  FFMA.FTZ R183, R6, c[0x0][0x23c], -R125.reuse ;  /* 0x00008f0006b77a23 */ /* 0x100fe2000001087d */
[----:B------:R-:W-:Y:S01]  /*2960*/  FSEL R126, R127, RZ, P0 ;  /* 0x000000ff7f7e7208 */ /* 0x000fe20000000000 */
[----:B------:R-:W-:Y:S01]  /*2970*/  FFMA.FTZ R184, R7, c[0x0][0x23c], -R125 ;  /* 0x00008f0007b87a23 */ /* 0x000fe2000001087d */
[----:B------:R-:W-:Y:S01]  /*2980*/  @!P1 ISETP.GE.AND P0, PT, R186, R201, PT ;  /* 0x000000c9ba00920c */ /* 0x000fe20003f06270 */
[C---:B------:R-:W-:Y:S01]  /*2990*/  FMUL.FTZ R127, R163.reuse, 1.4426950216293334961 ;  /* 0x3fb8aa3ba37f7820 */ /* 0x040fe20000410000 */
[----:B------:R-:W-:Y:S01]  /*29a0*/  @!P1 FSEL R4, R4, -INF , !P3 ;  /* 0xff80000004049808 */ /* 0x000fe20005800000 */
[-C--:B------:R-:W-:Y:S01]  /*29b0*/  HMMA.16816.F32 R12, R100, R114.reuse, R12 ;  /* 0x00000072640c723c */ /* 0x080fe2000000180c */
[----:B------:R-:W-:Y:S01]  /*29c0*/  FSETP.NEU.FTZ.AND P3, PT, R163, -INF , PT ;  /* 0xff800000a300780b */ /* 0x000fe20003f7d000 */
[----:B------:R-:W-:Y:S02]  /*29d0*/  MUFU.EX2 R183, R183 ;  /* 0x000000b700b77308 */ /* 0x000fe40000000800 */
[----:B------:R-:W-:Y:S01]  /*29e0*/  FFMA.FTZ R181, R4, c[0x0][0x23c], -R124 ;  /* 0x00008f0004b57a23 */ /* 0x000fe2000001087c */
[----:B------:R-:W-:Y:S03]  /*29f0*/  FSEL R127, R127, RZ, P3 ;  /* 0x000000ff7f7f7208 */ /* 0x000fe60001800000 */
[C---:B------:R-:W-:Y:S01]  /*2a00*/  HMMA.16816.F32 R16, R104.reuse, R114, R16 ;  /* 0x000000726810723c */ /* 0x040fe20000001810 */
[----:B------:R-:W1:Y:S03]  /*2a10*/  LDSM.16.M88.4 R112, [R131+0x6800] ;  /* 0x006800008370783b */ /* 0x000e660000000200 */
[----:B------:R-:W-:Y:S04]  /*2a20*/  MUFU.EX2 R181, R181 ;  /* 0x000000b500b57308 */ /* 0x000fe80000000800 */
[----:B------:R-:W-:Y:S01]  /*2a30*/  @!P1 FSEL R8, R8, -INF , !P2 ;  /* 0xff80000008089808 */ /* 0x000fe20005000000 */
[-C--:B------:R-:W-:Y:S01]  /*2a40*/  HMMA.16816.F32 R20, R104, R108.reuse, R20 ;  /* 0x0000006c6814723c */ /* 0x080fe20000001814 */
[----:B------:R-:W-:Y:S02]  /*2a50*/  @!P1 ISETP.GE.AND P2, PT, R186, R215, PT ;  /* 0x000000d7ba00920c */ /* 0x000fe40003f46270 */
[----:B------:R-:W-:Y:S01]  /*2a60*/  @!P1 IADD3 R186, R200, 0x8, RZ ;  /* 0x00000008c8ba9810 */ /* 0x000fe20007ffe0ff */
[--C-:B------:R-:W-:Y:S01]  /*2a70*/  FFMA.FTZ R185, R8, c[0x0][0x23c], -R126.reuse ;  /* 0x00008f0008b97a23 */ /* 0x100fe2000001087e */
[----:B------:R-:W-:Y:S01]  /*2a80*/  @!P1 FSEL R9, R9, -INF , !P0 ;  /* 0xff80000009099808 */ /* 0x000fe20004000000 */
[----:B------:R-:W-:Y:S01]  /*2a90*/  MUFU.EX2 R182, R182 ;  /* 0x000000b600b67308 */ /* 0x000fe20000000800 */
[C---:B------:R-:W-:Y:S01]  /*2aa0*/  @!P1 ISETP.GE.AND P0, PT, R186.reuse, R201, PT ;  /* 0x000000c9ba00920c */ /* 0x040fe20003f06270 */
[C---:B------:R-:W-:Y:S01]  /*2ab0*/  HMMA.16816.F32 R24, R100.reuse, R108, R24 ;  /* 0x0000006c6418723c */ /* 0x040fe20000001818 */
[C---:B------:R-:W-:Y:S02]  /*2ac0*/  @!P1 ISETP.GE.AND P5, PT, R186.reuse, R215, PT ;  /* 0x000000d7ba00920c */ /* 0x040fe40003fa6270 */
[----:B------:R-:W-:Y:S01]  /*2ad0*/  @!P1 ISETP.GE.AND P6, PT, R186, R209, PT ;  /* 0x000000d1ba00920c */ /* 0x000fe20003fc6270 */
[----:B------:R-:W-:Y:S01]  /*2ae0*/  FFMA.FTZ R189, R9, c[0x0][0x23c], -R126 ;  /* 0x00008f0009bd7a23 */ /* 0x000fe2000001087e */
[----:B------:R-:W-:Y:S02]  /*2af0*/  @!P1 FSEL R10, R10, -INF , !P4 ;  /* 0xff8000000a0a9808 */ /* 0x000fe40006000000 */
[C---:B------:R-:W-:Y:S01]  /*2b00*/  @!P1 ISETP.GE.AND P4, PT, R188.reuse, R201, PT ;  /* 0x000000c9bc00920c */ /* 0x040fe20003f86270 */
[-C--:B------:R-:W-:Y:S01]  /*2b10*/  HMMA.16816.F32 R28, R100, R110.reuse, R28 ;  /* 0x0000006e641c723c */ /* 0x080fe2000000181c */
[----:B------:R-:W-:Y:S01]  /*2b20*/  @!P1 FSEL R11, R11, -INF , !P2 ;  /* 0xff8000000b0b9808 */ /* 0x000fe20005000000 */
[----:B------:R-:W-:Y:S01]  /*2b30*/  MUFU.EX2 R184, R184 ;  /* 0x000000b800b87308 */ /* 0x000fe20000000800 */
[----:B------:R-:W-:Y:S01]  /*2b40*/  @!P1 ISETP.GE.AND P2, PT, R188, R215, PT ;  /* 0x000000d7bc00920c */ /* 0x000fe20003f46270 */
[--C-:B------:R-:W-:Y:S01]  /*2b50*/  FFMA.FTZ R187, R10, c[0x0][0x23c], -R127.reuse ;  /* 0x00008f000abb7a23 */ /* 0x100fe2000001087f */
[----:B------:R-:W-:Y:S02]  /*2b60*/  @!P1 FSEL R12, R12, -INF , !P0 ;  /* 0xff8000000c0c9808 */ /* 0x000fe40004000000 */
[CC--:B------:R-:W-:Y:S01]  /*2b70*/  @!P1 ISETP.GE.AND P0, PT, R188.reuse, R209.reuse, PT ;  /* 0x000000d1bc00920c */ /* 0x0c0fe20003f06270 */
[C---:B------:R-:W-:Y:S01]  /*2b80*/  HMMA.16816.F32 R32, R104.reuse, R110, R32 ;  /* 0x0000006e6820723c */ /* 0x040fe20000001820 */
[----:B------:R-:W-:Y:S01]  /*2b90*/  @!P1 FSEL R13, R13, -INF , !P4 ;  /* 0xff8000000d0d9808 */ /* 0x000fe20006000000 */
[----:B------:R-:W2:Y:S01]  /*2ba0*/  LDSM.16.M88.4 R108, [R131+0x6c00] ;  /* 0x006c0000836c783b */ /* 0x000ea20000000200 */
[-C--:B------:R-:W-:Y:S01]  /*2bb0*/  @!P1 ISETP.GE.AND P4, PT, R188, R208.reuse, PT ;  /* 0x000000d0bc00920c */ /* 0x080fe20003f86270 */
[--C-:B------:R-:W-:Y:S01]  /*2bc0*/  FFMA.FTZ R188, R11, c[0x0][0x23c], -R127.reuse ;  /* 0x00008f000bbc7a23 */ /* 0x100fe2000001087f */
[----:B------:R-:W-:Y:S01]  /*2bd0*/  @!P1 FSEL R14, R14, -INF , !P5 ;  /* 0xff8000000e0e9808 */ /* 0x000fe20006800000 */
[----:B------:R-:W-:Y:S01]  /*2be0*/  MUFU.EX2 R187, R187 ;  /* 0x000000bb00bb7308 */ /* 0x000fe20000000800 */
[----:B------:R-:W-:Y:S01]  /*2bf0*/  @!P1 ISETP.GE.AND P5, PT, R192, R209, PT ;  /* 0x000000d1c000920c */ /* 0x000fe20003fa6270 */
[-C--:B-1----:R-:W-:Y:S01]  /*2c00*/  HMMA.16816.F32 R36, R104, R112.reuse, R36 ;  /* 0x000000706824723c */ /* 0x082fe20000001824 */
[-C--:B------:R-:W-:Y:S03]  /*2c10*/  @!P1 ISETP.GE.AND P3, PT, R186, R208.reuse, PT ;  /* 0x000000d0ba00920c */ /* 0x080fe60003f66270 */
[----:B------:R-:W-:Y:S01]  /*2c20*/  @!P1 FSEL R15, R15, -INF , !P2 ;  /* 0xff8000000f0f9808 */ /* 0x000fe20005000000 */
[--C-:B------:R-:W-:Y:S01]  /*2c30*/  FFMA.FTZ R191, R14, c[0x0][0x23c], -R127.reuse ;  /* 0x00008f000ebf7a23 */ /* 0x100fe2000001087f */
[-C--:B------:R-:W-:Y:S02]  /*2c40*/  @!P1 ISETP.GE.AND P2, PT, R192, R208.reuse, PT ;  /* 0x000000d0c000920c */ /* 0x080fe40003f46270 */
[----:B------:R-:W-:Y:S01]  /*2c50*/  @!P1 FSEL R16, R16, -INF , !P6 ;  /* 0xff80000010109808 */ /* 0x000fe20007000000 */
[C---:B------:R-:W-:Y:S01]  /*2c60*/  HMMA.16816.F32 R40, R100.reuse, R112, R40 ;  /* 0x000000706428723c */ /* 0x040fe20000001828 */
[C---:B------:R-:W-:Y:S01]  /*2c70*/  @!P1 ISETP.GE.AND P6, PT, R192.reuse, R201, PT ;  /* 0x000000c9c000920c */ /* 0x040fe20003fc6270 */
[----:B------:R1:W-:Y:S01]  /*2c80*/  MUFU.EX2 R186, R189 ;  /* 0x000000bd00ba7308 */ /* 0x0003e20000000800 */
[----:B------:R-:W-:Y:S01]  /*2c90*/  @!P1 FSEL R17, R17, -INF , !P0 ;  /* 0xff80000011119808 */ /* 0x000fe20004000000 */
[----:B------:R-:W-:Y:S01]  /*2ca0*/  FFMA.FTZ R194, R15, c[0x0][0x23c], -R127 ;  /* 0x00008f000fc27a23 */ /* 0x000fe2000001087f */
[----:B------:R-:W-:Y:S01]  /*2cb0*/  @!P1 ISETP.GE.AND P0, PT, R192, R215, PT ;  /* 0x000000d7c000920c */ /* 0x000fe20003f06270 */
[--C-:B------:R-:W-:Y:S01]  /*2cc0*/  FFMA.FTZ R193, R16, c[0x0][0x23c], -R124.reuse ;  /* 0x00008f0010c17a23 */ /* 0x100fe2000001087c */
[----:B------:R-:W-:Y:S01]  /*2cd0*/  @!P1 FSEL R19, R19, -INF , !P4 ;  /* 0xff80000013139808 */ /* 0x000fe20006000000 */
[-C--:B------:R-:W-:Y:S01]  /*2ce0*/  HMMA.16816.F32 R44, R100, R114.reuse, R44 ;  /* 0x00000072642c723c */ /* 0x080fe2000000182c */
[-C--:B------:R-:W-:Y:S03]  /*2cf0*/  @!P1 ISETP.GE.AND P4, PT, R190, R208.reuse, PT ;  /* 0x000000d0be00920c */ /* 0x080fe60003f86270 */
[----:B------:R-:W-:Y:S01]  /*2d00*/  @!P1 FSEL R20, R20, -INF , !P5 ;  /* 0xff80000014149808 */ /* 0x000fe20006800000 */
[--C-:B------:R-:W-:Y:S01]  /*2d10*/  FFMA.FTZ R195, R19, c[0x0][0x23c], -R125.reuse ;  /* 0x00008f0013c37a23 */ /* 0x100fe2000001087d */
[----:B------:R-:W-:Y:S01]  /*2d20*/  @!P1 ISETP.GE.AND P5, PT, R190, R201, PT ;  /* 0x000000c9be00920c */ /* 0x000fe20003fa6270 */
[----:B------:R-:W-:Y:S01]  /*2d30*/  MUFU.EX2 R188, R188 ;  /* 0x000000bc00bc7308 */ /* 0x000fe20000000800 */
[----:B------:R-:W-:Y:S01]  /*2d40*/  @!P1 IADD3 R192, R200, 0x18, RZ ;  /* 0x00000018c8c09810 */ /* 0x000fe20007ffe0ff */
[C---:B------:R-:W-:Y:S03]  /*2d50*/  HMMA.16816.F32 R48, R104.reuse, R114, R48 ;  /* 0x000000726830723c */ /* 0x040fe60000001830 */
[----:B------:R-:W-:Y:S01]  /*2d60*/  @!P1 FSEL R18, R18, -INF , !P3 ;  /* 0xff80000012129808 */ /* 0x000fe20005800000 */
[----:B------:R-:W-:Y:S01]  /*2d70*/  FFMA.FTZ R197, R20, c[0x0][0x23c], -R124 ;  /* 0x00008f0014c57a23 */ /* 0x000fe2000001087c */
[----:B------:R-:W-:Y:S02]  /*2d80*/  @!P1 ISETP.GE.AND P3, PT, R190, R209, PT ;  /* 0x000000d1be00920c */ /* 0x000fe40003f66270 */
[----:B------:R-:W-:Y:S01]  /*2d90*/  @!P1 FSEL R22, R22, -INF , !P2 ;  /* 0xff80000016169808 */ /* 0x000fe20005000000 */
[-C--:B--2---:R-:W-:Y:S01]  /*2da0*/  HMMA.16816.F32 R52, R104, R108.reuse, R52 ;  /* 0x0000006c6834723c */ /* 0x084fe20000001834 */
[----:B------:R-:W-:Y:S01]  /*2db0*/  @!P1 ISETP.GE.AND P2, PT, R192, R201, PT ;  /* 0x000000c9c000920c */ /* 0x000fe20003f46270 */
[----:B------:R-:W-:Y:S02]  /*2dc0*/  MUFU.EX2 R191, R191 ;  /* 0x000000bf00bf7308 */ /* 0x000fe40000000800 */
[----:B------:R-:W-:Y:S01]  /*2dd0*/  @!P1 FSEL R23, R23, -INF , !P4 ;  /* 0xff80000017179808 */ /* 0x000fe20006000000 */
[--C-:B-1----:R-:W-:Y:S01]  /*2de0*/  FFMA.FTZ R189, R12, c[0x0][0x23c], -R126.reuse ;  /* 0x00008f000cbd7a23 */ /* 0x102fe2000001087e */
[----:B------:R-:W-:Y:S01]  /*2df0*/  @!P1 ISETP.GE.AND P4, PT, R192, R215, PT ;  /* 0x000000d7c000920c */ /* 0x000fe20003f86270 */
[--C-:B------:R-:W-:Y:S01]  /*2e00*/  FFMA.FTZ R199, R22, c[0x0][0x23c], -R125.reuse ;  /* 0x00008f0016c77a23 */ /* 0x100fe2000001087d */
[----:B------:R-:W-:Y:S01]  /*2e10*/  @!P1 FSEL R24, R24, -INF , !P6 ;  /* 0xff80000018189808 */ /* 0x000fe20007000000 */
[C---:B------:R-:W-:Y:S01]  /*2e20*/  HMMA.16816.F32 R56, R100.reuse, R108, R56 ;  /* 0x0000006c6438723c */ /* 0x040fe20000001838 */
[C---:B------:R-:W-:Y:S02]  /*2e30*/  @!P1 ISETP.GE.AND P6, PT, R192.reuse, R209, PT ;  /* 0x000000d1c000920c */ /* 0x040fe40003fc6270 */
[----:B------:R-:W-:Y:S01]  /*2e40*/  @!P1 FSEL R25, R25, -INF , !P5 ;  /* 0xff80000019199808 */ /* 0x000fe20006800000 */
[----:B------:R-:W-:Y:S01]  /*2e50*/  FFMA.FTZ R217, R23, c[0x0][0x23c], -R125 ;  /* 0x00008f0017d97a23 */ /* 0x000fe2000001087d */
[-C--:B------:R-:W-:Y:S01]  /*2e60*/  @!P1 ISETP.GE.AND P5, PT, R192, R208.reuse, PT ;  /* 0x000000d0c000920c */ /* 0x080fe20003fa6270 */
[----:B------:R-:W-:Y:S01]  /*2e70*/  MUFU.EX2 R189, R189 ;  /* 0x000000bd00bd7308 */ /* 0x000fe20000000800 */
[----:B------:R-:W-:Y:S01]  /*2e80*/  @!P1 IADD3 R192, R200, 0x19, RZ ;  /* 0x00000019c8c09810 */ /* 0x000fe20007ffe0ff */
[-C--:B------:R-:W-:Y:S01]  /*2e90*/  HMMA.16816.F32 R60, R100, R110.reuse, R60 ;  /* 0x0000006e643c723c */ /* 0x080fe2000000183c */
[----:B------:R-:W-:Y:S02]  /*2ea0*/  @!P1 FSEL R21, R21, -INF , !P3 ;  /* 0xff80000015159808 */ /* 0x000fe40005800000 */
[----:B------:R-:W-:Y:S01]  /*2eb0*/  @!P1 ISETP.GE.AND P3, PT, R190, R215, PT ;  /* 0x000000d7be00920c */ /* 0x000fe20003f66270 */
[----:B------:R-:W-:Y:S01]  /*2ec0*/  FFMA.FTZ R190, R13, c[0x0][0x23c], -R126 ;  /* 0x00008f000dbe7a23 */ /* 0x000fe2000001087e */
[----:B------:R-:W-:Y:S02]  /*2ed0*/  @!P1 FSEL R26, R26, -INF , !P0 ;  /* 0xff8000001a1a9808 */ /* 0x000fe40004000000 */
[C---:B------:R-:W-:Y:S01]  /*2ee0*/  @!P1 ISETP.GE.AND P0, PT, R192.reuse, R201, PT ;  /* 0x000000c9c000920c */ /* 0x040fe20003f06270 */
[----:B------:R-:W-:Y:S01]  /*2ef0*/  HMMA.16816.F32 R64, R104, R110, R64 ;  /* 0x0000006e6840723c */ /* 0x000fe20000001840 */
[----:B------:R-:W-:Y:S01]  /*2f00*/  @!P1 FSEL R27, R27, -INF , !P3 ;  /* 0xff8000001b1b9808 */ /* 0x000fe20005800000 */
[----:B------:R-:W1:Y:S01]  /*2f10*/  MUFU.EX2 R193, R193 ;  /* 0x000000c100c17308 */ /* 0x000e620000000800 */
[----:B------:R-:W-:Y:S01]  /*2f20*/  @!P1 ISETP.GE.AND P3, PT, R192, R215, PT ;  /* 0x000000d7c000920c */ /* 0x000fe20003f66270 */
[--C-:B------:R-:W-:Y:S01]  /*2f30*/  FFMA.FTZ R203, R26, c[0x0][0x23c], -R127.reuse ;  /* 0x00008f001acb7a23 */ /* 0x100fe2000001087f */
[----:B------:R-:W-:Y:S01]  /*2f40*/  @!P1 FSEL R28, R28, -INF , !P2 ;  /* 0xff8000001c1c9808 */ /* 0x000fe20005000000 */
[----:B------:R-:W-:Y:S01]  /*2f50*/  FFMA.FTZ R204, R27, c[0x0][0x23c], -R127 ;  /* 0x00008f001bcc7a23 */ /* 0x000fe2000001087f */
[CC--:B------:R-:W-:Y:S02]  /*2f60*/  @!P1 ISETP.GE.AND P2, PT, R192.reuse, R209.reuse, PT ;  /* 0x000000d1c000920c */ /* 0x0c0fe40003f46270 */
[----:B------:R-:W-:Y:S02]  /*2f70*/  @!P1 FSEL R29, R29, -INF , !P0 ;  /* 0xff8000001d1d9808 */ /* 0x000fe40004000000 */
[-C--:B------:R-:W-:Y:S01]  /*2f80*/  @!P1 ISETP.GE.AND P0, PT, R192, R208.reuse, PT ;  /* 0x000000d0c000920c */ /* 0x080fe20003f06270 */
[----:B------:R-:W2:Y:S01]  /*2f90*/  MUFU.EX2 R195, R195 ;  /* 0x000000c300c37308 */ /* 0x000ea20000000800 */
[----:B------:R-:W-:Y:S02]  /*2fa0*/  @!P1 FSEL R30, R30, -INF , !P4 ;  /* 0xff8000001e1e9808 */ /* 0x000fe40006000000 */
[C---:B------:R-:W-:Y:S02]  /*2fb0*/  @!P1 ISETP.GE.AND P4, PT, R198.reuse, R209, PT ;  /* 0x000000d1c600920c */ /* 0x040fe40003f86270 */
[----:B------:R-:W-:Y:S02]  /*2fc0*/  @!P1 FSEL R31, R31, -INF , !P3 ;  /* 0xff8000001f1f9808 */ /* 0x000fe40005800000 */
[-C--:B------:R-:W-:Y:S02]  /*2fd0*/  @!P1 ISETP.GE.AND P3, PT, R198, R208.reuse, PT ;  /* 0x000000d0c600920c */ /* 0x080fe40003f66270 */
[----:B------:R-:W-:Y:S01]  /*2fe0*/  @!P1 FSEL R32, R32, -INF , !P6 ;  /* 0xff80000020209808 */ /* 0x000fe20007000000 */
[----:B------:R3:W-:Y:S01]  /*2ff0*/  MUFU.EX2 R192, R194 ;  /* 0x000000c200c07308 */ /* 0x0007e20000000800 */
[C---:B------:R-:W-:Y:S02]  /*3000*/  @!P1 ISETP.GE.AND P6, PT, R198.reuse, R201, PT ;  /* 0x000000c9c600920c */ /* 0x040fe40003fc6270 */
[----:B------:R-:W-:Y:S02]  /*3010*/  @!P1 FSEL R33, R33, -INF , !P2 ;  /* 0xff80000021219808 */ /* 0x000fe40005000000 */
[----:B------:R-:W-:Y:S02]  /*3020*/  @!P1 ISETP.GE.AND P2, PT, R198, R215, PT ;  /* 0x000000d7c600920c */ /* 0x000fe40003f46270 */
[----:B------:R-:W-:Y:S02]  /*3030*/  @!P1 FSEL R34, R34, -INF , !P5 ;  /* 0xff80000022229808 */ /* 0x000fe40006800000 */
[C---:B------:R-:W-:Y:S01]  /*3040*/  @!P1 ISETP.GE.AND P5, PT, R196.reuse, R209, PT ;  /* 0x000000d1c400920c */ /* 0x040fe20003fa6270 */
[----:B------:R-:W-:Y:S01]  /*3050*/  MUFU.EX2 R199, R199 ;  /* 0x000000c700c77308 */ /* 0x000fe20000000800 */
[----:B------:R-:W-:Y:S02]  /*3060*/  @!P1 FSEL R35, R35, -INF , !P0 ;  /* 0xff80000023239808 */ /* 0x000fe40004000000 */
[-C--:B------:R-:W-:Y:S02]  /*3070*/  @!P1 ISETP.GE.AND P0, PT, R196, R208.reuse, PT ;  /* 0x000000d0c400920c */ /* 0x080fe40003f06270 */
[----:B------:R-:W-:Y:S01]  /*3080*/  @!P1 FSEL R36, R36, -INF , !P4 ;  /* 0xff80000024249808 */ /* 0x000fe20006000000 */
[--C-:B------:R-:W-:Y:S01]  /*3090*/  FFMA.FTZ R245, R35, c[0x0][0x23c], -R125.reuse ;  /* 0x00008f0023f57a23 */ /* 0x100fe2000001087d */
[----:B------:R-:W-:Y:S02]  /*30a0*/  @!P1 ISETP.GE.AND P4, PT, R196, R201, PT ;  /* 0x000000c9c400920c */ /* 0x000fe40003f86270 */
[----:B------:R-:W-:Y:S01]  /*30b0*/  @!P1 IADD3 R198, R200, 0x28, RZ ;  /* 0x00000028c8c69810 */ /* 0x000fe20007ffe0ff */
[----:B------:R-:W-:Y:S01]  /*30c0*/  MUFU.EX2 R185, R185 ;  /* 0x000000b900b97308 */ /* 0x000fe20000000800 */
[----:B------:R-:W-:Y:S02]  /*30d0*/  @!P1 FSEL R37, R37, -INF , !P5 ;  /* 0xff80000025259808 */ /* 0x000fe40006800000 */
[----:B------:R-:W-:Y:S01]  /*30e0*/  @!P1 ISETP.GE.AND P5, PT, R196, R215, PT ;  /* 0x000000d7c400920c */ /* 0x000fe20003fa6270 */
[----:B------:R-:W-:Y:S01]  /*30f0*/  FFMA.FTZ R196, R18, c[0x0][0x23c], -R125 ;  /* 0x00008f0012c47a23 */ /* 0x000fe2000001087d */
[----:B------:R-:W-:Y:S01]  /*3100*/  @!P1 FSEL R38, R38, -INF , !P3 ;  /* 0xff80000026269808 */ /* 0x000fe20005800000 */
[----:B---3--:R-:W-:Y:S01]  /*3110*/  FFMA.FTZ R194, R17, c[0x0][0x23c], -R124 ;  /* 0x00008f0011c27a23 */ /* 0x008fe2000001087c */
[C---:B------:R-:W-:Y:S02]  /*3120*/  @!P1 ISETP.GE.AND P3, PT, R198.reuse, R201, PT ;  /* 0x000000c9c600920c */ /* 0x040fe40003f66270 */
[----:B------:R-:W-:Y:S01]  /*3130*/  @!P1 FSEL R39, R39, -INF , !P0 ;  /* 0xff80000027279808 */ /* 0x000fe20004000000 */
[----:B------:R-:W-:Y:S01]  /*3140*/  MUFU.EX2 R196, R196 ;  /* 0x000000c400c47308 */ /* 0x000fe20000000800 */
[----:B------:R-:W-:Y:S02]  /*3150*/  @!P1 ISETP.GE.AND P0, PT, R198, R215, PT ;  /* 0x000000d7c600920c */ /* 0x000fe40003f06270 */
[----:B------:R-:W-:Y:S02]  /*3160*/  @!P1 FSEL R40, R40, -INF , !P6 ;  /* 0xff80000028289808 */ /* 0x000fe40007000000 */
[----:B------:R-:W-:Y:S02]  /*3170*/  @!P1 ISETP.GE.AND P6, PT, R198, R209, PT ;  /* 0x000000d1c600920c */ /* 0x000fe40003fc6270 */
[----:B------:R-:W-:Y:S01]  /*3180*/  @!P1 FSEL R41, R41, -INF , !P4 ;  /* 0xff80000029299808 */ /* 0x000fe20006000000 */
[--C-:B------:R-:W-:Y:S01]  /*3190*/  FFMA.FTZ R40, R40, c[0x0][0x23c], -R126.reuse ;  /* 0x00008f0028287a23 */ /* 0x100fe2000001087e */
[-C--:B------:R-:W-:Y:S01]  /*31a0*/  @!P1 ISETP.GE.AND P4, PT, R198, R208.reuse, PT ;  /* 0x000000d0c600920c */ /* 0x080fe20003f86270 */
[----:B------:R-:W-:Y:S01]  /*31b0*/  MUFU.EX2 R194, R194 ;  /* 0x000000c200c27308 */ /* 0x000fe20000000800 */
        /* <DEDUP_REMOVED lines=26> */
[----:B------:R-:W-:Y:S01]  /*3360*/  FFMA.FTZ R198, R21, c[0x0][0x23c], -R124 ;  /* 0x00008f0015c67a23 */ /* 0x000fe2000001087c */
[----:B------:R-:W-:Y:S01]  /*3370*/  @!P1 FSEL R50, R50, -INF , !P4 ;  /* 0xff80000032329808 */ /* 0x000fe20006000000 */
[----:B------:R-:W-:Y:S01]  /*3380*/  FFMA.FTZ R45, R45, c[0x0][0x23c], -R126 ;  /* 0x00008f002d2d7a23 */ /* 0x000fe2000001087e */
        /* <DEDUP_REMOVED lines=24> */
[----:B------:R-:W-:Y:S02]  /*3510*/  @!P1 FSEL R55, R55, -INF , !P2 ;  /* 0xff80000037379808 */ /* 0x000fe40005000000 */
[----:B------:R-:W-:Y:S01]  /*3520*/  @!P1 ISETP.GE.AND P2, PT, R224, R201, PT ;  /* 0x000000c9e000920c */ /* 0x000fe20003f46270 */
[----:B------:R-:W-:Y:S01]  /*3530*/  FFMA.FTZ R207, R25, c[0x0][0x23c], -R126 ;  /* 0x00008f0019cf7a23 */ /* 0x000fe2000001087e */
[----:B------:R-:W-:Y:S01]  /*3540*/  LOP3.LUT R216, R223, UR45, R216, 0x96, !PT ;  /* 0x0000002ddfd87c12 */ /* 0x000fe2000f8e96d8 */
[--C-:B------:R-:W-:Y:S01]  /*3550*/  FFMA.FTZ R60, R60, c[0x0][0x23c], -R126.reuse ;  /* 0x00008f003c3c7a23 */ /* 0x100fe2000001087e */
[----:B------:R-:W-:Y:S01]  /*3560*/  @!P1 FSEL R57, R57, -INF , !P0 ;  /* 0xff80000039399808 */ /* 0x000fe20004000000 */
[----:B------:R3:W-:Y:S01]  /*3570*/  MUFU.EX2 R202, R207 ;  /* 0x000000cf00ca7308 */ /* 0x0007e20000000800 */
[----:B------:R-:W-:Y:S01]  /*3580*/  @!P1 ISETP.GE.AND P0, PT, R224, R215, PT ;  /* 0x000000d7e000920c */ /* 0x000fe20003f06270 */
[--C-:B------:R-:W-:Y:S01]  /*3590*/  FFMA.FTZ R201, R24, c[0x0][0x23c], -R126.reuse ;  /* 0x00008f0018c97a23 */ /* 0x100fe2000001087e */
[----:B------:R-:W-:Y:S01]  /*35a0*/  @!P1 FSEL R59, R59, -INF , !P4 ;  /* 0xff8000003b3b9808 */ /* 0x000fe20006000000 */
[----:B------:R-:W-:Y:S01]  /*35b0*/  FFMA.FTZ R57, R57, c[0x0][0x23c], -R126 ;  /* 0x00008f0039397a23 */ /* 0x000fe2000001087e */
[C---:B------:R-:W-:Y:S01]  /*35c0*/  @!P1 ISETP.GE.AND P4, PT, R224.reuse, R209, PT ;  /* 0x000000d1e000920c */ /* 0x040fe20003f86270 */
[----:B------:R-:W-:Y:S01]  /*35d0*/  FFMA.FTZ R55, R55, c[0x0][0x23c], -R125 ;  /* 0x00008f0037377a23 */ /* 0x000fe2000001087d */
[----:B------:R-:W-:Y:S01]  /*35e0*/  @!P1 FSEL R61, R61, -INF , !P2 ;  /* 0xff8000003d3d9808 */ /* 0x000fe20005000000 */
[--C-:B------:R-:W-:Y:S01]  /*35f0*/  FFMA.FTZ R59, R59, c[0x0][0x23c], -R127.reuse ;  /* 0x00008f003b3b7a23 */ /* 0x100fe2000001087f */
[----:B------:R-:W-:Y:S01]  /*3600*/  @!P1 ISETP.GE.AND P2, PT, R224, R208, PT ;  /* 0x000000d0e000920c */ /* 0x000fe20003f46270 */
[----:B------:R-:W-:Y:S01]  /*3610*/  IMAD.WIDE.U32 R224, R206, -0x326172a9, RZ ;  /* 0xcd9e8d57cee07825 */ /* 0x000fe200078e00ff */
[----:B------:R-:W-:Y:S01]  /*3620*/  @!P1 FSEL R62, R62, -INF , !P6 ;  /* 0xff8000003e3e9808 */ /* 0x000fe20007000000 */
[----:B------:R-:W-:Y:S01]  /*3630*/  MUFU.EX2 R201, R201 ;  /* 0x000000c900c97308 */ /* 0x000fe20000000800 */
[----:B------:R-:W-:Y:S01]  /*3640*/  @!P1 FSEL R63, R63, -INF , !P0 ;  /* 0xff8000003f3f9808 */ /* 0x000fe20004000000 */
[----:B------:R-:W-:Y:S01]  /*3650*/  IMAD.WIDE.U32 R240, R216, -0x326172a9, RZ ;  /* 0xcd9e8d57d8f07825 */ /* 0x000fe200078e00ff */
[----:B------:R-:W-:Y:S02]  /*3660*/  LOP3.LUT R208, R225, UR46, R212, 0x96, !PT ;  /* 0x0000002ee1d07c12 */ /* 0x000fe4000f8e96d4 */
[----:B------:R-:W-:Y:S01]  /*3670*/  LOP3.LUT R212, R233, UR46, R210, 0x96, !PT ;  /* 0x0000002ee9d47c12 */ /* 0x000fe2000f8e96d2 */
[----:B------:R-:W-:Y:S01]  /*3680*/  FFMA.FTZ R62, R62, c[0x0][0x23c], -R127 ;  /* 0x00008f003e3e7a23 */ /* 0x000fe2000001087f */
[----:B------:R-:W-:Y:S01]  /*3690*/  LOP3.LUT R227, R241, UR44, R224, 0x96, !PT ;  /* 0x0000002cf1e37c12 */ /* 0x000fe2000f8e96e0 */
[----:B------:R-:W-:Y:S01]  /*36a0*/  IMAD.WIDE.U32 R214, R214, -0x326172a9, RZ ;  /* 0xcd9e8d57d6d67825 */ /* 0x000fe200078e00ff */
[----:B------:R-:W-:Y:S02]  /*36b0*/  @!P1 FSEL R64, R64, -INF , !P3 ;  /* 0xff80000040409808 */ /* 0x000fe40005800000 */
[----:B------:R-:W-:Y:S01]  /*36c0*/  @!P1 FSEL R65, R65, -INF , !P4 ;  /* 0xff80000041419808 */ /* 0x000fe20006000000 */
[----:B---3--:R-:W-:Y:S01]  /*36d0*/  IMAD.WIDE.U32 R206, R211, -0x326172a9, RZ ;  /* 0xcd9e8d57d3ce7825 */ /* 0x008fe200078e00ff */
[----:B------:R-:W-:Y:S02]  /*36e0*/  LOP3.LUT R230, R215, UR44, R230, 0x96, !PT ;  /* 0x0000002cd7e67c12 */ /* 0x000fe4000f8e96e6 */
[----:B------:R-:W-:Y:S01]  /*36f0*/  @!P1 FSEL R66, R66, -INF , !P5 ;  /* 0xff80000042429808 */ /* 0x000fe20006800000 */
[----:B------:R-:W-:Y:S01]  /*3700*/  IMAD.WIDE.U32 R208, R208, -0x2daee0ad, RZ ;  /* 0xd2511f53d0d07825 */ /* 0x000fe200078e00ff */
[----:B------:R-:W-:Y:S02]  /*3710*/  LOP3.LUT R210, R207, UR46, R210, 0x96, !PT ;  /* 0x0000002ecfd27c12 */ /* 0x000fe4000f8e96d2 */
[----:B------:R-:W-:Y:S01]  /*3720*/  @!P1 FSEL R67, R67, -INF , !P2 ;  /* 0xff80000043439808 */ /* 0x000fe20005000000 */
[----:B------:R-:W-:Y:S01]  /*3730*/  IMAD.WIDE.U32 R224, R220, -0x326172a9, RZ ;  /* 0xcd9e8d57dce07825 */ /* 0x000fe200078e00ff */
[----:B------:R-:W-:Y:S03]  /*3740*/  LOP3.LUT R223, R209, UR43, R222, 0x96, !PT ;  /* 0x0000002bd1df7c12 */ /* 0x000fe6000f8e96de */
[----:B------:R-:W-:Y:S01]  /*3750*/  IMAD.WIDE.U32 R226, R227, -0x2daee0ad, RZ ;  /* 0xd2511f53e3e27825 */ /* 0x000fe200078e00ff */
[----:B------:R-:W-:Y:S03]  /*3760*/  LOP3.LUT R222, R225, UR44, R232, 0x96, !PT ;  /* 0x0000002ce1de7c12 */ /* 0x000fe6000f8e96e8 */
[----:B------:R-:W-:Y:S01]  /*3770*/  FFMA.FTZ R64, R64, c[0x0][0x23c], -R124 ;  /* 0x00008f0040407a23 */ /* 0x000fe2000001087c */
[----:B------:R-:W-:Y:S01]  /*3780*/  LOP3.LUT R208, R227, UR41, R208, 0x96, !PT ;  /* 0x00000029e3d07c12 */ /* 0x000fe2000f8e96d0 */
[----:B------:R-:W-:Y:S04]  /*3790*/  IMAD.WIDE.U32 R212, R212, -0x2daee0ad, RZ ;  /* 0xd2511f53d4d47825 */ /* 0x000fe800078e00ff */
[----:B------:R-:W-:Y:S01]  /*37a0*/  IMAD.WIDE.U32 R230, R230, -0x2daee0ad, RZ ;  /* 0xd2511f53e6e67825 */ /* 0x000fe200078e00ff */
[----:B------:R-:W-:Y:S02]  /*37b0*/  LOP3.LUT R216, R213, UR43, R228, 0x96, !PT ;  /* 0x0000002bd5d87c12 */ /* 0x000fe4000f8e96e4 */
[----:B------:R-:W-:Y:S01]  /*37c0*/  LOP3.LUT R228, R219, UR44, R206, 0x96, !PT ;  /* 0x0000002cdbe47c12 */ /* 0x000fe2000f8e96ce */
[----:B------:R-:W-:Y:S01]  /*37d0*/  IMAD.WIDE.U32 R220, R210, -0x2daee0ad, RZ ;  /* 0xd2511f53d2dc7825 */ /* 0x000fe200078e00ff */
[----:B------:R-:W-:Y:S03]  /*37e0*/  LOP3.LUT R210, R231, UR41, R238, 0x96, !PT ;  /* 0x00000029e7d27c12 */ /* 0x000fe6000f8e96ee */
[----:B------:R-:W-:Y:S01]  /*37f0*/  IMAD.WIDE.U32 R238, R208, -0x326172a9, RZ ;  /* 0xcd9e8d57d0ee7825 */ /* 0x000fe200078e00ff */
[----:B------:R-:W-:Y:S03]  /*3800*/  LOP3.LUT R236, R221, UR43, R236, 0x96, !PT ;  /* 0x0000002bddec7c12 */ /* 0x000fe6000f8e96ec */
[----:B------:R-:W-:Y:S01]  /*3810*/  IMAD.WIDE.U32 R232, R223, -0x326172a9, RZ ;  /* 0xcd9e8d57dfe87825 */ /* 0x000fe200078e00ff */
[----:B------:R-:W-:Y:S03]  /*3820*/  SHF.R.U32.HI R213, RZ, 0x18, R238 ;  /* 0x00000018ffd57819 */ /* 0x000fe600000116ee */
[----:B------:R-:W-:Y:S01]  /*3830*/  IMAD.WIDE.U32 R222, R222, -0x2daee0ad, RZ ;  /* 0xd2511f53dede7825 */ /* 0x000fe200078e00ff */
[----:B------:R-:W-:Y:S02]  /*3840*/  LOP3.LUT R240, R233, UR42, R240, 0x96, !PT ;  /* 0x0000002ae9f07c12 */ /* 0x000fe4000f8e96f0 */
[----:B------:R-:W-:Y:S01]  /*3850*/  ISETP.LE.U32.AND P0, PT, R213, UR12, PT ;  /* 0x0000000cd5007c0c */ /* 0x000fe2000bf03070 */
[----:B------:R-:W-:Y:S01]  /*3860*/  FFMA.FTZ R66, R66, c[0x0][0x23c], -R125 ;  /* 0x00008f0042427a23 */ /* 0x000fe2000001087d */
[----:B------:R-:W-:Y:S01]  /*3870*/  LOP3.LUT R211, R223, UR41, R212, 0x96, !PT ;  /* 0x00000029dfd37c12 */ /* 0x000fe2000f8e96d4 */
[----:B------:R-:W-:Y:S01]  /*3880*/  FFMA.FTZ R207, R28, c[0x0][0x23c], -R126 ;  /* 0x00008f001ccf7a23 */ /* 0x000fe2000001087e */
[----:B------:R-:W-:Y:S01]  /*3890*/  LOP3.LUT R212, R238, 0xff, RZ, 0xc0, !PT ;  /* 0x000000ffeed47812 */ /* 0x000fe200078ec0ff */
[----:B------:R-:W-:Y:S01]  /*38a0*/  IMAD.WIDE.U32 R216, R216, -0x326172a9, RZ ;  /* 0xcd9e8d57d8d87825 */ /* 0x000fe200078e00ff */
[----:B------:R-:W-:Y:S01]  /*38b0*/  LOP3.LUT R223, R235, UR42, R214, 0x96, !PT ;  /* 0x0000002aebdf7c12 */ /* 0x000fe2000f8e96d6 */
[----:B------:R3:W1:Y:S01]  /*38c0*/  MUFU.EX2 R205, R207 ;  /* 0x000000cf00cd7308 */ /* 0x0006620000000800 */
[----:B------:R-:W-:Y:S01]  /*38d0*/  ISETP.LE.U32.AND P6, PT, R212, UR12, PT ;  /* 0x0000000cd4007c0c */ /* 0x000fe2000bfc3070 */
[----:B------:R-:W-:Y:S01]  /*38e0*/  FFMA.FTZ R206, R29, c[0x0][0x23c], -R126 ;  /* 0x00008f001dce7a23 */ /* 0x000fe2000001087e */
[----:B------:R-:W-:Y:S01]  /*38f0*/  LOP3.LUT R209, R217, UR42, R224, 0x96, !PT ;  /* 0x0000002ad9d17c12 */ /* 0x000fe2000f8e96e0 */
[--C-:B------:R-:W-:Y:S01]  /*3900*/  FFMA.FTZ R208, R31, c[0x0][0x23c], -R127.reuse ;  /* 0x00008f001fd07a23 */ /* 0x100fe2000001087f */
[----:B------:R-:W-:Y:S01]  /*3910*/  LOP3.LUT R214, R239, UR7, R232, 0x96, !PT ;  /* 0x00000007efd67c12 */ /* 0x000fe2000f8e96e8 */
[----:B------:R-:W-:Y:S03]  /*3920*/  IMAD.WIDE.U32 R228, R228, -0x2daee0ad, RZ ;  /* 0xd2511f53e4e47825 */ /* 0x000fe600078e00ff */
[C---:B------:R-:W-:Y:S01]  /*3930*/  LOP3.LUT R215, R214.reuse, 0xffff, RZ, 0xc0, !PT ;  /* 0x0000ffffd6d77812 */ /* 0x040fe200078ec0ff */
[----:B------:R4:W-:Y:S01]  /*3940*/  MUFU.EX2 R212, R245 ;  /* 0x000000f500d47308 */ /* 0x0009e20000000800 */
[----:B------:R-:W-:Y:S01]  /*3950*/  LOP3.LUT R219, R229, UR41, R220, 0x96, !PT ;  /* 0x00000029e5db7c12 */ /* 0x000fe2000f8e96dc */
[----:B------:R-:W-:Y:S01]  /*3960*/  IMAD.WIDE.U32 R232, R209, -0x2daee0ad, RZ ;  /* 0xd2511f53d1e87825 */ /* 0x000fe200078e00ff */
[----:B------:R-:W-:Y:S02]  /*3970*/  SHF.R.U32.HI R220, RZ, 0x10, R238 ;  /* 0x00000010ffdc7819 */ /* 0x000fe400000116ee */
[----:B------:R-:W-:Y:S01]  /*3980*/  LOP3.LUT R244, R214, 0xff, RZ, 0xc0, !PT ;  /* 0x000000ffd6f47812 */ /* 0x000fe200078ec0ff */
[----:B------:R-:W-:Y:S01]  /*3990*/  IMAD.WIDE.U32 R236, R236, -0x326172a9, RZ ;  /* 0xcd9e8d57ecec7825 */ /* 0x000fe200078e00ff */
[----:B------:R-:W-:Y:S02]  /*39a0*/  LOP3.LUT R227, R233, UR6, R222, 0x96, !PT ;  /* 0x00000006e9e37c12 */ /* 0x000fe4000f8e96de */
[----:B------:R-:W-:Y:S01]  /*39b0*/  LOP3.LUT R217, R232, 0xff, RZ, 0xc0, !PT ;  /* 0x000000ffe8d97812 */ /* 0x000fe200078ec0ff */
[----:B------:R-:W-:Y:S01]  /*39c0*/  IMAD.WIDE.U32 R240, R240, -0x2daee0ad, RZ ;  /* 0xd2511f53f0f07825 */ /* 0x000fe200078e00ff */
[----:B------:R-:W-:Y:S01]  /*39d0*/  LOP3.LUT R224, R237, UR42, R218, 0x96, !PT ;  /* 0x0000002aede07c12 */ /* 0x000fe2000f8e96da */
[----:B------:R-:W-:Y:S01]  /*39e0*/  MUFU.EX2 R206, R206 ;  /* 0x000000ce00ce7308 */ /* 0x000fe20000000800 */
[----:B------:R-:W-:Y:S01]  /*39f0*/  LOP3.LUT R218, R238, 0xffff, RZ, 0xc0, !PT ;  /* 0x0000ffffeeda7812 */ /* 0x000fe200078ec0ff */
[----:B-1----:R-:W-:Y:S01]  /*3a00*/  @!P6 FADD.FTZ R193, -R193, -RZ ;  /* 0x800000ffc1c1e221 */ /* 0x002fe20000010100 */
[----:B------:R-:W-:Y:S01]  /*3a10*/  LOP3.LUT R221, R241, UR6, R226, 0x96, !PT ;  /* 0x00000006f1dd7c12 */ /* 0x000fe2000f8e96e2 */
[----:B--2---:R-:W-:Y:S01]  /*3a20*/  @!P0 FADD.FTZ R195, -R195, -RZ ;  /* 0x800000ffc3c38221 */ /* 0x004fe20000010100 */
[--C-:B------:R-:W-:Y:S01]  /*3a30*/  SHF.R.U32.HI R222, RZ, 0x18, R232.reuse ;  /* 0x00000018ffde7819 */ /* 0x100fe200000116e8 */
[--C-:B---3--:R-:W-:Y:S01]  /*3a40*/  FFMA.FTZ R207, R30, c[0x0][0x23c], -R127.reuse ;  /* 0x00008f001ecf7a23 */ /* 0x108fe2000001087f */
[----:B------:R-:W-:Y:S01]  /*3a50*/  LOP3.LUT R226, R232, 0xffff, RZ, 0xc0, !PT ;  /* 0x0000ffffe8e27812 */ /* 0x000fe200078ec0ff */
[----:B------:R-:W-:Y:S01]  /*3a60*/  FFMA.FTZ R127, R63, c[0x0][0x23c], -R127 ;  /* 0x00008f003f7f7a23 */ /* 0x000fe2000001087f */
[----:B------:R-:W-:Y:S01]  /*3a70*/  SHF.R.U32.HI R225, RZ, 0x10, R232 ;  /* 0x00000010ffe17819 */ /* 0x000fe200000116e8 */
[----:B------:R-:W-:Y:S01]  /*3a80*/  FFMA.FTZ R209, R32, c[0x0][0x23c], -R124 ;  /* 0x00008f0020d17a23 */ /* 0x000fe2000001087c */
[----:B------:R-:W-:Y:S01]  /*3a90*/  LOP3.LUT R239, R240, 0xff, RZ, 0xc0, !PT ;  /* 0x000000fff0ef7812 */ /* 0x000fe200078ec0ff */
[----:B------:R-:W-:Y:S01]  /*3aa0*/  IMAD.WIDE.U32 R242, R210, -0x326172a9, RZ ;  /* 0xcd9e8d57d2f27825 */ /* 0x000fe200078e00ff */
[----:B------:R-:W-:Y:S01]  /*3ab0*/  SHF.R.U32.HI R238, RZ, 0x18, R240 ;  /* 0x00000018ffee7819 */ /* 0x000fe200000116f0 */
[----:B------:R-:W-:Y:S01]  /*3ac0*/  MUFU.EX2 R207, R207 ;  /* 0x000000cf00cf7308 */ /* 0x000fe20000000800 */
[----:B------:R-:W-:Y:S01]  /*3ad0*/  LOP3.LUT R232, R240, 0xffff, RZ, 0xc0, !PT ;  /* 0x0000fffff0e87812 */ /* 0x000fe200078ec0ff */
[----:B------:R-:W-:Y:S01]  /*3ae0*/  FFMA.FTZ R210, R33, c[0x0][0x23c], -R124 ;  /* 0x00008f0021d27a23 */ /* 0x000fe2000001087c */
[----:B------:R-:W-:Y:S01]  /*3af0*/  SHF.R.U32.HI R231, RZ, 0x10, R240 ;  /* 0x00000010ffe77819 */ /* 0x000fe200000116f0 */
[----:B------:R-:W-:Y:S01]  /*3b00*/  IMAD.WIDE.U32 R240, R211, -0x326172a9, RZ ;  /* 0xcd9e8d57d3f07825 */ /* 0x000fe200078e00ff */
[----:B------:R-:W-:Y:S02]  /*3b10*/  SHF.R.U32.HI R213, RZ, 0x8, R215 ;  /* 0x00000008ffd57819 */ /* 0x000fe400000116d7 */
[--C-:B------:R-:W-:Y:S01]  /*3b20*/  SHF.R.U32.HI R215, RZ, 0x18, R214.reuse ;  /* 0x00000018ffd77819 */ /* 0x100fe200000116d6 */
[----:B------:R-:W-:Y:S01]  /*3b30*/  FFMA.FTZ R211, R34, c[0x0][0x23c], -R125 ;  /* 0x00008f0022d37a23 */ /* 0x000fe2000001087d */
[----:B------:R-:W-:Y:S01]  /*3b40*/  SHF.R.U32.HI R214, RZ, 0x10, R214 ;  /* 0x00000010ffd67819 */ /* 0x000fe200000116d6 */
[----:B------:R-:W-:Y:S01]  /*3b50*/  MUFU.EX2 R209, R209 ;  /* 0x000000d100d17308 */ /* 0x000fe20000000800 */
[----:B------:R-:W-:Y:S01]  /*3b60*/  ISETP.LE.U32.AND P3, PT, R244, UR12, PT ;  /* 0x0000000cf4007c0c */ /* 0x000fe2000bf63070 */
[----:B------:R-:W-:Y:S01]  /*3b70*/  FFMA.FTZ R244, R36, c[0x0][0x23c], -R124 ;  /* 0x00008f0024f47a23 */ /* 0x000fe2000001087c */
[----:B------:R-:W-:Y:S02]  /*3b80*/  LOP3.LUT R229, R243, UR7, R234, 0x96, !PT ;  /* 0x00000007f3e57c12 */ /* 0x000fe4000f8e96ea */
[----:B------:R-:W-:Y:S02]  /*3b90*/  LOP3.LUT R233, R242, 0xffff, RZ, 0xc0, !PT ;  /* 0x0000fffff2e97812 */ /* 0x000fe400078ec0ff */
[----:B------:R-:W-:Y:S02]  /*3ba0*/  LOP3.LUT R243, R241, UR7, R216, 0x96, !PT ;  /* 0x00000007f1f37c12 */ /* 0x000fe4000f8e96d8 */
[----:B------:R-:W-:Y:S01]  /*3bb0*/  LOP3.LUT R246, R213, 0xffff, RZ, 0xc0, !PT ;  /* 0x0000ffffd5f67812 */ /* 0x000fe200078ec0ff */
[----:B------:R-:W-:Y:S01]  /*3bc0*/  MUFU.EX2 R211, R211 ;  /* 0x000000d300d37308 */ /* 0x000fe20000000800 */
[----:B------:R-:W-:Y:S02]  /*3bd0*/  ISETP.LE.U32.AND P4, PT, R215, UR12, PT ;  /* 0x0000000cd7007c0c */ /* 0x000fe4000bf83070 */
[----:B------:R-:W-:Y:S01]  /*3be0*/  LOP3.LUT R215, R214, 0xff, RZ, 0xc0, !PT ;  /* 0x000000ffd6d77812 */ /* 0x000fe200078ec0ff */
[----:B------:R-:W-:Y:S01]  /*3bf0*/  @!P3 FADD.FTZ R181, -R181, -RZ ;  /* 0x800000ffb5b5b221 */ /* 0x000fe20000010100 */
[----:B------:R-:W-:Y:S01]  /*3c00*/  ISETP.LE.U32.AND P5, PT, R246, UR12, PT ;  /* 0x0000000cf6007c0c */ /* 0x000fe2000bfa3070 */
[----:B------:R-:W-:Y:S01]  /*3c10*/  FFMA.FTZ R214, R37, c[0x0][0x23c], -R124 ;  /* 0x00008f0025d67a23 */ /* 0x000fe2000001087c */
[----:B------:R-:W-:Y:S02]  /*3c20*/  SHF.R.U32.HI R246, RZ, 0x10, R243 ;  /* 0x00000010fff67819 */ /* 0x000fe400000116f3 */
[----:B------:R-:W-:Y:S01]  /*3c30*/  ISETP.LE.U32.AND P2, PT, R215, UR12, PT ;  /* 0x0000000cd7007c0c */ /* 0x000fe2000bf43070 */
[----:B------:R-:W-:Y:S01]  /*3c40*/  FFMA.FTZ R215, R38, c[0x0][0x23c], -R125 ;  /* 0x00008f0026d77a23 */ /* 0x000fe2000001087d */
[----:B------:R-:W-:Y:S01]  /*3c50*/  LOP3.LUT R246, R246, 0xff, RZ, 0xc0, !PT ;  /* 0x000000fff6f67812 */ /* 0x000fe200078ec0ff */
[----:B------:R-:W-:Y:S01]  /*3c60*/  MUFU.EX2 R210, R210 ;  /* 0x000000d200d27308 */ /* 0x000fe20000000800 */
[C---:B----4-:R-:W-:Y:S01]  /*3c70*/  LOP3.LUT R245, R243.reuse, 0xffff, RZ, 0xc0, !PT ;  /* 0x0000fffff3f57812 */ /* 0x050fe200078ec0ff */
[----:B------:R-:W-:Y:S01]  /*3c80*/  @!P4 FADD.FTZ R184, -R184, -RZ ;  /* 0x800000ffb8b8c221 */ /* 0x000fe20000010100 */
[----:B------:R-:W-:Y:S02]  /*3c90*/  ISETP.LE.U32.AND P3, PT, R246, UR12, PT ;  /* 0x0000000cf6007c0c */ /* 0x000fe4000bf63070 */
[----:B------:R-:W-:Y:S01]  /*3ca0*/  LOP3.LUT R247, R243, 0xff, RZ, 0xc0, !PT ;  /* 0x000000fff3f77812 */ /* 0x000fe200078ec0ff */
[----:B------:R-:W-:Y:S01]  /*3cb0*/  @!P5 FADD.FTZ R182, -R182, -RZ ;  /* 0x800000ffb6b6d221 */ /* 0x000fe20000010100 */
[----:B------:R-:W-:Y:S02]  /*3cc0*/  SHF.R.U32.HI R243, RZ, 0x18, R243 ;  /* 0x00000018fff37819 */ /* 0x000fe400000116f3 */
[----:B------:R-:W-:Y:S01]  /*3cd0*/  SHF.R.U32.HI R245, RZ, 0x8, R245 ;  /* 0x00000008fff57819 */ /* 0x000fe200000116f5 */
[----:B------:R-:W-:Y:S01]  /*3ce0*/  @!P2 FADD.FTZ R183, -R183, -RZ ;  /* 0x800000ffb7b7a221 */ /* 0x000fe20000010100 */
[----:B------:R-:W-:Y:S01]  /*3cf0*/  ISETP.LE.U32.AND P2, PT, R243, UR12, PT ;  /* 0x0000000cf3007c0c */ /* 0x000fe2000bf43070 */
[----:B------:R-:W1:Y:S01]  /*3d00*/  MUFU.EX2 R208, R208 ;  /* 0x000000d000d07308 */ /* 0x000e620000000800 */
[----:B------:R-:W-:Y:S02]  /*3d10*/  LOP3.LUT R245, R245, 0xffff, RZ, 0xc0, !PT ;  /* 0x0000fffff5f57812 */ /* 0x000fe400078ec0ff */
[----:B------:R-:W-:Y:S01]  /*3d20*/  LOP3.LUT R237, R242, 0xff, RZ, 0xc0, !PT ;  /* 0x000000fff2ed7812 */ /* 0x000fe200078ec0ff */
[----:B------:R-:W-:Y:S01]  /*3d30*/  @!P3 FADD.FTZ R187, -R187, -RZ ;  /* 0x800000ffbbbbb221 */ /* 0x000fe20000010100 */
[----:B------:R-:W-:Y:S02]  /*3d40*/  ISETP.LE.U32.AND P5, PT, R245, UR12, PT ;  /* 0x0000000cf5007c0c */ /* 0x000fe4000bfa3070 */
[----:B------:R-:W-:Y:S02]  /*3d50*/  ISETP.LE.U32.AND P3, PT, R217, UR12, PT ;  /* 0x0000000cd9007c0c */ /* 0x000fe4000bf63070 */
[--C-:B------:R-:W-:Y:S01]  /*3d60*/  SHF.R.U32.HI R235, RZ, 0x18, R242.reuse ;  /* 0x00000018ffeb7819 */ /* 0x100fe200000116f2 */
[----:B------:R2:W-:Y:S01]  /*3d70*/  MUFU.EX2 R217, R40 ;  /* 0x0000002800d97308 */ /* 0x0005e20000000800 */
[----:B------:R-:W-:Y:S01]  /*3d80*/  SHF.R.U32.HI R234, RZ, 0x10, R242 ;  /* 0x00000010ffea7819 */ /* 0x000fe200000116f2 */
[----:B------:R-:W-:Y:S01]  /*3d90*/  @!P2 FADD.FTZ R188, -R188, -RZ ;  /* 0x800000ffbcbca221 */ /* 0x000fe20000010100 */
[C---:B------:R-:W-:Y:S02]  /*3da0*/  LOP3.LUT R216, R240.reuse, 0xffff, RZ, 0xc0, !PT ;  /* 0x0000fffff0d87812 */ /* 0x040fe400078ec0ff */
[----:B------:R-:W-:Y:S02]  /*3db0*/  LOP3.LUT R242, R240, 0xff, RZ, 0xc0, !PT ;  /* 0x000000fff0f27812 */ /* 0x000fe400078ec0ff */
[--C-:B------:R-:W-:Y:S01]  /*3dc0*/  SHF.R.U32.HI R241, RZ, 0x10, R240.reuse ;  /* 0x00000010fff17819 */ /* 0x100fe200000116f0 */
[----:B------:R-:W-:Y:S01]  /*3dd0*/  @!P5 FADD.FTZ R186, -R186, -RZ ;  /* 0x800000ffbabad221 */ /* 0x000fe20000010100 */
[----:B------:R-:W-:Y:S01]  /*3de0*/  SHF.R.U32.HI R240, RZ, 0x18, R240 ;  /* 0x00000018fff07819 */ /* 0x000fe200000116f0 */
[----:B------:R-:W-:Y:S01]  /*3df0*/  @!P3 FADD.FTZ R205, -R205, -RZ ;  /* 0x800000ffcdcdb221 */ /* 0x000fe20000010100 */
[----:B------:R-:W-:Y:S01]  /*3e00*/  ISETP.LE.U32.AND P4, PT, R242, UR12, PT ;  /* 0x0000000cf2007c0c */ /* 0x000fe2000bf83070 */
[----:B------:R-:W-:Y:S01]  /*3e10*/  MUFU.EX2 R215, R215 ;  /* 0x000000d700d77308 */ /* 0x000fe20000000800 */
[----:B------:R-:W-:Y:S02]  /*3e20*/  ISETP.LE.U32.AND P2, PT, R240, UR12, PT ;  /* 0x0000000cf0007c0c */ /* 0x000fe4000bf43070 */
[----:B------:R-:W-:Y:S02]  /*3e30*/  LOP3.LUT R241, R241, 0xff, RZ, 0xc0, !PT ;  /* 0x000000fff1f17812 */ /* 0x000fe400078ec0ff */
[----:B------:R-:W-:Y:S02]  /*3e40*/  LOP3.LUT R220, R220, 0xff, RZ, 0xc0, !PT ;  /* 0x000000ffdcdc7812 */ /* 0x000fe400078ec0ff */
[----:B------:R-:W-:Y:S01]  /*3e50*/  ISETP.LE.U32.AND P5, PT, R241, UR12, PT ;  /* 0x0000000cf1007c0c */ /* 0x000fe2000bfa3070 */
[----:B------:R-:W-:Y:S01]  /*3e60*/  IMAD.WIDE.U32 R240, R219, -0x326172a9, RZ ;  /* 0xcd9e8d57dbf07825 */ /* 0x000fe200078e00ff */
[----:B------:R-:W-:Y:S01]  /*3e70*/  SHF.R.U32.HI R218, RZ, 0x8, R218 ;  /* 0x00000008ffda7819 */ /* 0x000fe200000116da */
[----:B------:R3:W-:Y:S01]  /*3e80*/  MUFU.EX2 R219, R42 ;  /* 0x0000002a00db7308 */ /* 0x0007e20000000800 */
[----:B------:R-:W-:Y:S01]  /*3e90*/  ISETP.LE.U32.AND P1, PT, R247, UR12, PT ;  /* 0x0000000cf7007c0c */ /* 0x000fe2000bf23070 */
[----:B------:R-:W-:Y:S01]  /*3ea0*/  @!P4 FADD.FTZ R189, -R189, -RZ ;  /* 0x800000ffbdbdc221 */ /* 0x000fe20000010100 */
[----:B------:R-:W-:Y:S01]  /*3eb0*/  ISETP.LE.U32.AND P4, PT, R222, UR12, PT ;  /* 0x0000000cde007c0c */ /* 0x000fe2000bf83070 */
[----:B------:R-:W-:Y:S01]  /*3ec0*/  @!P2 FADD.FTZ R192, -R192, -RZ ;  /* 0x800000ffc0c0a221 */ /* 0x000fe20000010100 */
[----:B------:R-:W-:Y:S01]  /*3ed0*/  ISETP.LE.U32.AND P2, PT, R220, UR12, PT ;  /* 0x0000000cdc007c0c */ /* 0x000fe2000bf43070 */
[--C-:B------:R-:W-:Y:S01]  /*3ee0*/  FFMA.FTZ R222, R41, c[0x0][0x23c], -R126.reuse ;  /* 0x00008f0029de7a23 */ /* 0x100fe2000001087e */
[----:B------:R-:W-:Y:S01]  /*3ef0*/  LOP3.LUT R41, R218, 0xffff, RZ, 0xc0, !PT ;  /* 0x0000ffffda297812 */ /* 0x000fe200078ec0ff */
[----:B------:R-:W-:Y:S01]  /*3f00*/  FFMA.FTZ R126, R61, c[0x0][0x23c], -R126 ;  /* 0x00008f003d7e7a23 */ /* 0x000fe2000001087e */
[----:B--2---:R-:W-:Y:S01]  /*3f10*/  LOP3.LUT R40, R221, 0xffff, RZ, 0xc0, !PT ;  /* 0x0000ffffdd287812 */ /* 0x004fe200078ec0ff */
[----:B------:R-:W-:Y:S01]  /*3f20*/  @!P5 FADD.FTZ R191, -R191, -RZ ;  /* 0x800000ffbfbfd221 */ /* 0x000fe20000010100 */
[----:B------:R-:W-:Y:S01]  /*3f30*/  ISETP.LE.U32.AND P5, PT, R41, UR12, PT ;  /* 0x0000000c29007c0c */ /* 0x000fe2000bfa3070 */
[----:B------:R-:W-:Y:S01]  /*3f40*/  MUFU.EX2 R242, R66 ;  /* 0x0000004200f27308 */ /* 0x000fe20000000800 */
[----:B------:R-:W-:Y:S01]  /*3f50*/  LOP3.LUT R41, R221, 0xff, RZ, 0xc0, !PT ;  /* 0x000000ffdd297812 */ /* 0x000fe200078ec0ff */
[----:B------:R-:W-:Y:S01]  /*3f60*/  @!P1 FADD.FTZ R185, -R185, -RZ ;  /* 0x800000ffb9b99221 */ /* 0x000fe20000010100 */
[----:B------:R-:W-:Y:S01]  /*3f70*/  SHF.R.U32.HI R40, RZ, 0x8, R40 ;  /* 0x00000008ff287819 */ /* 0x000fe20000011628 */
[----:B-1----:R-:W-:Y:S01]  /*3f80*/  @!P4 FADD.FTZ R208, -R208, -RZ ;  /* 0x800000ffd0d0c221 */ /* 0x002fe20000010100 */
[----:B------:R-:W-:Y:S01]  /*3f90*/  ISETP.LE.U32.AND P6, PT, R41, UR12, PT ;  /* 0x0000000c29007c0c */ /* 0x000fe2000bfc3070 */
[----:B------:R-:W-:Y:S01]  /*3fa0*/  @!P2 FADD.FTZ R196, -R196, -RZ ;  /* 0x800000ffc4c4a221 */ /* 0x000fe20000010100 */
[--C-:B------:R-:W-:Y:S02]  /*3fb0*/  SHF.R.U32.HI R41, RZ, 0x10, R221.reuse ;  /* 0x00000010ff297819 */ /* 0x100fe400000116dd */
[----:B------:R-:W-:Y:S01]  /*3fc0*/  SHF.R.U32.HI R221, RZ, 0x18, R221 ;  /* 0x00000018ffdd7819 */ /* 0x000fe200000116dd */
[----:B------:R1:W-:Y:S01]  /*3fd0*/  MUFU.EX2 R220, R43 ;  /* 0x0000002b00dc7308 */ /* 0x0003e20000000800 */
[----:B------:R-:W-:Y:S01]  /*3fe0*/  LOP3.LUT R40, R40, 0xffff, RZ, 0xc0, !PT ;  /* 0x0000ffff28287812 */ /* 0x000fe200078ec0ff */
[----:B------:R-:W-:Y:S01]  /*3ff0*/  @!P5 FADD.FTZ R194, -R194, -RZ ;  /* 0x800000ffc2c2d221 */ /* 0x000fe20000010100 */
[----:B------:R-:W-:Y:S02]  /*4000*/  ISETP.LE.U32.AND P2, PT, R221, UR12, PT ;  /* 0x0000000cdd007c0c */ /* 0x000fe4000bf43070 */
[----:B------:R-:W-:Y:S02]  /*4010*/  ISETP.LE.U32.AND P5, PT, R40, UR12, PT ;  /* 0x0000000c28007c0c */ /* 0x000fe4000bfa3070 */
[----:B------:R-:W-:Y:S01]  /*4020*/  LOP3.LUT R41, R41, 0xff, RZ, 0xc0, !PT ;  /* 0x000000ff29297812 */ /* 0x000fe200078ec0ff */
[----:B------:R-:W-:Y:S01]  /*4030*/  @!P6 FADD.FTZ R197, -R197, -RZ ;  /* 0x800000ffc5c5e221 */ /* 0x000fe20000010100 */
[----:B---3--:R-:W-:Y:S01]  /*4040*/  LOP3.LUT R42, R227, 0xff, RZ, 0xc0, !PT ;  /* 0x000000ffe32a7812 */ /* 0x008fe200078ec0ff */
[----:B------:R2:W-:Y:S01]  /*4050*/  MUFU.EX2 R221, R44 ;  /* 0x0000002c00dd7308 */ /* 0x0005e20000000800 */
[----:B------:R-:W-:Y:S02]  /*4060*/  ISETP.LE.U32.AND P0, PT, R41, UR12, PT ;  /* 0x0000000c29007c0c */ /* 0x000fe4000bf03070 */
[--C-:B------:R-:W-:Y:S02]  /*4070*/  SHF.R.U32.HI R41, RZ, 0x10, R227.reuse ;  /* 0x00000010ff297819 */ /* 0x100fe400000116e3 */
[----:B------:R-:W-:Y:S01]  /*4080*/  LOP3.LUT R236, R241, UR7, R236, 0x96, !PT ;  /* 0x00000007f1ec7c12 */ /* 0x000fe2000f8e96ec */
[----:B------:R-:W-:Y:S01]  /*4090*/  @!P2 FADD.FTZ R200, -R200, -RZ ;  /* 0x800000ffc8c8a221 */ /* 0x000fe20000010100 */
[----:B------:R-:W-:Y:S01]  /*40a0*/  LOP3.LUT R41, R41, 0xff, RZ, 0xc0, !PT ;  /* 0x000000ff29297812 */ /* 0x000fe200078ec0ff */
[----:B------:R-:W-:Y:S01]  /*40b0*/  @!P5 FADD.FTZ R198, -R198, -RZ ;  /* 0x800000ffc6c6d221 */ /* 0x000fe20000010100 */
[----:B------:R-:W-:Y:S01]  /*40c0*/  ISETP.LE.U32.AND P5, PT, R42, UR12, PT ;  /* 0x0000000c2a007c0c */ /* 0x000fe2000bfa3070 */
[----:B------:R-:W-:Y:S01]  /*40d0*/  MUFU.EX2 R218, R222 ;  /* 0x000000de00da7308 */ /* 0x000fe20000000800 */
[----:B------:R-:W-:Y:S02]  /*40e0*/  SHF.R.U32.HI R42, RZ, 0x10, R240 ;  /* 0x00000010ff2a7819 */ /* 0x000fe400000116f0 */
[----:B------:R-:W-:Y:S01]  /*40f0*/  SHF.R.U32.HI R216, RZ, 0x8, R216 ;  /* 0x00000008ffd87819 */ /* 0x000fe200000116d8 */
[----:B------:R-:W-:Y:S01]  /*4100*/  @!P0 FADD.FTZ R199, -R199, -RZ ;  /* 0x800000ffc7c78221 */ /* 0x000fe20000010100 */
[----:B------:R-:W-:Y:S02]  /*4110*/  ISETP.LE.U32.AND P0, PT, R41, UR12, PT ;  /* 0x0000000c29007c0c */ /* 0x000fe4000bf03070 */
[C---:B-1----:R-:W-:Y:S02]  /*4120*/  LOP3.LUT R43, R240.reuse, 0xff, RZ, 0xc0, !PT ;  /* 0x000000fff02b7812 */ /* 0x042fe400078ec0ff */
[----:B------:R-:W-:Y:S01]  /*4130*/  SHF.R.U32.HI R41, RZ, 0x18, R240 ;  /* 0x00000018ff297819 */ /* 0x000fe200000116f0 */
[----:B------:R1:W-:Y:S01]  /*4140*/  MUFU.EX2 R222, R45 ;  /* 0x0000002d00de7308 */ /* 0x0003e20000000800 */
[----:B------:R-:W-:Y:S01]  /*4150*/  LOP3.LUT R40, R227, 0xffff, RZ, 0xc0, !PT ;  /* 0x0000ffffe3287812 */ /* 0x000fe200078ec0ff */
[----:B------:R-:W-:Y:S01]  /*4160*/  @!P5 FADD.FTZ R201, -R201, -RZ ;  /* 0x800000ffc9c9d221 */ /* 0x000fe20000010100 */
[----:B------:R-:W-:Y:S02]  /*4170*/  SHF.R.U32.HI R227, RZ, 0x18, R227 ;  /* 0x00000018ffe37819 */ /* 0x000fe400000116e3 */
[----:B--2---:R-:W-:Y:S01]  /*4180*/  LOP3.LUT R44, R240, 0xffff, RZ, 0xc0, !PT ;  /* 0x0000fffff02c7812 */ /* 0x004fe200078ec0ff */
[----:B------:R-:W-:Y:S01]  /*4190*/  IMAD.WIDE.U32 R240, R224, -0x2daee0ad, RZ ;  /* 0xd2511f53e0f07825 */ /* 0x000fe200078e00ff */
[----:B------:R-:W-:Y:S02]  /*41a0*/  LOP3.LUT R243, R216, 0xffff, RZ, 0xc0, !PT ;  /* 0x0000ffffd8f37812 */ /* 0x000fe400078ec0ff */
[----:B------:R-:W-:Y:S01]  /*41b0*/  ISETP.LE.U32.AND P5, PT, R227, UR12, PT ;  /* 0x0000000ce3007c0c */ /* 0x000fe2000bfa3070 */
[----:B------:R-:W-:Y:S01]  /*41c0*/  @!P0 FADD.FTZ R203, -R203, -RZ ;  /* 0x800000ffcbcb8221 */ /* 0x000fe20000010100 */
[----:B------:R-:W-:Y:S01]  /*41d0*/  ISETP.LE.U32.AND P1, PT, R243, UR12, PT ;  /* 0x0000000cf3007c0c */ /* 0x000fe2000bf23070 */
[----:B------:R2:W-:Y:S01]  /*41e0*/  MUFU.EX2 R213, R244 ;  /* 0x000000f400d57308 */ /* 0x0005e20000000800 */
[----:B------:R-:W-:Y:S02]  /*41f0*/  SHF.R.U32.HI R226, RZ, 0x8, R226 ;  /* 0x00000008ffe27819 */ /* 0x000fe400000116e2 */
[----:B------:R-:W-:Y:S01]  /*4200*/  SHF.R.U32.HI R227, RZ, 0x8, R232 ;  /* 0x00000008ffe37819 */ /* 0x000fe200000116e8 */
[--C-:B------:R-:W-:Y:S01]  /*4210*/  FFMA.FTZ R232, R50, c[0x0][0x23c], -R125.reuse ;  /* 0x00008f0032e87a23 */ /* 0x100fe2000001087d */
[----:B------:R-:W-:Y:S02]  /*4220*/  LOP3.LUT R226, R226, 0xffff, RZ, 0xc0, !PT ;  /* 0x0000ffffe2e27812 */ /* 0x000fe400078ec0ff */
[----:B------:R-:W-:Y:S02]  /*4230*/  LOP3.LUT R231, R231, 0xff, RZ, 0xc0, !PT ;  /* 0x000000ffe7e77812 */ /* 0x000fe400078ec0ff */
[----:B------:R-:W-:Y:S01]  /*4240*/  LOP3.LUT R227, R227, 0xffff, RZ, 0xc0, !PT ;  /* 0x0000ffffe3e37812 */ /* 0x000fe200078ec0ff */
[----:B------:R-:W-:Y:S01]  /*4250*/  @!P5 FADD.FTZ R204, -R204, -RZ ;  /* 0x800000ffccccd221 */ /* 0x000fe20000010100 */
[----:B------:R-:W-:Y:S01]  /*4260*/  ISETP.LE.U32.AND P5, PT, R226, UR12, PT ;  /* 0x0000000ce2007c0c */ /* 0x000fe2000bfa3070 */
[----:B------:R-:W-:Y:S01]  /*4270*/  @!P1 FADD.FTZ R190, -R190, -RZ ;  /* 0x800000ffbebe9221 */ /* 0x000fe20000010100 */
[----:B-1----:R-:W-:Y:S01]  /*4280*/  LOP3.LUT R45, R241, UR6, R228, 0x96, !PT ;  /* 0x00000006f12d7c12 */ /* 0x002fe2000f8e96e4 */
[--C-:B------:R-:W-:Y:S01]  /*4290*/  FFMA.FTZ R228, R48, c[0x0][0x23c], -R124.reuse ;  /* 0x00008f0030e47a23 */ /* 0x100fe2000001087c */
[----:B------:R-:W-:Y:S01]  /*42a0*/  LOP3.LUT R48, R225, 0xff, RZ, 0xc0, !PT ;  /* 0x000000ffe1307812 */ /* 0x000fe200078ec0ff */
[----:B------:R-:W-:Y:S01]  /*42b0*/  FFMA.FTZ R226, R49, c[0x0][0x23c], -R124 ;  /* 0x00008f0031e27a23 */ /* 0x000fe2000001087c */
[----:B------:R-:W-:Y:S01]  /*42c0*/  ISETP.LE.U32.AND P1, PT, R239, UR12, PT ;  /* 0x0000000cef007c0c */ /* 0x000fe2000bf23070 */
[----:B------:R1:W-:Y:S01]  /*42d0*/  MUFU.EX2 R225, R228 ;  /* 0x000000e400e17308 */ /* 0x0003e20000000800 */
[----:B------:R-:W-:Y:S02]  /*42e0*/  ISETP.LE.U32.AND P3, PT, R48, UR12, PT ;  /* 0x0000000c30007c0c */ /* 0x000fe4000bf63070 */
[----:B------:R-:W-:Y:S02]  /*42f0*/  SHF.R.U32.HI R40, RZ, 0x8, R40 ;  /* 0x00000008ff287819 */ /* 0x000fe40000011628 */
[----:B------:R-:W-:Y:S01]  /*4300*/  LOP3.LUT R50, R229, 0xffff, RZ, 0xc0, !PT ;  /* 0x0000ffffe5327812 */ /* 0x000fe200078ec0ff */
[----:B------:R-:W-:Y:S01]  /*4310*/  @!P5 FADD.FTZ R206, -R206, -RZ ;  /* 0x800000ffceced221 */ /* 0x000fe20000010100 */
[----:B------:R-:W-:Y:S01]  /*4320*/  ISETP.LE.U32.AND P5, PT, R227, UR12, PT ;  /* 0x0000000ce3007c0c */ /* 0x000fe2000bfa3070 */
[--C-:B--2---:R-:W-:Y:S01]  /*4330*/  FFMA.FTZ R244, R39, c[0x0][0x23c], -R125.reuse ;  /* 0x00008f0027f47a23 */ /* 0x104fe2000001087d */
[----:B------:R-:W-:Y:S01]  /*4340*/  ISETP.LE.U32.AND P6, PT, R238, UR12, PT ;  /* 0x0000000cee007c0c */ /* 0x000fe2000bfc3070 */
[----:B------:R-:W-:Y:S01]  /*4350*/  IMAD.WIDE.U32 R238, R223, -0x2daee0ad, RZ ;  /* 0xd2511f53dfee7825 */ /* 0x000fe200078e00ff */
[----:B------:R-:W-:Y:S01]  /*4360*/  LOP3.LUT R40, R40, 0xffff, RZ, 0xc0, !PT ;  /* 0x0000ffff28287812 */ /* 0x000fe200078ec0ff */
[----:B------:R-:W2:Y:S01]  /*4370*/  MUFU.EX2 R216, R244 ;  /* 0x000000f400d87308 */ /* 0x000ea20000000800 */
[----:B------:R-:W-:Y:S01]  /*4380*/  SHF.R.U32.HI R50, RZ, 0x8, R50 ;  /* 0x00000008ff327819 */ /* 0x000fe20000011632 */
[----:B------:R-:W-:Y:S01]  /*4390*/  @!P3 FADD.FTZ R207, -R207, -RZ ;  /* 0x800000ffcfcfb221 */ /* 0x000fe20000010100 */
[----:B------:R-:W-:Y:S01]  /*43a0*/  ISETP.LE.U32.AND P3, PT, R231, UR12, PT ;  /* 0x0000000ce7007c0c */ /* 0x000fe2000bf63070 */
[----:B------:R-:W-:Y:S01]  /*43b0*/  @!P1 FADD.FTZ R209, -R209, -RZ ;  /* 0x800000ffd1d19221 */ /* 0x000fe20000010100 */
[----:B------:R-:W-:Y:S02]  /*43c0*/  ISETP.LE.U32.AND P2, PT, R40, UR12, PT ;  /* 0x0000000c28007c0c */ /* 0x000fe4000bf43070 */
[----:B------:R-:W-:Y:S01]  /*43d0*/  LOP3.LUT R40, R239, UR6, R230, 0x96, !PT ;  /* 0x00000006ef287c12 */ /* 0x000fe2000f8e96e6 */
[----:B------:R-:W-:Y:S01]  /*43e0*/  @!P5 FADD.FTZ R210, -R210, -RZ ;  /* 0x800000ffd2d2d221 */ /* 0x000fe20000010100 */
[----:B------:R-:W-:Y:S01]  /*43f0*/  LOP3.LUT R230, R229, 0xff, RZ, 0xc0, !PT ;  /* 0x000000ffe5e67812 */ /* 0x000fe200078ec0ff */
[----:B------:R-:W-:Y:S01]  /*4400*/  MUFU.EX2 R244, R127 ;  /* 0x0000007f00f47308 */ /* 0x000fe20000000800 */
[----:B------:R-:W-:Y:S01]  /*4410*/  LOP3.LUT R50, R50, 0xffff, RZ, 0xc0, !PT ;  /* 0x0000ffff32327812 */ /* 0x000fe200078ec0ff */
[----:B-1----:R-:W-:Y:S01]  /*4420*/  FFMA.FTZ R228, R51, c[0x0][0x23c], -R125 ;  /* 0x00008f0033e47a23 */ /* 0x002fe2000001087d */
[----:B------:R-:W-:Y:S01]  /*4430*/  SHF.R.U32.HI R51, RZ, 0x18, R229 ;  /* 0x00000018ff337819 */ /* 0x000fe200000116e5 */
[----:B------:R-:W-:Y:S01]  /*4440*/  FFMA.FTZ R125, R67, c[0x0][0x23c], -R125 ;  /* 0x00008f00437d7a23 */ /* 0x000fe2000001087d */
[----:B------:R-:W-:Y:S01]  /*4450*/  ISETP.LE.U32.AND P5, PT, R50, UR12, PT ;  /* 0x0000000c32007c0c */ /* 0x000fe2000bfa3070 */
[----:B------:R-:W-:Y:S01]  /*4460*/  @!P3 FADD.FTZ R211, -R211, -RZ ;  /* 0x800000ffd3d3b221 */ /* 0x000fe20000010100 */
[----:B------:R-:W-:Y:S01]  /*4470*/  ISETP.LE.U32.AND P1, PT, R51, UR12, PT ;  /* 0x0000000c33007c0c */ /* 0x000fe2000bf23070 */
[----:B------:R-:W-:Y:S01]  /*4480*/  @!P6 FADD.FTZ R212, -R212, -RZ ;  /* 0x800000ffd4d4e221 */ /* 0x000fe20000010100 */
[----:B------:R-:W-:Y:S01]  /*4490*/  SHF.R.U32.HI R51, RZ, 0x10, R229 ;  /* 0x00000010ff337819 */ /* 0x000fe200000116e5 */
[--C-:B------:R-:W-:Y:S01]  /*44a0*/  FFMA.FTZ R229, R52, c[0x0][0x23c], -R124.reuse ;  /* 0x00008f0034e57a23 */ /* 0x100fe2000001087c */
[C---:B------:R-:W-:Y:S01]  /*44b0*/  LOP3.LUT R50, R236.reuse, 0xff, RZ, 0xc0, !PT ;  /* 0x000000ffec327812 */ /* 0x040fe200078ec0ff */
[----:B------:R-:W-:Y:S01]  /*44c0*/  FFMA.FTZ R124, R65, c[0x0][0x23c], -R124 ;  /* 0x00008f00417c7a23 */ /* 0x000fe2000001087c */
[----:B------:R-:W-:Y:S01]  /*44d0*/  LOP3.LUT R52, R51, 0xff, RZ, 0xc0, !PT ;  /* 0x000000ff33347812 */ /* 0x000fe200078ec0ff */
[----:B------:R-:W-:Y:S01]  /*44e0*/  MUFU.EX2 R243, R125 ;  /* 0x0000007d00f37308 */ /* 0x000fe20000000800 */
[----:B------:R-:W-:Y:S01]  /*44f0*/  LOP3.LUT R51, R236, 0xffff, RZ, 0xc0, !PT ;  /* 0x0000ffffec337812 */ /* 0x000fe200078ec0ff */
[----:B------:R-:W-:Y:S01]  /*4500*/  @!P2 FADD.FTZ R202, -R202, -RZ ;  /* 0x800000ffcacaa221 */ /* 0x000fe20000010100 */
[----:B------:R-:W-:Y:S02]  /*4510*/  ISETP.LE.U32.AND P3, PT, R52, UR12, PT ;  /* 0x0000000c34007c0c */ /* 0x000fe4000bf63070 */
[----:B------:R-:W-:Y:S01]  /*4520*/  ISETP.LE.U32.AND P6, PT, R50, UR12, PT ;  /* 0x0000000c32007c0c */ /* 0x000fe2000bfc3070 */
[----:B--2---:R-:W-:Y:S01]  /*4530*/  @!P1 FADD.FTZ R216, -R216, -RZ ;  /* 0x800000ffd8d89221 */ /* 0x004fe20000010100 */
[--C-:B------:R-:W-:Y:S02]  /*4540*/  SHF.R.U32.HI R50, RZ, 0x18, R236.reuse ;  /* 0x00000018ff327819 */ /* 0x100fe400000116ec */
[----:B------:R-:W-:Y:S01]  /*4550*/  SHF.R.U32.HI R236, RZ, 0x10, R236 ;  /* 0x00000010ffec7819 */ /* 0x000fe200000116ec */
[----:B------:R-:W-:Y:S01]  /*4560*/  MUFU.EX2 R231, R54 ;  /* 0x0000003600e77308 */ /* 0x000fe20000000800 */
[----:B------:R-:W-:Y:S02]  /*4570*/  ISETP.LE.U32.AND P4, PT, R230, UR12, PT ;  /* 0x0000000ce6007c0c */ /* 0x000fe4000bf83070 */
[----:B------:R-:W-:Y:S02]  /*4580*/  LOP3.LUT R236, R236, 0xff, RZ, 0xc0, !PT ;  /* 0x000000ffecec7812 */ /* 0x000fe400078ec0ff */
[----:B------:R-:W-:Y:S01]  /*4590*/  LOP3.LUT R42, R42, 0xff, RZ, 0xc0, !PT ;  /* 0x000000ff2a2a7812 */ /* 0x000fe200078ec0ff */
[----:B------:R-:W-:Y:S01]  /*45a0*/  @!P3 FADD.FTZ R215, -R215, -RZ ;  /* 0x800000ffd7d7b221 */ /* 0x000fe20000010100 */
[----:B------:R-:W-:Y:S01]  /*45b0*/  ISETP.LE.U32.AND P3, PT, R236, UR12, PT ;  /* 0x0000000cec007c0c */ /* 0x000fe2000bf63070 */
[----:B------:R-:W-:Y:S01]  /*45c0*/  @!P6 FADD.FTZ R217, -R217, -RZ ;  /* 0x800000ffd9d9e221 */ /* 0x000fe20000010100 */
[----:B------:R-:W-:Y:S01]  /*45d0*/  ISETP.LE.U32.AND P6, PT, R42, UR12, PT ;  /* 0x0000000c2a007c0c */ /* 0x000fe2000bfc3070 */
[----:B------:R-:W1:Y:S01]  /*45e0*/  MUFU.EX2 R214, R214 ;  /* 0x000000d600d67308 */ /* 0x000e620000000800 */
[----:B------:R-:W-:Y:S02]  /*45f0*/  SHF.R.U32.HI R51, RZ, 0x8, R51 ;  /* 0x00000008ff337819 */ /* 0x000fe40000011633 */
[----:B------:R-:W-:Y:S01]  /*4600*/  LOP3.LUT R234, R234, 0xff, RZ, 0xc0, !PT ;  /* 0x000000ffeaea7812 */ /* 0x000fe200078ec0ff */
[----:B------:R-:W-:Y:S01]  /*4610*/  @!P4 FADD.FTZ R213, -R213, -RZ ;  /* 0x800000ffd5d5c221 */ /* 0x000fe20000010100 */
[----:B------:R-:W-:Y:S02]  /*4620*/  ISETP.LE.U32.AND P4, PT, R50, UR12, PT ;  /* 0x0000000c32007c0c */ /* 0x000fe4000bf83070 */
[----:B------:R-:W-:Y:S02]  /*4630*/  LOP3.LUT R51, R51, 0xffff, RZ, 0xc0, !PT ;  /* 0x0000ffff33337812 */ /* 0x000fe400078ec0ff */
[----:B------:R-:W-:Y:S01]  /*4640*/  ISETP.LE.U32.AND P2, PT, R237, UR12, PT ;  /* 0x0000000ced007c0c */ /* 0x000fe2000bf43070 */
[----:B------:R-:W2:Y:S01]  /*4650*/  MUFU.EX2 R223, R46 ;  /* 0x0000002e00df7308 */ /* 0x000ea20000000800 */
[----:B------:R-:W-:Y:S01]  /*4660*/  SHF.R.U32.HI R44, RZ, 0x8, R44 ;  /* 0x00000008ff2c7819 */ /* 0x000fe2000001162c */
[----:B------:R-:W-:Y:S01]  /*4670*/  @!P3 FADD.FTZ R219, -R219, -RZ ;  /* 0x800000ffdbdbb221 */ /* 0x000fe20000010100 */
[----:B------:R-:W-:Y:S02]  /*4680*/  ISETP.LE.U32.AND P3, PT, R41, UR12, PT ;  /* 0x0000000c29007c0c */ /* 0x000fe4000bf63070 */
[----:B------:R-:W-:Y:S02]  /*4690*/  SHF.R.U32.HI R41, RZ, 0x8, R233 ;  /* 0x00000008ff297819 */ /* 0x000fe400000116e9 */
[----:B------:R-:W-:Y:S01]  /*46a0*/  ISETP.LE.U32.AND P0, PT, R235, UR12, PT ;  /* 0x0000000ceb007c0c */ /* 0x000fe2000bf03070 */
[----:B------:R-:W-:Y:S01]  /*46b0*/  @!P4 FADD.FTZ R220, -R220, -RZ ;  /* 0x800000ffdcdcc221 */ /* 0x000fe20000010100 */
[----:B------:R-:W-:Y:S01]  /*46c0*/  LOP3.LUT R41, R41, 0xffff, RZ, 0xc0, !PT ;  /* 0x0000ffff29297812 */ /* 0x000fe200078ec0ff */
[----:B------:R-:W3:Y:S01]  /*46d0*/  MUFU.EX2 R227, R232 ;  /* 0x000000e800e37308 */ /* 0x000ee20000000800 */
[----:B------:R-:W-:Y:S01]  /*46e0*/  ISETP.LE.U32.AND P4, PT, R234, UR12, PT ;  /* 0x0000000cea007c0c */ /* 0x000fe2000bf83070 */
[----:B------:R-:W-:Y:S01]  /*46f0*/  @!P2 FADD.FTZ R225, -R225, -RZ ;  /* 0x800000ffe1e1a221 */ /* 0x000fe20000010100 */
[----:B------:R-:W-:Y:S01]  /*4700*/  LOP3.LUT R44, R44, 0xffff, RZ, 0xc0, !PT ;  /* 0x0000ffff2c2c7812 */ /* 0x000fe200078ec0ff */
[----:B-1----:R-:W-:Y:S01]  /*4710*/  @!P5 FADD.FTZ R214, -R214, -RZ ;  /* 0x800000ffd6d6d221 */ /* 0x002fe20000010100 */
[----:B------:R-:W-:Y:S02]  /*4720*/  ISETP.LE.U32.AND P5, PT, R51, UR12, PT ;  /* 0x0000000c33007c0c */ /* 0x000fe4000bfa3070 */
[--C-:B------:R-:W-:Y:S02]  /*4730*/  SHF.R.U32.HI R42, RZ, 0x10, R40.reuse ;  /* 0x00000010ff2a7819 */ /* 0x100fe40000011628 */
[----:B------:R-:W-:Y:S01]  /*4740*/  ISETP.LE.U32.AND P1, PT, R43, UR12, PT ;  /* 0x0000000c2b007c0c */ /* 0x000fe2000bf23070 */
[----:B------:R-:W1:Y:S01]  /*4750*/  MUFU.EX2 R226, R226 ;  /* 0x000000e200e27308 */ /* 0x000e620000000800 */
[----:B------:R-:W-:Y:S02]  /*4760*/  LOP3.LUT R43, R40, 0xff, RZ, 0xc0, !PT ;  /* 0x000000ff282b7812 */ /* 0x000fe400078ec0ff */
[----:B------:R-:W-:Y:S01]  /*4770*/  LOP3.LUT R42, R42, 0xff, RZ, 0xc0, !PT ;  /* 0x000000ff2a2a7812 */ /* 0x000fe200078ec0ff */
[----:B--2---:R-:W-:Y:S01]  /*4780*/  @!P6 FADD.FTZ R223, -R223, -RZ ;  /* 0x800000ffdfdfe221 */ /* 0x004fe20000010100 */
[----:B------:R-:W-:Y:S02]  /*4790*/  ISETP.LE.U32.AND P6, PT, R41, UR12, PT ;  /* 0x0000000c29007c0c */ /* 0x000fe4000bfc3070 */
[----:B------:R-:W-:Y:S01]  /*47a0*/  LOP3.LUT R41, R40, 0xffff, RZ, 0xc0, !PT ;  /* 0x0000ffff28297812 */ /* 0x000fe200078ec0ff */
[----:B------:R-:W-:Y:S01]  /*47b0*/  @!P5 FADD.FTZ R218, -R218, -RZ ;  /* 0x800000ffdadad221 */ /* 0x000fe20000010100 */
[----:B------:R-:W-:Y:S01]  /*47c0*/  ISETP.LE.U32.AND P5, PT, R44, UR12, PT ;  /* 0x0000000c2c007c0c */ /* 0x000fe2000bfa3070 */
[----:B------:R-:W2:Y:S01]  /*47d0*/  MUFU.EX2 R228, R228 ;  /* 0x000000e400e47308 */ /* 0x000ea20000000800 */
[----:B------:R-:W-:Y:S01]  /*47e0*/  SHF.R.U32.HI R41, RZ, 0x8, R41 ;  /* 0x00000008ff297819 */ /* 0x000fe20000011629 */
[----:B------:R-:W-:Y:S01]  /*47f0*/  @!P1 FADD.FTZ R221, -R221, -RZ ;  /* 0x800000ffdddd9221 */ /* 0x000fe20000010100 */
[----:B------:R-:W-:Y:S01]  /*4800*/  ISETP.LE.U32.AND P2, PT, R43, UR12, PT ;  /* 0x0000000c2b007c0c */ /* 0x000fe2000bf43070 */
[----:B---3--:R-:W-:Y:S01]  /*4810*/  @!P4 FADD.FTZ R227, -R227, -RZ ;  /* 0x800000ffe3e3c221 */ /* 0x008fe20000010100 */
[----:B------:R-:W-:Y:S02]  /*4820*/  LOP3.LUT R41, R41, 0xffff, RZ, 0xc0, !PT ;  /* 0x0000ffff29297812 */ /* 0x000fe400078ec0ff */
[----:B------:R-:W-:Y:S02]  /*4830*/  SHF.R.U32.HI R40, RZ, 0x18, R40 ;  /* 0x00000018ff287819 */ /* 0x000fe40000011628 */
[----:B------:R-:W-:Y:S01]  /*4840*/  ISETP.LE.U32.AND P4, PT, R41, UR12, PT ;  /* 0x0000000c29007c0c */ /* 0x000fe2000bf83070 */
[----:B------:R-:W3:Y:S01]  /*4850*/  MUFU.EX2 R230, R53 ;  /* 0x0000003500e67308 */ /* 0x000ee20000000800 */
[----:B------:R-:W-:Y:S01]  /*4860*/  LOP3.LUT R41, R45, 0xffff, RZ, 0xc0, !PT ;  /* 0x0000ffff2d297812 */ /* 0x000fe200078ec0ff */
[----:B------:R-:W-:Y:S01]  /*4870*/  @!P5 FADD.FTZ R222, -R222, -RZ ;  /* 0x800000ffdeded221 */ /* 0x000fe20000010100 */
[----:B------:R-:W-:Y:S01]  /*4880*/  SHF.R.U32.HI R235, RZ, 0x18, R238 ;  /* 0x00000018ffeb7819 */ /* 0x000fe200000116ee */
[----:B-1----:R-:W-:Y:S01]  /*4890*/  @!P6 FADD.FTZ R226, -R226, -RZ ;  /* 0x800000ffe2e2e221 */ /* 0x002fe20000010100 */
[----:B------:R-:W-:Y:S02]  /*48a0*/  ISETP.LE.U32.AND P6, PT, R42, UR12, PT ;  /* 0x0000000c2a007c0c */ /* 0x000fe4000bfc3070 */
[----:B------:R-:W-:Y:S02]  /*48b0*/  SHF.R.U32.HI R41, RZ, 0x8, R41 ;  /* 0x00000008ff297819 */ /* 0x000fe40000011629 */
[----:B------:R-:W-:Y:S01]  /*48c0*/  ISETP.LE.U32.AND P5, PT, R235, UR12, PT ;  /* 0x0000000ceb007c0c */ /* 0x000fe2000bfa3070 */
[----:B------:R-:W1:Y:S01]  /*48d0*/  MUFU.EX2 R229, R229 ;  /* 0x000000e500e57308 */ /* 0x000e620000000800 */
[----:B------:R-:W-:Y:S02]  /*48e0*/  LOP3.LUT R41, R41, 0xffff, RZ, 0xc0, !PT ;  /* 0x0000ffff29297812 */ /* 0x000fe400078ec0ff */
[----:B------:R-:W-:Y:S01]  /*48f0*/  LOP3.LUT R42, R45, 0xff, RZ, 0xc0, !PT ;  /* 0x000000ff2d2a7812 */ /* 0x000fe200078ec0ff */
[----:B--2---:R-:W-:Y:S01]  /*4900*/  @!P0 FADD.FTZ R228, -R228, -RZ ;  /* 0x800000ffe4e48221 */ /* 0x004fe20000010100 */
[----:B------:R-:W-:Y:S02]  /*4910*/  ISETP.LE.U32.AND P0, PT, R40, UR12, PT ;  /* 0x0000000c28007c0c */ /* 0x000fe4000bf03070 */
[----:B------:R-:W-:Y:S01]  /*4920*/  SHF.R.U32.HI R40, RZ, 0x10, R45 ;  /* 0x00000010ff287819 */ /* 0x000fe2000001162d */
[----:B------:R-:W-:Y:S01]  /*4930*/  @!P6 FADD.FTZ R231, -R231, -RZ ;  /* 0x800000ffe7e7e221 */ /* 0x000fe20000010100 */
[----:B------:R-:W-:Y:S01]  /*4940*/  F2FP.RELU.PACK_AB R43, R184, R183 ;  /* 0x000000b7b82b723e */ /* 0x000fe200000008ff */
[----:B------:R-:W2:Y:S01]  /*4950*/  MUFU.EX2 R224, R47 ;  /* 0x0000002f00e07308 */ /* 0x000ea20000000800 */
[----:B------:R-:W-:Y:S01]  /*4960*/  LOP3.LUT R40, R40, 0xff, RZ, 0xc0, !PT ;  /* 0x000000ff28287812 */ /* 0x000fe200078ec0ff */
[----:B------:R-:W-:Y:S01]  /*4970*/  @!P5 FADD.FTZ R243, -R243, -RZ ;  /* 0x800000fff3f3d221 */ /* 0x000fe20000010100 */
[----:B------:R-:W-:Y:S01]  /*4980*/  LOP3.LUT R237, R238, 0xff, RZ, 0xc0, !PT ;  /* 0x000000ffeeed7812 */ /* 0x000fe200078ec0ff */
[----:B---3--:R-:W-:Y:S01]  /*4990*/  @!P4 FADD.FTZ R230, -R230, -RZ ;  /* 0x800000ffe6e6c221 */ /* 0x008fe20000010100 */
[----:B------:R-:W-:Y:S01]  /*49a0*/  ISETP.LE.U32.AND P4, PT, R41, UR12, PT ;  /* 0x0000000c29007c0c */ /* 0x000fe2000bf83070 */
[----:B------:R3:W-:Y:S01]  /*49b0*/  STS [R146+0x12400], R43 ;  /* 0x0124002b92007388 */ /* 0x0007e20000000800 */
[----:B------:R-:W-:Y:S02]  /*49c0*/  F2FP.RELU.PACK_AB R41, R182, R181 ;  /* 0x000000b5b629723e */ /* 0x000fe400000008ff */
[----:B------:R-:W-:Y:S01]  /*49d0*/  ISETP.LE.U32.AND P6, PT, R40, UR12, PT ;  /* 0x0000000c28007c0c */ /* 0x000fe2000bfc3070 */
[----:B------:R-:W4:Y:S01]  /*49e0*/  MUFU.EX2 R236, R64 ;  /* 0x0000004000ec7308 */ /* 0x000f220000000800 */
[----:B------:R-:W-:Y:S01]  /*49f0*/  F2FP.RELU.PACK_AB R40, R195, R196 ;  /* 0x000000c4c328723e */ /* 0x000fe200000008ff */
[----:B------:R3:W-:Y:S01]  /*4a00*/  STS [R146+0x12000], R41 ;  /* 0x0120002992007388 */ /* 0x0007e20000000800 */
[----:B------:R-:W-:Y:S01]  /*4a10*/  ISETP.LE.U32.AND P1, PT, R237, UR12, PT ;  /* 0x0000000ced007c0c */ /* 0x000fe2000bf23070 */
[----:B-1----:R-:W-:Y:S01]  /*4a20*/  @!P2 FADD.FTZ R229, -R229, -RZ ;  /* 0x800000ffe5e5a221 */ /* 0x002fe20000010100 */
[----:B------:R-:W-:Y:S01]  /*4a30*/  ISETP.LE.U32.AND P2, PT, R42, UR12, PT ;  /* 0x0000000c2a007c0c */ /* 0x000fe2000bf43070 */
[----:B------:R-:W-:Y:S01]  /*4a40*/  STS [R149+0x12400], R40 ;  /* 0x0124002895007388 */ /* 0x000fe20000000800 */
[----:B------:R-:W-:Y:S02]  /*4a50*/  F2FP.RELU.PACK_AB R42, R194, R193 ;  /* 0x000000c1c22a723e */ /* 0x000fe400000008ff */
[----:B------:R-:W-:Y:S01]  /*4a60*/  SHF.R.U32.HI R49, RZ, 0x10, R240 ;  /* 0x00000010ff317819 */ /* 0x000fe200000116f0 */
[----:B------:R-:W1:Y:S01]  /*4a70*/  MUFU.EX2 R233, R56 ;  /* 0x0000003800e97308 */ /* 0x000e620000000800 */
[----:B------:R-:W-:Y:S01]  /*4a80*/  SHF.R.U32.HI R46, RZ, 0x10, R238 ;  /* 0x00000010ff2e7819 */ /* 0x000fe200000116ee */
[----:B------:R1:W-:Y:S01]  /*4a90*/  STS [R149+0x12000], R42 ;  /* 0x0120002a95007388 */ /* 0x0003e20000000800 */
[----:B------:R-:W-:Y:S01]  /*4aa0*/  LOP3.LUT R49, R49, 0xff, RZ, 0xc0, !PT ;  /* 0x000000ff31317812 */ /* 0x000fe200078ec0ff */
[----:B--2---:R-:W-:Y:S01]  /*4ab0*/  @!P3 FADD.FTZ R224, -R224, -RZ ;  /* 0x800000ffe0e0b221 */ /* 0x004fe20000010100 */
[----:B------:R-:W-:Y:S02]  /*4ac0*/  LOP3.LUT R47, R238, 0xffff, RZ, 0xc0, !PT ;  /* 0x0000ffffee2f7812 */ /* 0x000fe400078ec0ff */
[----:B------:R-:W-:Y:S02]  /*4ad0*/  LOP3.LUT R46, R46, 0xff, RZ, 0xc0, !PT ;  /* 0x000000ff2e2e7812 */ /* 0x000fe400078ec0ff */
[----:B------:R-:W-:Y:S01]  /*4ae0*/  SHF.R.U32.HI R47, RZ, 0x8, R47 ;  /* 0x00000008ff2f7819 */ /* 0x000fe2000001162f */
[----:B------:R-:W2:Y:S01]  /*4af0*/  MUFU.EX2 R235, R58 ;  /* 0x0000003a00eb7308 */ /* 0x000ea20000000800 */
[----:B------:R-:W-:Y:S02]  /*4b00*/  F2FP.RELU.PACK_AB R44, R192, R191 ;  /* 0x000000bfc02c723e */ /* 0x000fe400000008ff */
[----:B------:R-:W-:Y:S01]  /*4b10*/  LOP3.LUT R47, R47, 0xffff, RZ, 0xc0, !PT ;  /* 0x0000ffff2f2f7812 */ /* 0x000fe200078ec0ff */
[----:B----4-:R-:W-:Y:S01]  /*4b20*/  @!P1 FADD.FTZ R236, -R236, -RZ ;  /* 0x800000ffecec9221 */ /* 0x010fe20000010100 */
[----:B------:R-:W-:Y:S02]  /*4b30*/  ISETP.LE.U32.AND P1, PT, R49, UR12, PT ;  /* 0x0000000c31007c0c */ /* 0x000fe4000bf23070 */
[----:B------:R-:W-:Y:S02]  /*4b40*/  F2FP.RELU.PACK_AB R49, R186, R185 ;  /* 0x000000b9ba31723e */ /* 0x000fe400000008ff */
[----:B---3--:R-:W-:Y:S01]  /*4b50*/  F2FP.RELU.PACK_AB R43, R198, R197 ;  /* 0x000000c5c62b723e */ /* 0x008fe200000008ff */
[----:B------:R-:W3:Y:S01]  /*4b60*/  MUFU.EX2 R234, R57 ;  /* 0x0000003900ea7308 */ /* 0x000ee20000000800 */
[----:B------:R-:W-:Y:S01]  /*4b70*/  F2FP.RELU.PACK_AB R41, R200, R199 ;  /* 0x000000c7c829723e */ /* 0x000fe200000008ff */
[----:B------:R4:W-:Y:S01]  /*4b80*/  STS [R146+0x14000], R49 ;  /* 0x0140003192007388 */ /* 0x0009e20000000800 */
[----:B------:R-:W-:Y:S01]  /*4b90*/  SHF.R.U32.HI R45, RZ, 0x18, R45 ;  /* 0x00000018ff2d7819 */ /* 0x000fe2000001162d */
[----:B-1----:R-:W-:Y:S01]  /*4ba0*/  @!P2 FADD.FTZ R233, -R233, -RZ ;  /* 0x800000ffe9e9a221 */ /* 0x002fe20000010100 */
[----:B------:R-:W-:Y:S02]  /*4bb0*/  ISETP.LE.U32.AND P2, PT, R47, UR12, PT ;  /* 0x0000000c2f007c0c */ /* 0x000fe4000bf43070 */
[----:B------:R-:W-:Y:S02]  /*4bc0*/  F2FP.RELU.PACK_AB R47, R188, R187 ;  /* 0x000000bbbc2f723e */ /* 0x000fe400000008ff */
[----:B------:R-:W-:Y:S01]  /*4bd0*/  F2FP.RELU.PACK_AB R42, R210, R209 ;  /* 0x000000d1d22a723e */ /* 0x000fe200000008ff */
[----:B------:R-:W1:Y:S01]  /*4be0*/  MUFU.EX2 R232, R55 ;  /* 0x0000003700e87308 */ /* 0x000e620000000800 */
[----:B------:R-:W-:Y:S01]  /*4bf0*/  F2FP.RELU.PACK_AB R40, R212, R211 ;  /* 0x000000d3d428723e */ /* 0x000fe200000008ff */
[----:B------:R4:W-:Y:S01]  /*4c00*/  STS [R146+0x14400], R47 ;  /* 0x0144002f92007388 */ /* 0x0009e20000000800 */
[----:B------:R-:W-:Y:S01]  /*4c10*/  LOP3.LUT R48, R240, 0xffff, RZ, 0xc0, !PT ;  /* 0x0000fffff0307812 */ /* 0x000fe200078ec0ff */
[----:B--2---:R-:W-:Y:S01]  /*4c20*/  @!P6 FADD.FTZ R235, -R235, -RZ ;  /* 0x800000ffebebe221 */ /* 0x004fe20000010100 */
[----:B------:R-:W-:Y:S01]  /*4c30*/  ISETP.LE.U32.AND P6, PT, R46, UR12, PT ;  /* 0x0000000c2e007c0c */ /* 0x000fe2000bfc3070 */
[----:B------:R2:W-:Y:S01]  /*4c40*/  STS [R149+0x14400], R44 ;  /* 0x0144002c95007388 */ /* 0x0005e20000000800 */
[----:B------:R-:W-:Y:S02]  /*4c50*/  F2FP.RELU.PACK_AB R46, R190, R189 ;  /* 0x000000bdbe2e723e */ /* 0x000fe400000008ff */
[----:B------:R-:W-:Y:S01]  /*4c60*/  SHF.R.U32.HI R238, RZ, 0x18, R240 ;  /* 0x00000018ffee7819 */ /* 0x000fe200000116f0 */
[----:B------:R-:W2:Y:S01]  /*4c70*/  MUFU.EX2 R237, R124 ;  /* 0x0000007c00ed7308 */ /* 0x000ea20000000800 */
[----:B------:R-:W-:Y:S01]  /*4c80*/  F2FP.RELU.PACK_AB R51, R204, R203 ;  /* 0x000000cbcc33723e */ /* 0x000fe200000008ff */
[----:B------:R2:W-:Y:S01]  /*4c90*/  STS [R149+0x14000], R46 ;  /* 0x0140002e95007388 */ /* 0x0005e20000000800 */
[----:B------:R-:W-:Y:S01]  /*4ca0*/  SHF.R.U32.HI R48, RZ, 0x8, R48 ;  /* 0x00000008ff307819 */ /* 0x000fe20000011630 */
[----:B---3--:R-:W-:Y:S01]  /*4cb0*/  @!P4 FADD.FTZ R234, -R234, -RZ ;  /* 0x800000ffeaeac221 */ /* 0x008fe20000010100 */
[----:B------:R-:W-:Y:S01]  /*4cc0*/  ISETP.LE.U32.AND P4, PT, R45, UR12, PT ;  /* 0x0000000c2d007c0c */ /* 0x000fe2000bf83070 */
[----:B------:R3:W-:Y:S01]  /*4cd0*/  STS [R148+0x12000], R43 ;  /* 0x0120002b94007388 */ /* 0x0007e20000000800 */
[----:B------:R-:W-:Y:S01]  /*4ce0*/  F2FP.RELU.PACK_AB R45, R202, R201 ;  /* 0x000000c9ca2d723e */ /* 0x000fe200000008ff */
[----:B------:R-:W-:Y:S01]  /*4cf0*/  @!P6 FADD.FTZ R242, -R242, -RZ ;  /* 0x800000fff2f2e221 */ /* 0x000fe20000010100 */
[----:B------:R-:W-:Y:S01]  /*4d00*/  LOP3.LUT R239, R240, 0xff, RZ, 0xc0, !PT ;  /* 0x000000fff0ef7812 */ /* 0x000fe200078ec0ff */
[----:B------:R3:W-:Y:S01]  /*4d10*/  STS [R148+0x12400], R41 ;  /* 0x0124002994007388 */ /* 0x0007e20000000800 */
[----:B------:R-:W-:Y:S01]  /*4d20*/  LOP3.LUT R48, R48, 0xffff, RZ, 0xc0, !PT ;  /* 0x0000ffff30307812 */ /* 0x000fe200078ec0ff */
[----:B------:R-:W3:Y:S01]  /*4d30*/  MUFU.EX2 R240, R126 ;  /* 0x0000007e00f07308 */ /* 0x000ee20000000800 */
[----:B------:R-:W-:Y:S01]  /*4d40*/  ISETP.LE.U32.AND P3, PT, R239, UR12, PT ;  /* 0x0000000cef007c0c */ /* 0x000fe2000bf63070 */
[----:B------:R3:W-:Y:S01]  /*4d50*/  STS [R155+0x12000], R42 ;  /* 0x0120002a9b007388 */ /* 0x0007e20000000800 */
[----:B------:R-:W-:Y:S01]  /*4d60*/  F2FP.RELU.PACK_AB R50, R214, R213 ;  /* 0x000000d5d632723e */ /* 0x000fe200000008ff */
[----:B-1----:R-:W-:Y:S01]  /*4d70*/  @!P0 FADD.FTZ R232, -R232, -RZ ;  /* 0x800000ffe8e88221 */ /* 0x002fe20000010100 */
[----:B----4-:R-:W-:Y:S01]  /*4d80*/  F2FP.RELU.PACK_AB R49, R226, R225 ;  /* 0x000000e1e231723e */ /* 0x010fe200000008ff */
[----:B------:R1:W-:Y:S01]  /*4d90*/  STS [R155+0x12400], R40 ;  /* 0x012400289b007388 */ /* 0x0003e20000000800 */
[----:B------:R-:W-:Y:S02]  /*4da0*/  F2FP.RELU.PACK_AB R47, R228, R227 ;  /* 0x000000e3e42f723e */ /* 0x000fe400000008ff */
[----:B--2---:R-:W-:Y:S01]  /*4db0*/  F2FP.RELU.PACK_AB R44, R220, R219 ;  /* 0x000000dbdc2c723e */ /* 0x004fe200000008ff */
[----:B------:R2:W-:Y:S01]  /*4dc0*/  STS [R148+0x14000], R45 ;  /* 0x0140002d94007388 */ /* 0x0005e20000000800 */
[----:B------:R-:W-:Y:S01]  /*4dd0*/  ISETP.LE.U32.AND P0, PT, R238, UR12, PT ;  /* 0x0000000cee007c0c */ /* 0x000fe2000bf03070 */
[----:B------:R-:W4:Y:S01]  /*4de0*/  MUFU.EX2 R239, R60 ;  /* 0x0000003c00ef7308 */ /* 0x000f220000000800 */
[----:B------:R-:W-:Y:S01]  /*4df0*/  F2FP.RELU.PACK_AB R54, R206, R205 ;  /* 0x000000cdce36723e */ /* 0x000fe200000008ff */
[----:B------:R-:W-:Y:S01]  /*4e00*/  STS [R148+0x14400], R51 ;  /* 0x0144003394007388 */ /* 0x000fe20000000800 */
[----:B------:R-:W-:Y:S01]  /*4e10*/  F2FP.RELU.PACK_AB R46, R218, R217 ;  /* 0x000000d9da2e723e */ /* 0x000fe200000008ff */
[----:B------:R-:W-:Y:S01]  /*4e20*/  @!P2 FADD.FTZ R237, -R237, -RZ ;  /* 0x800000ffededa221 */ /* 0x000fe20000010100 */
[----:B------:R-:W-:Y:S01]  /*4e30*/  ISETP.LE.U32.AND P2, PT, R48, UR12, PT ;  /* 0x0000000c30007c0c */ /* 0x000fe2000bf43070 */
[----:B------:R4:W-:Y:S01]  /*4e40*/  STS [R155+0x14000], R54 ;  /* 0x014000369b007388 */ /* 0x0009e20000000800 */
[----:B------:R-:W-:Y:S02]  /*4e50*/  F2FP.RELU.PACK_AB R48, R216, R215 ;  /* 0x000000d7d830723e */ /* 0x000fe400000008ff */
[----:B---3--:R-:W-:Y:S01]  /*4e60*/  F2FP.RELU.PACK_AB R43, R224, R223 ;  /* 0x000000dfe02b723e */ /* 0x008fe200000008ff */
[----:B------:R-:W3:Y:S01]  /*4e70*/  MUFU.EX2 R241, R62 ;  /* 0x0000003e00f17308 */ /* 0x000ee20000000800 */
[----:B------:R-:W-:Y:S01]  /*4e80*/  F2FP.RELU.PACK_AB R41, R237, R236 ;  /* 0x000000eced29723e */ /* 0x000fe200000008ff */
[----:B------:R-:W-:Y:S01]  /*4e90*/  @!P0 FADD.FTZ R244, -R244, -RZ ;  /* 0x800000fff4f48221 */ /* 0x000fe20000010100 */
[----:B------:R-:W-:Y:S02]  /*4ea0*/  LEA R176, P0, R158, R176, 0x2 ;  /* 0x000000b09eb07211 */ /* 0x000fe400078010ff */
[----:B------:R-:W-:Y:S02]  /*4eb0*/  F2FP.RELU.PACK_AB R42, R230, R229 ;  /* 0x000000e5e62a723e */ /* 0x000fe400000008ff */
[----:B------:R-:W-:Y:S01]  /*4ec0*/  LEA.HI.X.SX32 R177, R158, R177, 0x2, P0 ;  /* 0x000000b19eb17211 */ /* 0x000fe200000f16ff */
[----:B------:R-:W-:Y:S01]  /*4ed0*/  @!P2 FADD.FTZ R240, -R240, -RZ ;  /* 0x800000fff0f0a221 */ /* 0x000fe20000010100 */
[----:B-1----:R-:W-:Y:S01]  /*4ee0*/  F2FP.RELU.PACK_AB R40, R232, R231 ;  /* 0x000000e7e828723e */ /* 0x002fe200000008ff */
[----:B------:R-:W1:Y:S01]  /*4ef0*/  MUFU.EX2 R238, R59 ;  /* 0x0000003b00ee7308 */ /* 0x000e620000000800 */
[----:B------:R-:W-:Y:S02]  /*4f00*/  FSETP.GE.FTZ.AND P0, PT, R197, RZ, PT ;  /* 0x000000ffc500720b */ /* 0x000fe40003f16000 */
[----:B--2---:R-:W-:Y:S01]  /*4f10*/  F2FP.RELU.PACK_AB R45, R222, R221 ;  /* 0x000000ddde2d723e */ /* 0x004fe200000008ff */
[----:B----4-:R-:W-:Y:S01]  /*4f20*/  @!P3 FADD.FTZ R239, -R239, -RZ ;  /* 0x800000ffefefb221 */ /* 0x010fe20000010100 */
[----:B------:R-:W-:Y:S02]  /*4f30*/  FSETP.GE.FTZ.AND P3, PT, R182, RZ, PT ;  /* 0x000000ffb600720b */ /* 0x000fe40003f76000 */
[----:B------:R-:W-:Y:S02]  /*4f40*/  F2FP.RELU.PACK_AB R52, R208, R207 ;  /* 0x000000cfd034723e */ /* 0x000fe400000008ff */
[----:B------:R-:W-:Y:S02]  /*4f50*/  F2FP.RELU.PACK_AB R57, R243, R242 ;  /* 0x000000f2f339723e */ /* 0x000fe400000008ff */
[----:B------:R-:W-:Y:S01]  /*4f60*/  F2FP.RELU.PACK_AB R54, R234, R233 ;  /* 0x000000e9ea36723e */ /* 0x000fe200000008ff */
[----:B------:R2:W-:Y:S01]  /*4f70*/  STS [R155+0x14400], R52 ;  /* 0x014400349b007388 */ /* 0x0005e20000000800 */
[----:B------:R-:W-:Y:S01]  /*4f80*/  F2FP.RELU.PACK_AB R55, R240, R239 ;  /* 0x000000eff037723e */ /* 0x000fe200000008ff */
[----:B---3--:R-:W-:Y:S01]  /*4f90*/  @!P1 FADD.FTZ R241, -R241, -RZ ;  /* 0x800000fff1f19221 */ /* 0x008fe20000010100 */
[----:B------:R-:W-:Y:S01]  /*4fa0*/  FSETP.GE.FTZ.AND P2, PT, R193, RZ, PT ;  /* 0x000000ffc100720b */ /* 0x000fe20003f56000 */
[----:B------:R-:W-:Y:S01]  /*4fb0*/  STS [R147+0x12000], R50 ;  /* 0x0120003293007388 */ /* 0x000fe20000000800 */
[----:B------:R-:W-:Y:S02]  /*4fc0*/  FSETP.GE.FTZ.AND P1, PT, R194, RZ, PT ;  /* 0x000000ffc200720b */ /* 0x000fe40003f36000 */
[----:B------:R-:W-:Y:S01]  /*4fd0*/  F2FP.RELU.PACK_AB R53, R244, R241 ;  /* 0x000000f1f435723e */ /* 0x000fe200000008ff */
[----:B------:R-:W-:Y:S01]  /*4fe0*/  STS [R147+0x12400], R48 ;  /* 0x0124003093007388 */ /* 0x000fe20000000800 */
[----:B-1----:R-:W-:Y:S03]  /*4ff0*/  @!P4 FADD.FTZ R238, -R238, -RZ ;  /* 0x800000ffeeeec221 */ /* 0x002fe60000010100 */
[----:B------:R-:W-:Y:S01]  /*5000*/  STS [R152+0x12000], R49 ;  /* 0x0120003198007388 */ /* 0x000fe20000000800 */
[----:B------:R-:W-:Y:S03]  /*5010*/  FSETP.GE.FTZ.AND P4, PT, R181, RZ, PT ;  /* 0x000000ffb500720b */ /* 0x000fe60003f96000 */
[----:B------:R-:W-:Y:S04]  /*5020*/  STS [R152+0x12400], R47 ;  /* 0x0124002f98007388 */ /* 0x000fe80000000800 */
[----:B------:R-:W-:Y:S04]  /*5030*/  STS [R147+0x14000], R46 ;  /* 0x0140002e93007388 */ /* 0x000fe80000000800 */
[----:B------:R-:W-:Y:S01]  /*5040*/  STS [R147+0x14400], R44 ;  /* 0x0144002c93007388 */ /* 0x000fe20000000800 */
[----:B--2---:R-:W-:Y:S03]  /*5050*/  F2FP.RELU.PACK_AB R52, R238, R235 ;  /* 0x000000ebee34723e */ /* 0x004fe600000008ff */
        /* <DEDUP_REMOVED lines=14> */
[----:B------:R-:W4:Y:S08]  /*5140*/  LDSM.16.M88.4 R48, [R138+0x8800] ;  /* 0x008800008a30783b */ /* 0x000f300000000200 */
[----:B------:R-:W3:Y:S01]  /*5150*/  LDSM.16.M88.4 R100, [R138+0x8c00] ;  /* 0x008c00008a64783b */ /* 0x000ee20000000200 */
[-C--:B-1----:R-:W-:Y:S07]  /*5160*/  HMMA.16816.F32 R4, R64, R40.reuse, RZ ;  /* 0x000000284004723c */ /* 0x082fee00000018ff */
[----:B------:R-:W-:Y:S01]  /*5170*/  LDSM.16.M88.4 R104, [R0+0x4000] ;  /* 0x004000000068783b */ /* 0x000fe20000000200 */
[C---:B--2---:R-:W-:Y:S07]  /*5180*/  HMMA.16816.F32 R8, R60.reuse, R40, RZ ;  /* 0x000000283c08723c */ /* 0x044fee00000018ff */
[----:B------:R-:W1:Y:S01]  /*5190*/  LDSM.16.M88.4 R108, [R131+0x8000] ;  /* 0x00800000836c783b */ /* 0x000e620000000200 */
[-C--:B------:R-:W-:Y:S07]  /*51a0*/  HMMA.16816.F32 R12, R60, R42.reuse, RZ ;  /* 0x0000002a3c0c723c */ /* 0x080fee00000018ff */
[----:B------:R-:W2:Y:S01]  /*51b0*/  LDSM.16.M88.4 R112, [R0+0x5000] ;  /* 0x005000000070783b */ /* 0x000ea20000000200 */
[C---:B------:R-:W-:Y:S07]  /*51c0*/  HMMA.16816.F32 R16, R64.reuse, R42, RZ ;  /* 0x0000002a4010723c */ /* 0x040fee00000018ff */
[----:B------:R-:W1:Y:S01]  /*51d0*/  LDSM.16.M88.4 R116, [R131+0x8400] ;  /* 0x008400008374783b */ /* 0x000e620000000200 */
[-C--:B---3--:R-:W-:Y:S07]  /*51e0*/  HMMA.16816.F32 R20, R64, R44.reuse, RZ ;  /* 0x0000002c4014723c */ /* 0x088fee00000018ff */
[----:B------:R-:W3:Y:S01]  /*51f0*/  LDSM.16.M88.4 R120, [R131+0x8800] ;  /* 0x008800008378783b */ /* 0x000ee20000000200 */
[C---:B------:R-:W-:Y:S07]  /*5200*/  HMMA.16816.F32 R24, R60.reuse, R44, RZ ;  /* 0x0000002c3c18723c */ /* 0x040fee00000018ff */
[----:B------:R-:W1:Y:S01]  /*5210*/  LDSM.16.M88.4 R124, [R131+0x8c00] ;  /* 0x008c0000837c783b */ /* 0x000e620000000200 */
        /* <DEDUP_REMOVED lines=13> */
[C---:B------:R-:W-:Y:S08]  /*52f0*/  HMMA.16816.F32 R16, R104.reuse, R110, R16 ;  /* 0x0000006e6810723c */ /* 0x040ff00000001810 */
[-C--:B------:R-:W-:Y:S08]  /*5300*/  HMMA.16816.F32 R20, R104, R116.reuse, R20 ;  /* 0x000000746814723c */ /* 0x080ff00000001814 */
[C---:B------:R-:W-:Y:S08]  /*5310*/  HMMA.16816.F32 R24, R112.reuse, R116, R24 ;  /* 0x000000747018723c */ /* 0x040ff00000001818 */
[C---:B------:R-:W-:Y:S01]  /*5320*/  FADD.FTZ R245, -R180.reuse, R16 ;  /* 0x00000010b4f57221 */ /* 0x040fe20000010100 */
[-C--:B------:R-:W-:Y:S03]  /*5330*/  HMMA.16816.F32 R28, R112, R118.reuse, R28 ;  /* 0x00000076701c723c */ /* 0x080fe6000000181c */
[C---:B------:R-:W-:Y:S04]  /*5340*/  FADD.FTZ R247, -R180.reuse, R17 ;  /* 0x00000011b4f77221 */ /* 0x040fe80000010100 */
[----:B------:R-:W-:Y:S01]  /*5350*/  FADD.FTZ R249, -R180, R20 ;  /* 0x00000014b4f97221 */ /* 0x000fe20000010100 */
[-C--:B------:R-:W-:Y:S01]  /*5360*/  FSEL R247, R247, R180.reuse, P1 ;  /* 0x000000b4f7f77208 */ /* 0x080fe20000800000 */
[C---:B------:R-:W-:Y:S01]  /*5370*/  HMMA.16816.F32 R32, R104.reuse, R118, R32 ;  /* 0x000000766820723c */ /* 0x040fe20000001820 */
[----:B------:R-:W-:Y:S02]  /*5380*/  FSETP.GE.FTZ.AND P1, PT, R213, RZ, PT ;  /* 0x000000ffd500720b */ /* 0x000fe40003f36000 */
[----:B------:R-:W-:Y:S01]  /*5390*/  FSEL R246, R249, R180, P0 ;  /* 0x000000b4f9f67208 */ /* 0x000fe20000000000 */
[----:B------:R-:W-:Y:S01]  /*53a0*/  FMUL.FTZ R247, R194, R247 ;  /* 0x000000f7c2f77220 */ /* 0x000fe20000410000 */
[----:B------:R-:W-:Y:S03]  /*53b0*/  FSETP.GE.FTZ.AND P0, PT, R214, RZ, PT ;  /* 0x000000ffd600720b */ /* 0x000fe60003f16000 */
[----:B------:R-:W-:Y:S01]  /*53c0*/  FMUL.FTZ R246, R197, R246 ;  /* 0x000000f6c5f67220 */ /* 0x000fe20000410000 */
[-C--:B---3--:R-:W-:Y:S08]  /*53d0*/  HMMA.16816.F32 R36, R104, R120.reuse, R36 ;  /* 0x000000786824723c */ /* 0x088ff00000001824 */
[C---:B------:R-:W-:Y:S08]  /*53e0*/  HMMA.16816.F32 R40, R112.reuse, R120, R40 ;  /* 0x000000787028723c */ /* 0x040ff00000001828 */
[-C--:B------:R-:W-:Y:S08]  /*53f0*/  HMMA.16816.F32 R44, R112, R122.reuse, R44 ;  /* 0x0000007a702c723c */ /* 0x080ff0000000182c */
[----:B------:R-:W-:Y:S01]  /*5400*/  FADD.FTZ R197, -R180, R36 ;  /* 0x00000024b4c57221 */ /* 0x000fe20000010100 */
[C---:B------:R-:W-:Y:S04]  /*5410*/  HMMA.16816.F32 R48, R104.reuse, R122, R48 ;  /* 0x0000007a6830723c */ /* 0x040fe80000001830 */
[----:B------:R-:W-:Y:S02]  /*5420*/  FSEL R194, R197, R180, P1 ;  /* 0x000000b4c5c27208 */ /* 0x000fe40000800000 */
[----:B------:R-:W-:Y:S01]  /*5430*/  FSETP.GE.FTZ.AND P1, PT, R225, RZ, PT ;  /* 0x000000ffe100720b */ /* 0x000fe20003f36000 */
[C---:B------:R-:W-:Y:S01]  /*5440*/  FADD.FTZ R41, -R178.reuse, R41 ;  /* 0x00000029b2297221 */ /* 0x040fe20000010100 */
[-C--:B------:R-:W-:Y:S01]  /*5450*/  HMMA.16816.F32 R52, R104, R124.reuse, R52 ;  /* 0x0000007c6834723c */ /* 0x080fe20000001834 */
[----:B------:R-:W-:Y:S03]  /*5460*/  FMUL.FTZ R194, R213, R194 ;  /* 0x000000c2d5c27220 */ /* 0x000fe60000410000 */
[C---:B------:R-:W-:Y:S02]  /*5470*/  FADD.FTZ R213, -R178.reuse, R25 ;  /* 0x00000019b2d57221 */ /* 0x040fe40000010100 */
[C---:B------:R-:W-:Y:S02]  /*5480*/  FADD.FTZ R42, -R161.reuse, R42 ;  /* 0x0000002aa12a7221 */ /* 0x040fe40000010100 */
[----:B------:R-:W-:Y:S01]  /*5490*/  FADD.FTZ R45, -R178, R45 ;  /* 0x0000002db22d7221 */ /* 0x000fe20000010100 */
[C---:B------:R-:W-:Y:S03]  /*54a0*/  HMMA.16816.F32 R56, R112.reuse, R124, R56 ;  /* 0x0000007c7038723c */ /* 0x040fe60000001838 */
[----:B------:R-:W-:Y:S04]  /*54b0*/  FADD.FTZ R46, -R161, R46 ;  /* 0x0000002ea12e7221 */ /* 0x000fe80000010100 */
[C---:B------:R-:W-:Y:S01]  /*54c0*/  FADD.FTZ R125, -R180.reuse, R4 ;  /* 0x00000004b47d7221 */ /* 0x040fe20000010100 */
[-C--:B------:R-:W-:Y:S01]  /*54d0*/  HMMA.16816.F32 R60, R112, R126.reuse, R60 ;  /* 0x0000007e703c723c */ /* 0x080fe2000000183c */
[C---:B------:R-:W-:Y:S03]  /*54e0*/  FADD.FTZ R49, -R180.reuse, R49 ;  /* 0x00000031b4317221 */ /* 0x040fe60000010100 */
[----:B------:R-:W-:Y:S01]  /*54f0*/  FSEL R124, R125, R180, P4 ;  /* 0x000000b47d7c7208 */ /* 0x000fe20002000000 */
[----:B------:R-:W-:Y:S01]  /*5500*/  FADD.FTZ R125, -R180, R21 ;  /* 0x00000015b47d7221 */ /* 0x000fe20000010100 */
[----:B------:R-:W-:Y:S01]  /*5510*/  FSETP.GE.FTZ.AND P4, PT, R198, RZ, PT ;  /* 0x000000ffc600720b */ /* 0x000fe20003f96000 */
[C---:B------:R-:W-:Y:S01]  /*5520*/  FADD.FTZ R53, -R180.reuse, R53 ;  /* 0x00000035b4357221 */ /* 0x040fe20000010100 */
[----:B------:R-:W-:Y:S01]  /*5530*/  HMMA.16816.F32 R64, R104, R126, R64 ;  /* 0x0000007e6840723c */ /* 0x000fe20000001840 */
[----:B------:R-:W-:Y:S03]  /*5540*/  FMUL.FTZ R124, R181, R124 ;  /* 0x0000007cb57c7220 */ /* 0x000fe60000410000 */
[-C--:B------:R-:W-:Y:S01]  /*5550*/  FSEL R125, R125, R180.reuse, P4 ;  /* 0x000000b47d7d7208 */ /* 0x080fe20002000000 */
[C---:B------:R-:W-:Y:S01]  /*5560*/  FADD.FTZ R181, -R180.reuse, R32 ;  /* 0x00000020b4b57221 */ /* 0x040fe20000010100 */
[----:B------:R-:W-:Y:S01]  /*5570*/  FSETP.GE.FTZ.AND P4, PT, R231, RZ, PT ;  /* 0x000000ffe700720b */ /* 0x000fe20003f96000 */
[C---:B------:R-:W-:Y:S01]  /*5580*/  FADD.FTZ R127, -R180.reuse, R5 ;  /* 0x00000005b47f7221 */ /* 0x040fe20000010100 */
[-C--:B------:R-:W-:Y:S01]  /*5590*/  FSEL R126, R245, R180.reuse, P2 ;  /* 0x000000b4f57e7208 */ /* 0x080fe20001000000 */
[----:B------:R-:W-:Y:S01]  /*55a0*/  FADD.FTZ R245, -R180, R37 ;  /* 0x00000025b4f57221 */ /* 0x000fe20000010100 */
[----:B------:R-:W-:Y:S02]  /*55b0*/  FSETP.GE.FTZ.AND P2, PT, R210, RZ, PT ;  /* 0x000000ffd200720b */ /* 0x000fe40003f56000 */
[----:B------:R-:W-:Y:S01]  /*55c0*/  FSEL R127, R127, R180, P3 ;  /* 0x000000b47f7f7208 */ /* 0x000fe20001800000 */
[----:B------:R-:W-:Y:S01]  /*55d0*/  FMUL.FTZ R126, R193, R126 ;  /* 0x0000007ec17e7220 */ /* 0x000fe20000410000 */
        /* <DEDUP_REMOVED lines=10> */
[-C--:B------:R-:W-:Y:S01]  /*5680*/  FSEL R48, R181, R180.reuse, P1 ;  /* 0x000000b4b5307208 */ /* 0x080fe20000800000 */
[----:B------:R-:W-:Y:S01]  /*5690*/  FADD.FTZ R181, -R180, R52 ;  /* 0x00000034b4b57221 */ /* 0x000fe20000010100 */
[----:B------:R-:W-:Y:S01]  /*56a0*/  FSETP.GE.FTZ.AND P2, PT, R229, RZ, PT ;  /* 0x000000ffe500720b */ /* 0x000fe20003f56000 */
[----:B------:R-:W-:Y:S01]  /*56b0*/  FMUL.FTZ R193, R210, R193 ;  /* 0x000000c1d2c17220 */ /* 0x000fe20000410000 */
[----:B------:R-:W-:Y:S01]  /*56c0*/  FSETP.GE.FTZ.AND P1, PT, R230, RZ, PT ;  /* 0x000000ffe600720b */ /* 0x000fe20003f36000 */
[----:B------:R-:W-:Y:S01]  /*56d0*/  FADD.FTZ R210, -R179, R19 ;  /* 0x00000013b3d27221 */ /* 0x000fe20000010100 */
[-C--:B------:R-:W-:Y:S01]  /*56e0*/  FSEL R52, R181, R180.reuse, P2 ;  /* 0x000000b4b5347208 */ /* 0x080fe20001000000 */
[----:B------:R-:W-:Y:S01]  /*56f0*/  FADD.FTZ R181, -R180, R64 ;  /* 0x00000040b4b57221 */ /* 0x000fe20000010100 */
[----:B------:R-:W-:Y:S01]  /*5700*/  FSETP.GE.FTZ.AND P3, PT, R226, RZ, PT ;  /* 0x000000ffe200720b */ /* 0x000fe20003f76000 */
[----:B------:R-:W-:Y:S01]  /*5710*/  FADD.FTZ R64, -R179, R6 ;  /* 0x00000006b3407221 */ /* 0x000fe20000010100 */
[-C--:B------:R-:W-:Y:S01]  /*5720*/  FSEL R53, R53, R180.reuse, P1 ;  /* 0x000000b435357208 */ /* 0x080fe20000800000 */
[C---:B------:R-:W-:Y:S01]  /*5730*/  FADD.FTZ R50, -R179.reuse, R50 ;  /* 0x00000032b3327221 */ /* 0x040fe20000010100 */
[----:B------:R-:W-:Y:S01]  /*5740*/  FSETP.GE.FTZ.AND P1, PT, R236, RZ, PT ;  /* 0x000000ffec00720b */ /* 0x000fe20003f36000 */
[----:B------:R-:W-:Y:S01]  /*5750*/  FADD.FTZ R66, -R179, R66 ;  /* 0x00000042b3427221 */ /* 0x000fe20000010100 */
[-C--:B------:R-:W-:Y:S01]  /*5760*/  FSEL R49, R49, R180.reuse, P3 ;  /* 0x000000b431317208 */ /* 0x080fe20001800000 */
[----:B------:R-:W-:Y:S01]  /*5770*/  FADD.FTZ R54, -R179, R54 ;  /* 0x00000036b3367221 */ /* 0x000fe20000010100 */
        /* <DEDUP_REMOVED lines=32> */
[----:B------:R-:W-:Y:S01]  /*5980*/  FSEL R196, R196, R179, P1 ;  /* 0x000000b3c4c47208 */ /* 0x000fe20000800000 */
[----:B------:R-:W-:Y:S01]  /*5990*/  FMUL.FTZ R184, R199, R184 ;  /* 0x000000b8c7b87220 */ /* 0x000fe20000410000 */
[----:B------:R-:W-:Y:S01]  /*59a0*/  FSETP.GE.FTZ.AND P1, PT, R215, RZ, PT ;  /* 0x000000ffd700720b */ /* 0x000fe20003f36000 */
[----:B------:R-:W-:Y:S01]  /*59b0*/  FMUL.FTZ R197, R212, R197 ;  /* 0x000000c5d4c57220 */ /* 0x000fe20000410000 */
[----:B------:R-:W-:Y:S01]  /*59c0*/  FSETP.GE.FTZ.AND P0, PT, R216, RZ, PT ;  /* 0x000000ffd800720b */ /* 0x000fe20003f16000 */
[----:B------:R-:W-:Y:S01]  /*59d0*/  FMUL.FTZ R196, R211, R196 ;  /* 0x000000c4d3c47220 */ /* 0x000fe20000410000 */
[-C--:B------:R-:W-:Y:S01]  /*59e0*/  FSEL R198, R198, R179.reuse, P1 ;  /* 0x000000b3c6c67208 */ /* 0x080fe20000800000 */
[----:B------:R-:W-:Y:S01]  /*59f0*/  FADD.FTZ R58, -R161, R58 ;  /* 0x0000003aa13a7221 */ /* 0x000fe20000010100 */
[----:B------:R-:W-:Y:S01]  /*5a00*/  FSETP.GE.FTZ.AND P1, PT, R227, RZ, PT ;  /* 0x000000ffe300720b */ /* 0x000fe20003f36000 */
[----:B------:R-:W-:Y:S01]  /*5a10*/  FADD.FTZ R62, -R161, R62 ;  /* 0x0000003ea13e7221 */ /* 0x000fe20000010100 */
        /* <DEDUP_REMOVED lines=8> */
[----:B------:R-:W-:Y:S01]  /*5aa0*/  FSEL R51, R200, R179, P0 ;  /* 0x000000b3c8337208 */ /* 0x000fe20000000000 */
[----:B------:R-:W-:Y:S01]  /*5ab0*/  FADD.FTZ R200, -R179, R55 ;  /* 0x00000037b3c87221 */ /* 0x000fe20000010100 */
        /* <DEDUP_REMOVED lines=17> */
[----:B------:R-:W-:Y:S01]  /*5bd0*/  @P1 FADD.FTZ R179, -R179, R67 ;  /* 0x00000043b3b31221 */ /* 0x000fe20000010100 */
[----:B------:R-:W-:Y:S01]  /*5be0*/  FSETP.GE.FTZ.AND P1, PT, R201, RZ, PT ;  /* 0x000000ffc900720b */ /* 0x000fe20003f36000 */
[----:B------:R-:W-:Y:S01]  /*5bf0*/  FADD.FTZ R67, -R178, R12 ;  /* 0x0000000cb2437221 */ /* 0x000fe20000010100 */
        /* <DEDUP_REMOVED lines=9> */
[C---:B------:R-:W-:Y:S01]  /*5c90*/  FADD.FTZ R201, -R178.reuse, R44 ;  /* 0x0000002cb2c97221 */ /* 0x040fe20000010100 */
        /* <DEDUP_REMOVED lines=10> */
[-C--:B------:R-:W-:Y:S01]  /*5d40*/  FSEL R186, R201, R178.reuse, P0 ;  /* 0x000000b2c9ba7208 */ /* 0x080fe20000000000 */
        /* <DEDUP_REMOVED lines=71> */
[----:B------:R-:W-:Y:S01]  /*61c0*/  ISETP.LT.AND P4, PT, R156, UR52, PT ;  /* 0x000000349c007c0c */ /* 0x000fe2000bf81270 */
        /* <DEDUP_REMOVED lines=9> */
[----:B------:R-:W-:Y:S02]  /*6260*/  FSEL R42, R42, R161, P2 ;  /* 0x000000a12a2a7208 */ /* 0x000fe40001000000 */
[----:B------:R-:W-:Y:S01]  /*6270*/  FSETP.GE.FTZ.AND P3, PT, R235, RZ, PT ;  /* 0x000000ffeb00720b */ /* 0x000fe20003f76000 */
[----:B------:R-:W-:Y:S01]  /*6280*/  FMUL.FTZ R191, R220, R191 ;  /* 0x000000bfdcbf7220 */ /* 0x000fe20000410000 */
[----:B------:R-:W-:Y:S01]  /*6290*/  FSETP.GE.FTZ.AND P2, PT, R238, RZ, PT ;  /* 0x000000ffee00720b */ /* 0x000fe20003f56000 */
[----:B------:R-:W-:Y:S01]  /*62a0*/  FMUL.FTZ R42, R219, R42 ;  /* 0x0000002adb2a7220 */ /* 0x000fe20000410000 */
[----:B------:R-:W-:Y:S02]  /*62b0*/  FSETP.GE.FTZ.AND P1, PT, R241, RZ, PT ;  /* 0x000000fff100720b */ /* 0x000fe40003f36000 */
[-C--:B------:R-:W-:Y:S02]  /*62c0*/  FSEL R58, R58, R161.reuse, P3 ;  /* 0x000000a13a3a7208 */ /* 0x080fe40001800000 */
        /* <DEDUP_REMOVED lines=16> */
[----:B------:R-:W-:Y:S02]  /*63d0*/  LEA R6, P0, R7, R172, 0x7 ;  /* 0x000000ac07067211 */ /* 0x000fe400078038ff */
        /* <DEDUP_REMOVED lines=9> */
.L_x_510:
        /* <DEDUP_REMOVED lines=66> */
[----:B-1----:R-:W-:Y:S04]  /*6890*/  LDSM.16.MT88.4 R4, [R137+0x12000] ;  /* 0x012000008904783b */ /* 0x002fe80000004200 */
        /* <DEDUP_REMOVED lines=71> */
.L_x_511:
[----:B------:R-:W-:Y:S01]  /*6d10*/  LDSM.16.M88.4 R20, [R136] ;  /* 0x000000008814783b */ /* 0x000fe20000000200 */
[----:B------:R-:W-:Y:S03]  /*6d20*/  ULOP3.LUT UR4, UR52, 0x1, URZ, 0xc0, !UPT ;  /* 0x0000000134047892 */ /* 0x000fe6000f8ec03f */
[----:B------:R-:W2:Y:S01]  /*6d30*/  LDSM.16.MT88.4 R16, [R52+0x6000] ;  /* 0x006000003410783b */ /* 0x000ea20000004200 */
[----:B------:R-:W-:Y:S03]  /*6d40*/  UISETP.NE.U32.AND UP0, UPT, UR4, 0x1, UPT ;  /* 0x000000010400788c */ /* 0x000fe6000bf05070 */
        /* <DEDUP_REMOVED lines=43> */
[----:B------:R-:W-:Y:S01]  /*7000*/  @P4 IADD3 R41, R142, -0x80, RZ ;  /* 0xffffff808e294810 */ /* 0x000fe20007ffe0ff */
[-C--:B------:R-:W-:Y:S01]  /*7010*/  HMMA.16816.F32 R12, R32, R42.reuse, R12 ;  /* 0x0000002a200c723c */ /* 0x080fe2000000180c */
[----:B------:R-:W1:Y:S07]  /*7020*/  LDSM.16.M88.4 R32, [R129+0x6000] ;  /* 0x006000008120783b */ /* 0x000e6e0000000200 */
[----:B------:R-:W-:Y:S07]  /*7030*/  HMMA.16816.F32 R16, R36, R42, R16 ;  /* 0x0000002a2410723c */ /* 0x000fee0000001810 */
[----:B------:R-:W-:Y:S01]  /*7040*/  @P4 IMAD.WIDE R42, R41, 0x4, R174 ;  /* 0x00000004292a4825 */ /* 0x000fe200078e02ae */
[-C--:B--2---:R-:W-:Y:S04]  /*7050*/  HMMA.16816.F32 R4, R20, R48.reuse, R4 ;  /* 0x000000301404723c */ /* 0x084fe80000001804 */
[----:B------:R2:W5:Y:S01]  /*7060*/  @P4 LDG.E R166, [R42.64] ;  /* 0x000000242aa64981 */ /* 0x000562000c1e1900 */
[----:B------:R-:W-:Y:S02]  /*7070*/  IMAD.U32 R39, RZ, RZ, UR30 ;  /* 0x0000001eff277e24 */ /* 0x000fe4000f8e00ff */
[----:B------:R-:W-:Y:S01]  /*7080*/  IMAD.U32 R37, RZ, RZ, UR30 ;  /* 0x0000001eff257e24 */ /* 0x000fe2000f8e00ff */
[C---:B---3--:R-:W-:Y:S01]  /*7090*/  HMMA.16816.F32 R8, R44.reuse, R48, R8 ;  /* 0x000000302c08723c */ /* 0x048fe20000001808 */
[----:B------:R2:W5:Y:S04]  /*70a0*/  @P4 LDG.E R165, [R42.64+0x20] ;  /* 0x000020242aa54981 */ /* 0x000568000c1e1900 */
[----:B------:R2:W5:Y:S03]  /*70b0*/  @P4 LDG.E R164, [R42.64+0x100] ;  /* 0x000100242aa44981 */ /* 0x000566000c1e1900 */
[-C--:B------:R-:W-:Y:S01]  /*70c0*/  HMMA.16816.F32 R12, R44, R50.reuse, R12 ;  /* 0x000000322c0c723c */ /* 0x080fe2000000180c */
[----:B------:R2:W5:Y:S07]  /*70d0*/  @P4 LDG.E R163, [R42.64+0x120] ;  /* 0x000120242aa34981 */ /* 0x00056e000c1e1900 */
[----:B------:R-:W-:Y:S01]  /*70e0*/  HMMA.16816.F32 R16, R20, R50, R16 ;  /* 0x000000321410723c */ /* 0x000fe20000001810 */
[----:B------:R-:W-:Y:S07]  /*70f0*/  LDSM.16.MT88.4 R20, [R137+0xe000] ;  /* 0x00e000008914783b */ /* 0x000fee0000004200 */
[-C--:B----4-:R-:W-:Y:S08]  /*7100*/  HMMA.16816.F32 R4, R24, R28.reuse, R4 ;  /* 0x0000001c1804723c */ /* 0x090ff00000001804 */
[C---:B-1----:R-:W-:Y:S07]  /*7110*/  HMMA.16816.F32 R8, R32.reuse, R28, R8 ;  /* 0x0000001c2008723c */ /* 0x042fee0000001808 */
[-C--:B------:R-:W-:Y:S01]  /*7120*/  LEA R28, P1, R39, R176.reuse, 0x2 ;  /* 0x000000b0271c7211 */ /* 0x080fe200078210ff */
[-C--:B------:R-:W-:Y:S01]  /*7130*/  HMMA.16816.F32 R12, R32, R30.reuse, R12 ;  /* 0x0000001e200c723c */ /* 0x080fe2000000180c */
[----:B------:R-:W-:Y:S03]  /*7140*/  IMAD.U32 R29, RZ, RZ, UR29 ;  /* 0x0000001dff1d7e24 */ /* 0x000fe6000f8e00ff */
[----:B------:R-:W-:Y:S03]  /*7150*/  IMAD.U32 R39, RZ, RZ, UR28 ;  /* 0x0000001cff277e24 */ /* 0x000fe6000f8e00ff */
[-C--:B------:R-:W-:Y:S01]  /*7160*/  LEA R32, P0, R29, R176.reuse, 0x2 ;  /* 0x000000b01d207211 */ /* 0x080fe200078010ff */
[----:B------:R-:W-:Y:S01]  /*7170*/  HMMA.16816.F32 R16, R24, R30, R16 ;  /* 0x0000001e1810723c */ /* 0x000fe20000001810 */
[----:B------:R-:W-:Y:S03]  /*7180*/  RED.E.ADD.F32.FTZ.RN.STRONG.GPU [R176.64], R4 ;  /* 0x00000004b000798e */ /* 0x000fe6000c10e7a4 */
[-C--:B------:R-:W-:Y:S01]  /*7190*/  LEA.HI.X.SX32 R29, R37, R177.reuse, 0x2, P1 ;  /* 0x000000b1251d7211 */ /* 0x080fe200008f16ff */
[----:B------:R-:W-:Y:S02]  /*71a0*/  IMAD.U32 R33, RZ, RZ, UR29 ;  /* 0x0000001dff217e24 */ /* 0x000fe4000f8e00ff */
[----:B------:R-:W-:Y:S02]  /*71b0*/  IMAD.U32 R25, RZ, RZ, UR28 ;  /* 0x0000001cff197e24 */ /* 0x000fe4000f8e00ff */
[----:B------:R1:W-:Y:S03]  /*71c0*/  RED.E.ADD.F32.FTZ.RN.STRONG.GPU [R28.64], R5 ;  /* 0x000000051c00798e */ /* 0x0003e6000c10e7a4 */
[----:B------:R-:W-:Y:S01]  /*71d0*/  IMAD.U32 R37, RZ, RZ, UR27 ;  /* 0x0000001bff257e24 */ /* 0x000fe2000f8e00ff */
[-C--:B------:R-:W-:Y:S01]  /*71e0*/  LEA.HI.X.SX32 R33, R33, R177.reuse, 0x2, P0 ;  /* 0x000000b121217211 */ /* 0x080fe200000f16ff */
[----:B------:R-:W-:Y:S01]  /*71f0*/  IMAD.U32 R31, RZ, RZ, UR26 ;  /* 0x0000001aff1f7e24 */ /* 0x000fe2000f8e00ff */
[-C--:B------:R-:W-:Y:S01]  /*7200*/  LEA R30, P0, R25, R176.reuse, 0x2 ;  /* 0x000000b0191e7211 */ /* 0x080fe200078010ff */
[----:B------:R-:W-:Y:S01]  /*7210*/  IMAD.U32 R27, RZ, RZ, UR25 ;  /* 0x00000019ff1b7e24 */ /* 0x000fe2000f8e00ff */
[-C--:B------:R-:W-:Y:S01]  /*7220*/  LEA R26, P2, R37, R176.reuse, 0x2 ;  /* 0x000000b0251a7211 */ /* 0x080fe200078410ff */
[----:B------:R-:W-:Y:S01]  /*7230*/  IMAD.U32 R35, RZ, RZ, UR27 ;  /* 0x0000001bff237e24 */ /* 0x000fe2000f8e00ff */
[-C--:B------:R-:W-:Y:S01]  /*7240*/  LEA R24, P1, R31, R176.reuse, 0x2 ;  /* 0x000000b01f187211 */ /* 0x080fe200078210ff */
[----:B------:R3:W-:Y:S01]  /*7250*/  RED.E.ADD.F32.FTZ.RN.STRONG.GPU [R32.64], R6 ;  /* 0x000000062000798e */ /* 0x0007e2000c10e7a4 */
[-C--:B------:R-:W-:Y:S01]  /*7260*/  LEA.HI.X.SX32 R31, R39, R177.reuse, 0x2, P0 ;  /* 0x000000b1271f7211 */ /* 0x080fe200000f16ff */
[----:B------:R-:W-:Y:S02]  /*7270*/  IMAD.U32 R25, RZ, RZ, UR26 ;  /* 0x0000001aff197e24 */ /* 0x000fe4000f8e00ff */
[----:B------:R-:W-:Y:S02]  /*7280*/  IMAD.U32 R37, RZ, RZ, UR23 ;  /* 0x00000017ff257e24 */ /* 0x000fe4000f8e00ff */
[----:B------:R4:W-:Y:S01]  /*7290*/  RED.E.ADD.F32.FTZ.RN.STRONG.GPU [R30.64], R7 ;  /* 0x000000071e00798e */ /* 0x0009e2000c10e7a4 */
[-C--:B------:R-:W-:Y:S01]  /*72a0*/  LEA.HI.X.SX32 R25, R25, R177.reuse, 0x2, P1 ;  /* 0x000000b119197211 */ /* 0x080fe200008f16ff */
[----:B------:R-:W-:Y:S01]  /*72b0*/  IMAD.U32 R39, RZ, RZ, UR24 ;  /* 0x00000018ff277e24 */ /* 0x000fe2000f8e00ff */
[-C--:B-1----:R-:W-:Y:S01]  /*72c0*/  LEA R28, P0, R27, R176.reuse, 0x2 ;  /* 0x000000b01b1c7211 */ /* 0x082fe200078010ff */
[----:B------:R-:W-:Y:S01]  /*72d0*/  IMAD.U32 R5, RZ, RZ, UR25 ;  /* 0x00000019ff057e24 */ /* 0x000fe2000f8e00ff */
[-C--:B------:R-:W-:Y:S01]  /*72e0*/  LEA.HI.X.SX32 R27, R35, R177.reuse, 0x2, P2 ;  /* 0x000000b1231b7211 */ /* 0x080fe200010f16ff */
[----:B------:R-:W-:Y:S03]  /*72f0*/  IMAD.U32 R35, RZ, RZ, UR22 ;  /* 0x00000016ff237e24 */ /* 0x000fe6000f8e00ff */
[-C--:B------:R-:W-:Y:S01]  /*7300*/  LEA.HI.X.SX32 R29, R5, R177.reuse, 0x2, P0 ;  /* 0x000000b1051d7211 */ /* 0x080fe200000f16ff */
[----:B------:R1:W-:Y:S01]  /*7310*/  RED.E.ADD.F32.FTZ.RN.STRONG.GPU [R26.64], R8 ;  /* 0x000000081a00798e */ /* 0x0003e2000c10e7a4 */
[----:B------:R-:W-:Y:S01]  /*7320*/  IMAD.U32 R5, RZ, RZ, UR24 ;  /* 0x00000018ff057e24 */ /* 0x000fe2000f8e00ff */
[-C--:B------:R-:W-:Y:S02]  /*7330*/  LEA R38, P1, R35, R176.reuse, 0x2 ;  /* 0x000000b023267211 */ /* 0x080fe400078210ff */
[----:B------:R2:W-:Y:S01]  /*7340*/  RED.E.ADD.F32.FTZ.RN.STRONG.GPU [R24.64], R9 ;  /* 0x000000091800798e */ /* 0x0005e2000c10e7a4 */
[----:B---3--:R-:W-:Y:S01]  /*7350*/  IMAD.U32 R33, RZ, RZ, UR21 ;  /* 0x00000015ff217e24 */ /* 0x008fe2000f8e00ff */
[-C--:B------:R-:W-:Y:S01]  /*7360*/  LEA R36, P0, R5, R176.reuse, 0x2 ;  /* 0x000000b005247211 */ /* 0x080fe200078010ff */
[----:B------:R-:W-:Y:S01]  /*7370*/  IMAD.U32 R5, RZ, RZ, UR22 ;  /* 0x00000016ff057e24 */ /* 0x000fe2000f8e00ff */
[-C--:B------:R-:W-:Y:S01]  /*7380*/  LEA R32, P2, R37, R176.reuse, 0x2 ;  /* 0x000000b025207211 */ /* 0x080fe200078410ff */
[----:B------:R3:W-:Y:S01]  /*7390*/  RED.E.ADD.F32.FTZ.RN.STRONG.GPU [R28.64], R10 ;  /* 0x0000000a1c00798e */ /* 0x0007e2000c10e7a4 */
[----:B----4-:R-:W-:Y:S01]  /*73a0*/  IMAD.U32 R7, RZ, RZ, UR23 ;  /* 0x00000017ff077e24 */ /* 0x010fe2000f8e00ff */
[-C--:B------:R-:W-:Y:S01]  /*73b0*/  LEA.HI.X.SX32 R37, R39, R177.reuse, 0x2, P0 ;  /* 0x000000b127257211 */ /* 0x080fe200000f16ff */
[----:B------:R-:W-:Y:S01]  /*73c0*/  IMAD.U32 R31, RZ, RZ, UR20 ;  /* 0x00000014ff1f7e24 */ /* 0x000fe2000f8e00ff */
[-C--:B------:R-:W-:Y:S02]  /*73d0*/  LEA R34, P0, R33, R176.reuse, 0x2 ;  /* 0x000000b021227211 */ /* 0x080fe400078010ff */
[-C--:B------:R-:W-:Y:S01]  /*73e0*/  LEA.HI.X.SX32 R33, R7, R177.reuse, 0x2, P2 ;  /* 0x000000b107217211 */ /* 0x080fe200010f16ff */
[----:B------:R4:W-:Y:S01]  /*73f0*/  RED.E.ADD.F32.FTZ.RN.STRONG.GPU [R36.64], R11 ;  /* 0x0000000b2400798e */ /* 0x0009e2000c10e7a4 */
[-C--:B------:R-:W-:Y:S01]  /*7400*/  LEA.HI.X.SX32 R39, R5, R177.reuse, 0x2, P1 ;  /* 0x000000b105277211 */ /* 0x080fe200008f16ff */
[----:B------:R-:W-:Y:S02]  /*7410*/  IMAD.U32 R5, RZ, RZ, UR20 ;  /* 0x00000014ff057e24 */ /* 0x000fe4000f8e00ff */
[----:B------:R4:W-:Y:S01]  /*7420*/  RED.E.ADD.F32.FTZ.RN.STRONG.GPU [R32.64], R16 ;  /* 0x000000102000798e */ /* 0x0009e2000c10e7a4 */
[----:B------:R-:W-:Y:S03]  /*7430*/  IMAD.U32 R7, RZ, RZ, UR19 ;  /* 0x00000013ff077e24 */ /* 0x000fe6000f8e00ff */
[----:B------:R4:W-:Y:S01]  /*7440*/  RED.E.ADD.F32.FTZ.RN.STRONG.GPU [R38.64], R17 ;  /* 0x000000112600798e */ /* 0x0009e2000c10e7a4 */
[----:B-1----:R-:W-:Y:S02]  /*7450*/  IMAD.U32 R27, RZ, RZ, UR18 ;  /* 0x00000012ff1b7e24 */ /* 0x002fe4000f8e00ff */
[----:B--2---:R-:W-:Y:S02]  /*7460*/  IMAD.U32 R9, RZ, RZ, UR21 ;  /* 0x00000015ff097e24 */ /* 0x004fe4000f8e00ff */
[----:B------:R-:W-:Y:S03]  /*7470*/  IMAD.U32 R25, RZ, RZ, UR17 ;  /* 0x00000011ff197e24 */ /* 0x000fe6000f8e00ff */
[-C--:B------:R-:W-:Y:S01]  /*7480*/  LEA.HI.X.SX32 R35, R9, R177.reuse, 0x2, P0 ;  /* 0x000000b109237211 */ /* 0x080fe200000f16ff */
[----:B---3--:R-:W-:Y:S01]  /*7490*/  IMAD.U32 R29, RZ, RZ, UR19 ;  /* 0x00000013ff1d7e24 */ /* 0x008fe2000f8e00ff */
[-C--:B------:R-:W-:Y:S01]  /*74a0*/  LEA R30, P0, R5, R176.reuse, 0x2 ;  /* 0x000000b0051e7211 */ /* 0x080fe200078010ff */
[----:B------:R-:W-:Y:S02]  /*74b0*/  IMAD.U32 R9, RZ, RZ, UR16 ;  /* 0x00000010ff097e24 */ /* 0x000fe4000f8e00ff */
[----:B------:R1:W-:Y:S01]  /*74c0*/  RED.E.ADD.F32.FTZ.RN.STRONG.GPU [R34.64], R18 ;  /* 0x000000122200798e */ /* 0x0003e2000c10e7a4 */
[-C--:B------:R-:W-:Y:S01]  /*74d0*/  LEA.HI.X.SX32 R31, R31, R177.reuse, 0x2, P0 ;  /* 0x000000b11f1f7211 */ /* 0x080fe200000f16ff */
[----:B----4-:R-:W-:Y:S01]  /*74e0*/  IMAD.U32 R11, RZ, RZ, UR18 ;  /* 0x00000012ff0b7e24 */ /* 0x010fe2000f8e00ff */
[-C--:B------:R-:W-:Y:S01]  /*74f0*/  LEA R36, P3, R7, R176.reuse, 0x2 ;  /* 0x000000b007247211 */ /* 0x080fe200078610ff */
[----:B------:R-:W-:Y:S02]  /*7500*/  IMAD.U32 R5, RZ, RZ, UR16 ;  /* 0x00000010ff057e24 */ /* 0x000fe4000f8e00ff */
[----:B------:R-:W-:Y:S01]  /*7510*/  RED.E.ADD.F32.FTZ.RN.STRONG.GPU [R30.64], R19 ;  /* 0x000000131e00798e */ /* 0x000fe2000c10e7a4 */
[-C--:B------:R-:W-:Y:S01]  /*7520*/  LEA.HI.X.SX32 R37, R29, R177.reuse, 0x2, P3 ;  /* 0x000000b11d257211 */ /* 0x080fe200018f16ff */
[----:B------:R-:W-:Y:S01]  /*7530*/  IMAD.U32 R33, RZ, RZ, UR17 ;  /* 0x00000011ff217e24 */ /* 0x000fe2000f8e00ff */
[-C--:B------:R-:W-:Y:S01]  /*7540*/  LEA R32, P1, R25, R176.reuse, 0x2 ;  /* 0x000000b019207211 */ /* 0x080fe200078210ff */
[----:B------:R-:W-:Y:S01]  /*7550*/  LDSM.16.MT88.4 R16, [R137+0xa800] ;  /* 0x00a800008910783b */ /* 0x000fe20000004200 */
[-C--:B------:R-:W-:Y:S02]  /*7560*/  LEA R38, P0, R9, R176.reuse, 0x2 ;  /* 0x000000b009267211 */ /* 0x080fe400078010ff */
[-C--:B------:R-:W-:Y:S01]  /*7570*/  LEA.HI.X.SX32 R33, R33, R177.reuse, 0x2, P1 ;  /* 0x000000b121217211 */ /* 0x080fe200008f16ff */
[----:B------:R-:W-:Y:S01]  /*7580*/  RED.E.ADD.F32.FTZ.RN.STRONG.GPU [R36.64], R12 ;  /* 0x0000000c2400798e */ /* 0x000fe2000c10e7a4 */
[-C--:B------:R-:W-:Y:S02]  /*7590*/  LEA.HI.X.SX32 R39, R5, R177.reuse, 0x2, P0 ;  /* 0x000000b105277211 */ /* 0x080fe400000f16ff */
[----:B------:R-:W-:Y:S01]  /*75a0*/  PLOP3.LUT P0, PT, PT, PT, UP0, 0x80, 0x0 ;  /* 0x000000000000781c */ /* 0x000fe20003f0f008 */
[----:B------:R-:W-:Y:S04]  /*75b0*/  LDSM.16.MT88.4 R4, [R137+0xa000] ;  /* 0x00a000008904783b */ /* 0x000fe80000004200 */
[----:B------:R-:W-:Y:S01]  /*75c0*/  LDSM.16.MT88.4 R28, [R137+0xe800] ;  /* 0x00e80000891c783b */ /* 0x000fe20000004200 */
[----:B-1----:R-:W-:Y:S03]  /*75d0*/  LEA R34, P2, R27, R176, 0x2 ;  /* 0x000000b01b227211 */ /* 0x002fe600078410ff */
[----:B------:R-:W-:Y:S01]  /*75e0*/  LDSM.16.MT88.4 R24, [R133+0x400] ;  /* 0x000400008518783b */ /* 0x000fe20000004200 */
[----:B------:R-:W-:Y:S03]  /*75f0*/  LEA.HI.X.SX32 R35, R11, R177, 0x2, P2 ;  /* 0x000000b10b237211 */ /* 0x000fe600010f16ff */
[----:B------:R-:W1:Y:S01]  /*7600*/  LDSM.16.MT88.4 R8, [R133] ;  /* 0x000000008508783b */ /* 0x000e620000004200 */
[----:B------:R-:W-:Y:S01]  /*7610*/  ISETP.LT.AND P2, PT, R156, UR52, PT ;  /* 0x000000349c007c0c */ /* 0x000fe2000bf41270 */
[----:B------:R-:W-:Y:S02]  /*7620*/  UIADD3 UR52, UR52, -0x1, URZ ;  /* 0xffffffff34347890 */ /* 0x000fe4000fffe03f */
[----:B------:R-:W-:Y:S04]  /*7630*/  RED.E.ADD.F32.FTZ.RN.STRONG.GPU [R34.64], R13 ;  /* 0x0000000d2200798e */ /* 0x000fe8000c10e7a4 */
[----:B------:R-:W-:Y:S04]  /*7640*/  RED.E.ADD.F32.FTZ.RN.STRONG.GPU [R32.64], R14 ;  /* 0x0000000e2000798e */ /* 0x000fe8000c10e7a4 */
[----:B------:R-:W-:Y:S04]  /*7650*/  RED.E.ADD.F32.FTZ.RN.STRONG.GPU [R38.64], R15 ;  /* 0x0000000f2600798e */ /* 0x000fe8000c10e7a4 */
        /* <DEDUP_REMOVED lines=8> */
[----:B------:R-:W2:Y:S03]  /*76e0*/  LDSM.16.MT88.4 R8, [R133+0xc00] ;  /* 0x000c00008508783b */ /* 0x000ea60000004200 */
[-C--:B------:R-:W-:Y:S08]  /*76f0*/  HMMA.16816.F32 R84, R16, R24.reuse, R84 ;  /* 0x000000181054723c */ /* 0x080ff00000001854 */
        /* <DEDUP_REMOVED lines=12> */
[----:B------:R-:W1:Y:S03]  /*77c0*/  LDSM.16.MT88.4 R20, [R133+0x1400] ;  /* 0x001400008514783b */ /* 0x000e660000004200 */
        /* <DEDUP_REMOVED lines=13> */
[----:B------:R-:W4:Y:S03]  /*78a0*/  LDSM.16.MT88.4 R24, [R133+0x1c00] ;  /* 0x001c00008518783b */ /* 0x000f260000004200 */
[-C--:B------:R-:W-:Y:S08]  /*78b0*/  HMMA.16816.F32 R84, R12, R20.reuse, R84 ;  /* 0x000000140c54723c */ /* 0x080ff00000001854 */
[C---:B--2---:R-:W-:Y:S08]  /*78c0*/  HMMA.16816.F32 R88, R28.reuse, R20, R88 ;  /* 0x000000141c58723c */ /* 0x044ff00000001858 */
[-C--:B------:R-:W-:Y:S01]  /*78d0*/  HMMA.16816.F32 R92, R28, R22.reuse, R92 ;  /* 0x000000161c5c723c */ /* 0x080fe2000000185c */
[----:B------:R-:W2:Y:S07]  /*78e0*/  LDSM.16.MT88.4 R28, [R137+0x11800] ;  /* 0x01180000891c783b */ /* 0x000eae0000004200 */
[----:B------:R-:W-:Y:S08]  /*78f0*/  HMMA.16816.F32 R96, R12, R22, R96 ;  /* 0x000000160c60723c */ /* 0x000ff00000001860 */
[-C--:B---3--:R-:W-:Y:S08]  /*7900*/  HMMA.16816.F32 R84, R4, R8.reuse, R84 ;  /* 0x000000080454723c */ /* 0x088ff00000001854 */
[C---:B-1----:R-:W-:Y:S08]  /*7910*/  HMMA.16816.F32 R88, R32.reuse, R8, R88 ;  /* 0x000000082058723c */ /* 0x042ff00000001858 */
[-C--:B------:R-:W-:Y:S08]  /*7920*/  HMMA.16816.F32 R92, R32, R10.reuse, R92 ;  /* 0x0000000a205c723c */ /* 0x080ff0000000185c */
[----:B------:R-:W-:Y:S07]  /*7930*/  HMMA.16816.F32 R96, R4, R10, R96 ;  /* 0x0000000a0460723c */ /* 0x000fee0000001860 */
[----:B------:R-:W-:Y:S01]  /*7940*/  @P4 IADD3 R5, P1, R174, -0x200, RZ ;  /* 0xfffffe00ae054810 */ /* 0x000fe20007f3e0ff */
[-C--:B----4-:R-:W-:Y:S05]  /*7950*/  HMMA.16816.F32 R84, R16, R24.reuse, R84 ;  /* 0x000000181054723c */ /* 0x090fea0000001854 */
[----:B------:R-:W-:Y:S01]  /*7960*/  @P4 IMAD.MOV.U32 R174, RZ, RZ, R5 ;  /* 0x000000ffffae4224 */ /* 0x000fe200078e0005 */
[C---:B------:R-:W-:Y:S02]  /*7970*/  IADD3 R6, R133.reuse, -0x2000, RZ ;  /* 0xffffe00085067810 */ /* 0x040fe40007ffe0ff */
[C---:B--2---:R-:W-:Y:S04]  /*7980*/  HMMA.16816.F32 R88, R28.reuse, R24, R88 ;  /* 0x000000181c58723c */ /* 0x044fe80000001858 */
[----:B------:R-:W-:Y:S02]  /*7990*/  @P0 IADD3 R6, R133, 0x2000, RZ ;  /* 0x0000200085060810 */ /* 0x000fe40007ffe0ff */
[----:B------:R-:W-:Y:S02]  /*79a0*/  @P4 IADD3.X R4, R175, -0x1, RZ, P1, !PT ;  /* 0xffffffffaf044810 */ /* 0x000fe40000ffe4ff */
[-C--:B------:R-:W-:Y:S04]  /*79b0*/  HMMA.16816.F32 R92, R28, R26.reuse, R92 ;  /* 0x0000001a1c5c723c */ /* 0x080fe8000000185c */
[----:B------:R-:W-:Y:S01]  /*79c0*/  @P4 IADD3 R160, P0, R160, -0x200, RZ ;  /* 0xfffffe00a0a04810 */ /* 0x000fe20007f1e0ff */
[----:B------:R-:W-:Y:S02]  /*79d0*/  IMAD.MOV.U32 R133, RZ, RZ, R6 ;  /* 0x000000ffff857224 */ /* 0x000fe400078e0006 */
[----:B------:R-:W-:Y:S01]  /*79e0*/  @P4 IMAD.MOV.U32 R175, RZ, RZ, R4 ;  /* 0x000000ffffaf4224 */ /* 0x000fe200078e0004 */
[----:B------:R-:W-:Y:S04]  /*79f0*/  HMMA.16816.F32 R96, R16, R26, R96 ;  /* 0x0000001a1060723c */ /* 0x000fe80000001860 */
[----:B------:R-:W-:Y:S04]  /*7a00*/  @P4 IADD3.X R159, R159, -0x1, RZ, P0, !PT ;  /* 0xffffffff9f9f4810 */ /* 0x000fe800007fe4ff */
[----:B------:R-:W-:-:S05]  /*7a10*/  @P2 BRA `(.L_x_512) ;  /* 0xffffa6a000002947 */ /* 0x000fca000383ffff */
.L_x_509:
[----:B------:R-:W-:Y:S02]  /*7a20*/  @!UPT UIADD3 URZ, URZ, URZ, URZ ;  /* 0x0000003f3f3ff290 */ /* 0x000fe4000fffe03f */
[----:B------:R-:W2:Y:S01]  /*7a30*/  S2R R0, SR_TID.X ;  /* 0x0000000000007919 */ /* 0x000ea20000002100 */
        /* <DEDUP_REMOVED lines=23> */
[----:B--2---:R-:W-:Y:S01]  /*7bb0*/  SHF.R.S32.HI R5, RZ, 0x1f, R0 ;  /* 0x0000001fff057819 */ /* 0x004fe20000011400 */
        /* <DEDUP_REMOVED lines=82> */
[----:B------:R-:W2:Y:S04]  /*80e0*/  LDS.128 R16, [R22+0x6000] ;  /* 0x0060000016107984 */ /* 0x000ea80000000c00 */
        /* <DEDUP_REMOVED lines=23> */
[C---:B----4-:R-:W-:Y:S01]  /*8260*/  LEA R22, P1, R0.reuse, R24, 0x7 ;  /* 0x0000001800167211 */ /* 0x050fe200078238ff */
[----:B--2---:R2:W-:Y:S01]  /*8270*/  STG.E.128 [R24.64], R16 ;  /* 0x0000001018007986 */ /* 0x0045e2000c101d24 */
[----:B------:R-:W-:Y:S02]  /*8280*/  MOV R2, c[0x0][0x3ac] ;  /* 0x0000eb0000027a02 */ /* 0x000fe40000000f00 */
[C---:B------:R-:W-:Y:S02]  /*8290*/  LEA R20, P0, R21.reuse, R26, 0x7 ;  /* 0x0000001a15147211 */ /* 0x040fe400078038ff */
[----:B------:R-:W-:Y:S02]  /*82a0*/  LEA.HI.X R23, R0, R25, R23, 0x7, P1 ;  /* 0x0000001900177211 */ /* 0x000fe400008f3c17 */
[----:B------:R-:W-:-:S03]  /*82b0*/  LEA.HI.X R21, R21, R27, R2, 0x7, P0 ;  /* 0x0000001b15157211 */ /* 0x000fc600000f3c02 */
[----:B---3--:R2:W-:Y:S04]  /*82c0*/  STG.E.128 [R22.64], R12 ;  /* 0x0000000c16007986 */ /* 0x0085e8000c101d24 */
[----:B-1----:R2:W-:Y:S04]  /*82d0*/  STG.E.128 [R26.64], R8 ;  /* 0x000000081a007986 */ /* 0x0025e8000c101d24 */
[----:B------:R2:W-:Y:S02]  /*82e0*/  STG.E.128 [R20.64], R4 ;  /* 0x0000000414007986 */ /* 0x0005e4000c101d24 */
.L_x_506:
        /* <DEDUP_REMOVED lines=11> */
.L_x_513:
[----:B------:R-:W-:Y:S05]  /*83a0*/  EXIT ;  /* 0x000000000000794d */ /* 0x000fea0003800000 */
.L_x_515:
        /* <DEDUP_REMOVED lines=13> */
.L_x_702:


//--------------------- .text._ZN5flash44flash_bwd_dq_dk_dv_loop_seqk_parallel_kernelI23Flash_bwd_kernel_traitsILi32ELi128ELi128ELi8ELi4ELi4ELi4ELb0ELb0EN7cutlass6half_tE19Flash_kernel_traitsILi32ELi128ELi128ELi8ES3_EELb0ELb1ELb0ELb0ELb1ELb1ELb1EEEvNS_16Flash_bwd_paramsE --------------------------
	.section	.text._ZN5flash44flash_bwd_dq_dk_dv_loop_seqk_parallel_kernelI23Flash_bwd_kernel_traitsILi32ELi128ELi128ELi8ELi4ELi4ELi4ELb0ELb0EN7cutlass6half_tE19Flash_kernel_traitsILi32ELi128ELi128ELi8ES3_EELb0ELb1ELb0ELb0ELb1ELb1ELb1EEEvNS_16Flash_bwd_paramsE,"ax",@progbits
	.sectioninfo	@"SHI_REGISTERS=255"
	.align	128
        .global         _ZN5flash44flash_bwd_dq_dk_dv_loop_seqk_parallel_kernelI23Flash_bwd_kernel_traitsILi32ELi128ELi128ELi8ELi4ELi4ELi4ELb0ELb0EN7cutlass6half_tE19Flash_kernel_traitsILi32ELi128ELi128ELi8ES3_EELb0ELb1ELb0ELb0ELb1ELb1ELb1EEEvNS_16Flash_bwd_paramsE
        .type           _ZN5flash44flash_bwd_dq_dk_dv_loop_seqk_parallel_kernelI23Flash_bwd_kernel_traitsILi32ELi128ELi128ELi8ELi4ELi4ELi4ELb0ELb0EN7cutlass6half_tE19Flash_kernel_traitsILi32ELi128ELi128ELi8ES3_EELb0ELb1ELb0ELb0ELb1ELb1ELb1EEEvNS_16Flash_bwd_paramsE,@function
        .size           _ZN5flash44flash_bwd_dq_dk_dv_loop_seqk_parallel_kernelI23Flash_bwd_kernel_traitsILi32ELi128ELi128ELi8ELi4ELi4ELi4ELb0ELb0EN7cutlass6half_tE19Flash_kernel_traitsILi32ELi128ELi128ELi8ES3_EELb0ELb1ELb0ELb0ELb1ELb1ELb1EEEvNS_16Flash_bwd_paramsE,(.L_x_703 - _ZN5flash44flash_bwd_dq_dk_dv_loop_seqk_parallel_kernelI23Flash_bwd_kernel_traitsILi32ELi128ELi128ELi8ELi4ELi4ELi4ELb0ELb0EN7cutlass6half_tE19Flash_kernel_traitsILi32ELi128ELi128ELi8ES3_EELb0ELb1ELb0ELb0ELb1ELb1ELb1EEEvNS_16Flash_bwd_paramsE)
        .other          _ZN5flash44flash_bwd_dq_dk_dv_loop_seqk_parallel_kernelI23Flash_bwd_kernel_traitsILi32ELi128ELi128ELi8ELi4ELi4ELi4ELb0ELb0EN7cutlass6half_tE19Flash_kernel_traitsILi32ELi128ELi128ELi8ES3_EELb0ELb1ELb0ELb0ELb1ELb1ELb1EEEvNS_16Flash_bwd_paramsE,@"STO_CUDA_ENTRY STV_DEFAULT"
_ZN5flash44flash_bwd_dq_dk_dv_loop_seqk_parallel_kernelI23Flash_bwd_kernel_traitsILi32ELi128ELi128ELi8ELi4ELi4ELi4ELb0ELb0EN7cutlass6half_tE19Flash_kernel_traitsILi32ELi128ELi128ELi8ES3_EELb0ELb1ELb0ELb0ELb1ELb1ELb1EEEvNS_16Flash_bwd_paramsE:
.text._ZN5flash44flash_bwd_dq_dk_dv_loop_seqk_parallel_kernelI23Flash_bwd_kernel_traitsILi32ELi128ELi128ELi8ELi4ELi4ELi4ELb0ELb0EN7cutlass6half_tE19Flash_kernel_traitsILi32ELi128ELi128ELi8ES3_EELb0ELb1ELb0ELb0ELb1ELb1ELb1EEEvNS_16Flash_bwd_paramsE:
        /* <DEDUP_REMOVED lines=13> */
[----:B------:R-:W-:Y:S01]  /*00d0*/  ULDC UR7, c[0x0][0x214] ;  /* 0x0000850000077ab9 */ /* 0x000fe20000000800 */
[----:B------:R-:W-:Y:S01]  /*00e0*/  IMAD.MOV.U32 R148, RZ, RZ, -0x10 ;  /* 0xfffffff0ff947424 */ /* 0x000fe200078e00ff */
[----:B------:R-:W-:Y:S01]  /*00f0*/  UIADD3 UR7, UR7, 0x7f, URZ ;  /* 0x0000007f07077890 */ /* 0x000fe2000fffe03f */
[----:B------:R-:W-:Y:S01]  /*0100*/  IMAD.MOV.U32 R125, RZ, RZ, 0x20 ;  /* 0x00000020ff7d7424 */ /* 0x000fe200078e00ff */
[----:B------:R-:W-:Y:S01]  /*0110*/  ULDC.U8 UR23, c[0x0][0x328] ;  /* 0x0000ca0000177ab9 */ /* 0x000fe20000000000 */
[----:B------:R-:W-:Y:S01]  /*0120*/  IMAD.MOV.U32 R120, RZ, RZ, 0x40 ;  /* 0x00000040ff787424 */ /* 0x000fe200078e00ff */
[----:B------:R-:W-:Y:S01]  /*0130*/  UISETP.NE.AND UP4, UPT, UR23, URZ, UPT ;  /* 0x0000003f1700728c */ /* 0x000fe2000bf85270 */
[----:B------:R-:W2:Y:S01]  /*0140*/  S2UR UR16, SR_CTAID.Z ;  /* 0x00000000001079c3 */ /* 0x000ea20000002700 */
[----:B------:R-:W-:-:S02]  /*0150*/  USHF.R.S32.HI UR23, URZ, 0x1f, UR7 ;  /* 0x0000001f3f177899 */ /* 0x000fc40008011407 */
[----:B------:R-:W-:Y:S02]  /*0160*/  UMOV UR6, 0x80 ;  /* 0x0000008000067882 */ /* 0x000fe40000000000 */
[----:B------:R-:W-:Y:S02]  /*0170*/  ULEA.HI UR23, UR23, UR7, URZ, 0x7 ;  /* 0x0000000717177291 */ /* 0x000fe4000f8f383f */
[----:B------:R-:W-:Y:S02]  /*0180*/  ULDC UR18, c[0x0][0x224] ;  /* 0x0000890000127ab9 */ /* 0x000fe40000000800 */
[----:B------:R-:W-:Y:S02]  /*0190*/  ULDC UR10, c[0x0][0x1c0] ;  /* 0x00007000000a7ab9 */ /* 0x000fe40000000800 */
[----:B------:R-:W-:Y:S02]  /*01a0*/  UIADD3 UR18, UR6, UR18, URZ ;  /* 0x0000001206127290 */ /* 0x000fe4000fffe03f */
[----:B------:R-:W-:Y:S01]  /*01b0*/  ULOP3.LUT UR30, UR23, 0xffffff80, URZ, 0xc0, !UPT ;  /* 0xffffff80171e7892 */ /* 0x000fe2000f8ec03f */
[----:B-1----:R-:W-:Y:S01]  /*01c0*/  SHF.R.S32.HI R13, RZ, 0x1f, R20 ;  /* 0x0000001fff0d7819 */ /* 0x002fe20000011414 */
[----:B------:R-:W-:-:S02]  /*01d0*/  ULDC UR12, c[0x0][0x210] ;  /* 0x00008400000c7ab9 */ /* 0x000fc40000000800 */
[----:B------:R-:W-:Y:S01]  /*01e0*/  ULDC UR4, c[0x0][0x234] ;  /* 0x00008d0000047ab9 */ /* 0x000fe20000000800 */
[CC--:B------:R-:W-:Y:S01]  /*01f0*/  LEA.HI R4, R13.reuse, R20.reuse, RZ, 0x2 ;  /* 0x000000140d047211 */ /* 0x0c0fe200078f10ff */
[----:B------:R-:W-:Y:S01]  /*0200*/  ULDC UR21, c[0x0][0x22c] ;  /* 0x00008b0000157ab9 */ /* 0x000fe20000000800 */
[CC--:B------:R-:W-:Y:S01]  /*0210*/  LEA.HI R21, R13.reuse, R20.reuse, RZ, 0x3 ;  /* 0x000000140d157211 */ /* 0x0c0fe200078f18ff */
[----:B------:R-:W-:Y:S01]  /*0220*/  ULDC UR19, c[0x0][0x214] ;  /* 0x0000850000137ab9 */ /* 0x000fe20000000800 */
[--C-:B------:R-:W-:Y:S01]  /*0230*/  SHF.R.S32.HI R3, RZ, 0x2, R4.reuse ;  /* 0x00000002ff037819 */ /* 0x100fe20000011404 */
[----:B--2---:R-:W-:Y:S01]  /*0240*/  UIMAD UR10, UR9, UR10, UR16 ;  /* 0x0000000a090a72a4 */ /* 0x004fe2000f8e0210 */
[----:B------:R-:W-:Y:S01]  /*0250*/  SHF.R.S32.HI R0, RZ, 0x1f, R4 ;  /* 0x0000001fff007819 */ /* 0x000fe20000011404 */
[----:B------:R-:W-:Y:S01]  /*0260*/  ULDC UR5, c[0x0][0x1c0] ;  /* 0x0000700000057ab9 */ /* 0x000fe20000000800 */
[-C--:B------:R-:W-:Y:S01]  /*0270*/  LEA.HI R2, R4, R3.reuse, RZ, 0x1 ;  /* 0x0000000304027211 */ /* 0x080fe200078f08ff */
[----:B------:R-:W-:Y:S01]  /*0280*/  UIMAD UR4, UR6, UR12, UR4 ;  /* 0x0000000c060472a4 */ /* 0x000fe2000f8e0204 */
[----:B------:R-:W-:Y:S01]  /*0290*/  LEA.HI R0, R0, R3, RZ, 0x3 ;  /* 0x0000000300007211 */ /* 0x000fe200078f18ff */
[----:B------:R-:W-:Y:S01]  /*02a0*/  UIMAD UR21, UR16, UR21, URZ ;  /* 0x00000015101572a4 */ /* 0x000fe2000f8e023f */
[----:B------:R-:W-:Y:S01]  /*02b0*/  SHF.R.S32.HI R6, RZ, 0x3, R21 ;  /* 0x00000003ff067819 */ /* 0x000fe20000011415 */
[----:B------:R-:W-:Y:S01]  /*02c0*/  @UP4 UIMAD UR6, UR9, UR19, URZ ;  /* 0x00000013090642a4 */ /* 0x000fe2000f8e023f */
[----:B------:R-:W-:Y:S01]  /*02d0*/  LOP3.LUT R5, R4, 0xfffffffc, RZ, 0xc0, !PT ;  /* 0xfffffffc04057812 */ /* 0x000fe200078ec0ff */
[----:B------:R-:W-:Y:S01]  /*02e0*/  @!UP4 UIMAD UR5, UR9, UR5, UR16 ;  /* 0x000000050905c2a4 */ /* 0x000fe2000f8e0210 */
        /* <DEDUP_REMOVED lines=11> */
[----:B------:R-:W-:Y:S01]  /*03a0*/  UIMAD UR18, UR18, UR9, URZ ;  /* 0x00000009121272a4 */ /* 0x000fe2000f8e023f */
[----:B------:R-:W-:Y:S01]  /*03b0*/  SHF.R.S32.HI R3, RZ, 0x1f, R4 ;  /* 0x0000001fff037819 */ /* 0x000fe20000011404 */
[----:B------:R-:W-:Y:S01]  /*03c0*/  UIADD3 UR30, UR30, -0x80, URZ ;  /* 0xffffff801e1e7890 */ /* 0x000fe2000fffe03f */
[----:B------:R-:W-:Y:S01]  /*03d0*/  LOP3.LUT R6, R0, 0x18, R6, 0xf8, !PT ;  /* 0x0000001800067812 */ /* 0x000fe200078ef806 */
[----:B------:R-:W-:Y:S01]  /*03e0*/  ULDC UR17, c[0x0][0x224] ;  /* 0x0000890000117ab9 */ /* 0x000fe20000000800 */
[----:B------:R-:W-:Y:S01]  /*03f0*/  SHF.R.U32.HI R5, RZ, 0x3, R0 ;  /* 0x00000003ff057819 */ /* 0x000fe20000011600 */
[----:B------:R-:W-:Y:S01]  /*0400*/  ULDC UR22, c[0x0][0x1c8] ;  /* 0x0000720000167ab9 */ /* 0x000fe20000000800 */
[----:B------:R-:W-:Y:S01]  /*0410*/  LOP3.LUT R4, R4, 0xffffffe0, RZ, 0xc0, !PT ;  /* 0xffffffe004047812 */ /* 0x000fe200078ec0ff */
[----:B------:R-:W-:Y:S01]  /*0420*/  ULDC UR13, c[0x0][0x1c0] ;  /* 0x00007000000d7ab9 */ /* 0x000fe20000000800 */
[----:B------:R-:W-:Y:S01]  /*0430*/  LEA.HI R0, R3, R2, RZ, 0x2 ;  /* 0x0000000203007211 */ /* 0x000fe200078f10ff */
[----:B------:R-:W-:Y:S01]  /*0440*/  ULDC UR20, c[0x0][0x234] ;  /* 0x00008d0000147ab9 */ /* 0x000fe20000000800 */
[----:B------:R-:W-:Y:S01]  /*0450*/  LOP3.LUT R5, R6, R5, RZ, 0x3c, !PT ;  /* 0x0000000506057212 */ /* 0x000fe200078e3cff */
[----:B------:R-:W-:Y:S01]  /*0460*/  IMAD.IADD R3, R20, 0x1, -R4 ;  /* 0x0000000114037824 */ /* 0x000fe200078e0a04 */
[----:B------:R-:W-:Y:S01]  /*0470*/  LOP3.LUT R0, R0, 0xfffffffc, RZ, 0xc0, !PT ;  /* 0xfffffffc00007812 */ /* 0x000fe200078ec0ff */
[----:B------:R-:W-:Y:S01]  /*0480*/  UIMAD UR17, UR10, UR17, URZ ;  /* 0x000000110a1172a4 */ /* 0x000fe2000f8e023f */
[----:B------:R-:W-:Y:S01]  /*0490*/  SHF.R.S32.HI R10, RZ, 0x4, R11 ;  /* 0x00000004ff0a7819 */ /* 0x000fe2000001140b */
[----:B------:R-:W-:Y:S01]  /*04a0*/  ULDC.64 UR26, c[0x0][0x118] ;  /* 0x00004600001a7ab9 */ /* 0x000fe20000000a00 */
[----:B------:R-:W-:Y:S01]  /*04b0*/  LOP3.LUT R9, R21, 0xfffffff8, RZ, 0xc0, !PT ;  /* 0xfffffff815097812 */ /* 0x000fe200078ec0ff */
[C---:B------:R-:W-:Y:S01]  /*04c0*/  IMAD.IADD R130, R2.reuse, 0x1, -R0 ;  /* 0x0000000102827824 */ /* 0x040fe200078e0a00 */
[----:B------:R-:W-:Y:S01]  /*04d0*/  SHF.R.S32.HI R6, RZ, 0x1f, R3 ;  /* 0x0000001fff067819 */ /* 0x000fe20000011403 */
[----:B------:R-:W-:Y:S01]  /*04e0*/  IMAD R0, R2, 0x8, R8 ;  /* 0x0000000802007824 */ /* 0x000fe200078e0208 */
[C---:B------:R-:W-:Y:S01]  /*04f0*/  LEA.HI R4, R11.reuse, R10, RZ, 0x1 ;  /* 0x0000000a0b047211 */ /* 0x040fe200078f08ff */
[----:B------:R-:W-:Y:S01]  /*0500*/  ULDC.U8 UR11, c[0x0][0x3d0] ;  /* 0x0000f400000b7ab9 */ /* 0x000fe20000000000 */
        /* <DEDUP_REMOVED lines=12> */
[----:B------:R-:W-:Y:S01]  /*05d0*/  ULDC UR8, c[0x0][0x214] ;  /* 0x0000850000087ab9 */ /* 0x000fe20000000800 */
[----:B------:R-:W-:Y:S01]  /*05e0*/  SHF.R.S32.HI R10, RZ, 0x7, R3 ;  /* 0x00000007ff0a7819 */ /* 0x000fe20000011403 */
[----:B------:R-:W-:Y:S01]  /*05f0*/  USHF.R.S32.HI UR15, URZ, 0x1f, UR9 ;  /* 0x0000001f3f0f7899 */ /* 0x000fe20008011409 */
[----:B------:R-:W-:Y:S01]  /*0600*/  SHF.R.S32.HI R11, RZ, 0x1f, R0 ;  /* 0x0000001fff0b7819 */ /* 0x000fe20000011400 */
[----:B------:R-:W-:Y:S01]  /*0610*/  USHF.R.S32.HI UR14, URZ, 0x1f, UR16 ;  /* 0x0000001f3f0e7899 */ /* 0x000fe20008011410 */
[----:B------:R-:W-:Y:S01]  /*0620*/  LOP3.LUT P5, RZ, R7, 0x2, RZ, 0xc0, !PT ;  /* 0x0000000207ff7812 */ /* 0x000fe200078ac0ff */
[C---:B------:R-:W-:Y:S01]  /*0630*/  IMAD R3, R10.reuse, 0x8, R14 ;  /* 0x000000080a037824 */ /* 0x040fe200078e020e */
[----:B------:R-:W-:Y:S01]  /*0640*/  LEA.HI R11, R11, R0, RZ, 0x3 ;  /* 0x000000000b0b7211 */ /* 0x000fe200078f18ff */
[----:B------:R-:W-:Y:S01]  /*0650*/  IMAD R19, R10, 0x2000, R9 ;  /* 0x000020000a137824 */ /* 0x000fe200078e0209 */
[----:B------:R-:W-:Y:S01]  /*0660*/  LOP3.LUT P4, RZ, R7, 0x4, RZ, 0xc0, !PT ;  /* 0x0000000407ff7812 */ /* 0x000fe2000788c0ff */
[----:B------:R-:W-:Y:S01]  /*0670*/  ULOP3.LUT UR22, UR16, UR22, URZ, 0x3c, !UPT ;  /* 0x0000001610167292 */ /* 0x000fe2000f8e3c3f */
[----:B------:R-:W-:Y:S01]  /*0680*/  SEL R149, R125, 0xffffffe0, !P5 ;  /* 0xffffffe07d957807 */ /* 0x000fe20006800000 */
[----:B------:R-:W-:-:S02]  /*0690*/  USHF.R.S32.HI UR13, URZ, 0x1f, UR13 ;  /* 0x0000001f3f0d7899 */ /* 0x000fc4000801140d */
[----:B------:R-:W-:Y:S02]  /*06a0*/  UIMAD.WIDE UR28, UR9, 0x80, URZ ;  /* 0x00000080091c78a5 */ /* 0x000fe4000f8e023f */
[----:B------:R-:W-:Y:S02]  /*06b0*/  USHF.R.S32.HI UR12, URZ, 0x1f, UR21 ;  /* 0x0000001f3f0c7899 */ /* 0x000fe40008011415 */
[----:B------:R-:W-:Y:S02]  /*06c0*/  @UP4 UIMAD UR20, UR16, UR20, UR6 ;  /* 0x00000014101442a4 */ /* 0x000fe4000f8e0206 */
[----:B------:R-:W-:Y:S02]  /*06d0*/  @!UP4 UIMAD UR19, UR5, UR19, URZ ;  /* 0x000000130513c2a4 */ /* 0x000fe4000f8e023f */
[----:B------:R-:W-:Y:S01]  /*06e0*/  UIMAD UR18, UR4, UR16, UR18 ;  /* 0x00000010041272a4 */ /* 0x000fe2000f8e0212 */
[----:B-1----:R-:W-:Y:S01]  /*06f0*/  LOP3.LUT R2, R8, 0x3fffffe, RZ, 0xc0, !PT ;  /* 0x03fffffe08027812 */ /* 0x002fe200078ec0ff */
[----:B------:R-:W-:-:S02]  /*0700*/  USHF.R.S32.HI UR23, URZ, 0x7, UR23 ;  /* 0x000000073f177899 */ /* 0x000fc40008011417 */
[----:B------:R-:W-:Y:S02]  /*0710*/  USHF.R.S32.HI UR31, URZ, 0x1f, UR30 ;  /* 0x0000001f3f1f7899 */ /* 0x000fe4000801141e */
[----:B------:R-:W-:Y:S01]  /*0720*/  IMAD.IADD R4, R6, 0x1, -R2 ;  /* 0x0000000106047824 */ /* 0x000fe200078e0a02 */
[----:B------:R-:W-:Y:S01]  /*0730*/  LEA.HI R2, R0, R0, RZ, 0x1 ;  /* 0x0000000000027211 */ /* 0x000fe200078f08ff */
[----:B------:R-:W-:Y:S02]  /*0740*/  UMOV UR10, 0xffffe000 ;  /* 0xffffe000000a7882 */ /* 0x000fe40000000000 */
        /* <DEDUP_REMOVED lines=108> */
.L_x_524:
        /* <DEDUP_REMOVED lines=23> */
[----:B------:R-:W-:Y:S02]  /*0f80*/  @!UP1 USEL UR5, URZ, UR5, !UP0 ;  /* 0x000000053f059287 */ /* 0x000fe4000c000000 */
[----:B------:R-:W-:Y:S01]  /*0f90*/  USHF.L.U32 UR32, UR24, 0x7, URZ ;  /* 0x0000000718207899 */ /* 0x000fe2000800063f */
[----:B--2---:R-:W1:Y:S08]  /*0fa0*/  @P1 R2UR UR25, R6 ;  /* 0x00000000061913c2 */ /* 0x004e7000000e0000 */
[----:B---3--:R-:W1:Y:S02]  /*0fb0*/  @P0 R2UR UR33, R0 ;  /* 0x00000000002103c2 */ /* 0x008e6400000e0000 */
[----:B-1----:R-:W-:-:S02]  /*0fc0*/  @UP1 UIADD3 UR33, UR33, -UR25, URZ ;  /* 0x8000001921211290 */ /* 0x002fc4000fffe03f */
[----:B------:R-:W-:-:S04]  /*0fd0*/  @!UP1 UIADD3 UR33, UR5, UR4, -UR25 ;  /* 0x0000000405219290 */ /* 0x000fc8000fffe819 */
[----:B------:R-:W-:-:S06]  /*0fe0*/  UISETP.GE.AND UP0, UPT, UR32, UR33, UPT ;  /* 0x000000212000728c */ /* 0x000fcc000bf06270 */
[----:B------:R-:W-:-:S13]  /*0ff0*/  PLOP3.LUT P0, PT, PT, PT, UP0, 0x80, 0x0 ;  /* 0x000000000000781c */ /* 0x000fda0003f0f008 */
[----:B-----5:R-:W-:Y:S05]  /*1000*/  @P0 BRA `(.L_x_516) ;  /* 0x000072a000000947 */ /* 0x020fea0003800000 */
[----:B------:R-:W-:Y:S01]  /*1010*/  IABS R6, c[0x0][0x1c8] ;  /* 0x0000720000067a13 */ /* 0x000fe20000000000 */
[----:B------:R-:W1:Y:S01]  /*1020*/  S2R R3, SR_CTAID.Z ;  /* 0x0000000000037919 */ /* 0x000e620000002700 */
[----:B------:R-:W-:Y:S01]  /*1030*/  ISETP.LE.AND P1, PT, RZ, UR22, PT ;  /* 0x00000016ff007c0c */ /* 0x000fe2000bf23270 */
[----:B------:R-:W-:Y:S01]  /*1040*/  ULDC.64 UR4, c[0x0][0x240] ;  /* 0x0000900000047ab9 */ /* 0x000fe20000000a00 */
[----:B------:R-:W2:Y:S01]  /*1050*/  I2F.RP R4, R6 ;  /* 0x0000000600047306 */ /* 0x000ea20000209400 */
[----:B------:R-:W3:Y:S01]  /*1060*/  S2R R7, SR_CTAID.X ;  /* 0x0000000000077919 */ /* 0x000ee20000002500 */
[----:B------:R-:W-:Y:S01]  /*1070*/  UISETP.NE.U32.AND UP0, UPT, URZ, UR4, UPT ;  /* 0x000000043f00728c */ /* 0x000fe2000bf05070 */
[----:B------:R-:W-:Y:S01]  /*1080*/  ISETP.NE.AND P3, PT, RZ, UR11, PT ;  /* 0x0000000bff007c0c */ /* 0x000fe2000bf65270 */
[----:B------:R-:W-:Y:S02]  /*1090*/  @UP4 UMOV UR37, UR20 ;  /* 0x0000001400254c82 */ /* 0x000fe40008000000 */
[----:B------:R-:W-:-:S02]  /*10a0*/  UISETP.NE.AND.EX UP0, UPT, URZ, UR5, UPT, UP0 ;  /* 0x000000053f00728c */ /* 0x000fc4000bf05300 */
[----:B------:R-:W-:Y:S02]  /*10b0*/  USHF.R.S32.HI UR40, URZ, 0x1f, UR25 ;  /* 0x0000001f3f287899 */ /* 0x000fe40008011419 */
[----:B------:R-:W-:Y:S02]  /*10c0*/  USHF.R.S32.HI UR39, URZ, 0x1f, UR32 ;  /* 0x0000001f3f277899 */ /* 0x000fe40008011420 */
[----:B------:R-:W-:Y:S02]  /*10d0*/  USEL UR43, UR28, URZ, UP0 ;  /* 0x0000003f1c2b7287 */ /* 0x000fe40008000000 */
[----:B------:R-:W-:Y:S01]  /*10e0*/  USEL UR38, UR29, URZ, UP0 ;  /* 0x0000003f1d267287 */ /* 0x000fe20008000000 */
[----:B--2---:R-:W2:Y:S01]  /*10f0*/  MUFU.RCP R4, R4 ;  /* 0x0000000400047308 */ /* 0x004ea20000001000 */
[----:B------:R-:W-:Y:S01]  /*1100*/  @!UP4 UMOV UR37, UR19 ;  /* 0x000000130025cc82 */ /* 0x000fe20008000000 */
[----:B-1----:R-:W-:Y:S02]  /*1110*/  IABS R3, R3 ;  /* 0x0000000300037213 */ /* 0x002fe40000000000 */
[----:B--2---:R-:W-:-:S04]  /*1120*/  IADD3 R4, R4, 0xffffffe, RZ ;  /* 0x0ffffffe04047810 */ /* 0x004fc80007ffe0ff */
[----:B------:R-:W1:Y:S02]  /*1130*/  F2I.FTZ.U32.TRUNC.NTZ R5, R4 ;  /* 0x0000000400057305 */ /* 0x000e64000021f000 */
[----:B-1----:R-:W-:Y:S02]  /*1140*/  IMAD.MOV R0, RZ, RZ, -R5 ;  /* 0x000000ffff007224 */ /* 0x002fe400078e0a05 */
[----:B------:R-:W-:Y:S02]  /*1150*/  IMAD.MOV.U32 R4, RZ, RZ, RZ ;  /* 0x000000ffff047224 */ /* 0x000fe400078e00ff */
[----:B------:R-:W-:-:S04]  /*1160*/  IMAD R0, R0, R6, RZ ;  /* 0x0000000600007224 */ /* 0x000fc800078e02ff */
[----:B------:R-:W-:-:S04]  /*1170*/  IMAD.HI.U32 R0, R5, R0, R4 ;  /* 0x0000000005007227 */ /* 0x000fc800078e0004 */
[----:B------:R-:W-:-:S04]  /*1180*/  IMAD.MOV.U32 R4, RZ, RZ, R3 ;  /* 0x000000ffff047224 */ /* 0x000fc800078e0003 */
[----:B------:R-:W-:-:S04]  /*1190*/  IMAD.HI.U32 R0, R0, R4, RZ ;  /* 0x0000000400007227 */ /* 0x000fc800078e00ff */
[----:B------:R-:W-:-:S04]  /*11a0*/  IMAD.MOV R3, RZ, RZ, -R0 ;  /* 0x000000ffff037224 */ /* 0x000fc800078e0a00 */
[----:B------:R-:W-:Y:S02]  /*11b0*/  IMAD R3, R6, R3, R4 ;  /* 0x0000000306037224 */ /* 0x000fe400078e0204 */
[----:B---3--:R-:W-:-:S03]  /*11c0*/  IMAD.WIDE.U32 R4, R7, c[0x0][0x3d8], RZ ;  /* 0x0000f60007047a25 */ /* 0x008fc600078e00ff */
[----:B------:R-:W-:Y:S02]  /*11d0*/  ISETP.GT.U32.AND P2, PT, R6, R3, PT ;  /* 0x000000030600720c */ /* 0x000fe40003f44070 */
[----:B------:R-:W-:-:S11]  /*11e0*/  SEL R13, R4, RZ, P3 ;  /* 0x000000ff040d7207 */ /* 0x000fd60001800000 */
[----:B------:R-:W-:Y:S01]  /*11f0*/  @!P2 IMAD.IADD R3, R3, 0x1, -R6 ;  /* 0x000000010303a824 */ /* 0x000fe200078e0a06 */
[----:B------:R-:W-:Y:S02]  /*1200*/  @!P2 IADD3 R0, R0, 0x1, RZ ;  /* 0x000000010000a810 */ /* 0x000fe40007ffe0ff */
[----:B------:R-:W-:Y:S02]  /*1210*/  ISETP.NE.AND P2, PT, RZ, c[0x0][0x1c8], PT ;  /* 0x00007200ff007a0c */ /* 0x000fe40003f45270 */
[----:B------:R-:W-:Y:S01]  /*1220*/  ISETP.GE.U32.AND P0, PT, R3, R6, PT ;  /* 0x000000060300720c */ /* 0x000fe20003f06070 */
[----:B------:R-:W-:-:S05]  /*1230*/  IMAD R3, R7, c[0x0][0x3dc], R5 ;  /* 0x0000f70007037a24 */ /* 0x000fca00078e0205 */
[----:B------:R-:W-:-:S07]  /*1240*/  SEL R11, R3, RZ, P3 ;  /* 0x000000ff030b7207 */ /* 0x000fce0001800000 */
[----:B------:R-:W-:Y:S02]  /*1250*/  @P0 IADD3 R0, R0, 0x1, RZ ;  /* 0x0000000100000810 */ /* 0x000fe40007ffe0ff */
[----:B------:R-:W-:-:S03]  /*1260*/  PLOP3.LUT P0, PT, PT, PT, UP4, 0x80, 0x0 ;  /* 0x000000000000781c */ /* 0x000fc60003f0f048 */
[----:B------:R-:W-:Y:S01]  /*1270*/  @!P1 IMAD.MOV R0, RZ, RZ, -R0 ;  /* 0x000000ffff009224 */ /* 0x000fe200078e0a00 */
[----:B------:R-:W-:-:S04]  /*1280*/  @!P2 LOP3.LUT R0, RZ, c[0x0][0x1c8], RZ, 0x33, !PT ;  /* 0x00007200ff00aa12 */ /* 0x000fc800078e33ff */
[----:B------:R-:W-:-:S05]  /*1290*/  SHF.R.S32.HI R19, RZ, 0x1f, R0 ;  /* 0x0000001fff137819 */ /* 0x000fca0000011400 */
[----:B------:R-:W-:Y:S05]  /*12a0*/  @!P0 BRA `(.L_x_517) ;  /* 0x0000002000008947 */ /* 0x000fea0003800000 */
[----:B------:R-:W-:Y:S01]  /*12b0*/  UMOV UR36, UR18 ;  /* 0x0000001200247c82 */ /* 0x000fe20008000000 */
[----:B------:R-:W-:Y:S05]  /*12c0*/  BRA `(.L_x_518) ;  /* 0x0000001000007947 */ /* 0x000fea0003800000 */
.L_x_517:
[----:B------:R-:W-:Y:S02]  /*12d0*/  UMOV UR36, UR17 ;  /* 0x0000001100247c82 */ /* 0x000fe40008000000 */
.L_x_518:
[----:B------:R-:W2:Y:S04]  /*12e0*/  LDL R23, [R1+0x4] ;  /* 0x0000040001177983 */ /* 0x000ea80000100800 */
[----:B------:R-:W3:Y:S01]  /*12f0*/  LDL R22, [R1+0x28] ;  /* 0x0000280001167983 */ /* 0x000ee20000100800 */
[----:B------:R-:W-:Y:S01]  /*1300*/  ULDC UR41, c[0x0][0x22c] ;  /* 0x00008b0000297ab9 */ /* 0x000fe20000000800 */
[----:B------:R-:W-:Y:S01]  /*1310*/  IMAD.U32 R12, RZ, RZ, UR21 ;  /* 0x00000015ff0c7e24 */ /* 0x000fe2000f8e00ff */
[----:B------:R-:W-:Y:S01]  /*1320*/  ULDC UR35, c[0x0][0x1c0] ;  /* 0x0000700000237ab9 */ /* 0x000fe20000000800 */
[----:B------:R-:W1:Y:S01]  /*1330*/  S2R R7, SR_TID.X ;  /* 0x0000000000077919 */ /* 0x000e620000002100 */
[----:B------:R-:W-:Y:S01]  /*1340*/  UIMAD UR34, UR41, UR35, URZ ;  /* 0x00000023292272a4 */ /* 0x000fe2000f8e023f */
[----:B------:R-:W-:Y:S01]  /*1350*/  IMAD.U32 R6, RZ, RZ, UR12 ;  /* 0x0000000cff067e24 */ /* 0x000fe2000f8e00ff */
[----:B------:R-:W-:Y:S01]  /*1360*/  UIADD3 UR25, UP0, UR32, UR25, URZ ;  /* 0x0000001920197290 */ /* 0x000fe2000ff1e03f */
[----:B------:R-:W4:Y:S01]  /*1370*/  S2R R20, SR_CTAID.Y ;  /* 0x0000000000147919 */ /* 0x000f220000002600 */
[----:B------:R-:W-:Y:S01]  /*1380*/  USHF.L.U32 UR5, UR34, 0x7, URZ ;  /* 0x0000000722057899 */ /* 0x000fe2000800063f */
[----:B------:R-:W-:Y:S01]  /*1390*/  CS2R R94, SRZ ;  /* 0x00000000005e7805 */ /* 0x000fe2000001ff00 */
[----:B------:R-:W-:Y:S01]  /*13a0*/  ULDC UR48, c[0x0][0x224] ;  /* 0x0000890000307ab9 */ /* 0x000fe20000000800 */
[----:B------:R-:W5:Y:S01]  /*13b0*/  S2R R21, SR_CTAID.Z ;  /* 0x0000000000157919 */ /* 0x000f620000002700 */
[----:B------:R-:W-:Y:S01]  /*13c0*/  USHF.R.S32.HI UR4, URZ, 0x1f, UR5 ;  /* 0x0000001f3f047899 */ /* 0x000fe20008011405 */
[----:B------:R-:W-:Y:S01]  /*13d0*/  CS2R R92, SRZ ;  /* 0x00000000005c7805 */ /* 0x000fe2000001ff00 */
[----:B------:R-:W-:Y:S01]  /*13e0*/  UIMAD.WIDE.U32 UR46, UR41, UR35, URZ ;  /* 0x00000023292e72a5 */ /* 0x000fe2000f8e003f */
[----:B------:R-:W-:Y:S01]  /*13f0*/  CS2R R98, SRZ ;  /* 0x0000000000627805 */ /* 0x000fe2000001ff00 */
[----:B------:R-:W-:Y:S01]  /*1400*/  ULDC.64 UR6, c[0x0][0x178] ;  /* 0x00005e0000067ab9 */ /* 0x000fe20000000a00 */
[----:B------:R-:W-:Y:S01]  /*1410*/  CS2R R96, SRZ ;  /* 0x0000000000607805 */ /* 0x000fe2000001ff00 */
[----:B------:R-:W-:Y:S01]  /*1420*/  UIMAD.WIDE UR48, UR9, UR48, UR30 ;  /* 0x00000030093072a5 */ /* 0x000fe2000f8e021e */
[----:B------:R-:W-:Y:S01]  /*1430*/  CS2R R90, SRZ ;  /* 0x00000000005a7805 */ /* 0x000fe2000001ff00 */
[----:B------:R-:W-:Y:S01]  /*1440*/  UIMAD UR6, UR15, UR6, URZ ;  /* 0x000000060f0672a4 */ /* 0x000fe2000f8e023f */
[----:B------:R-:W-:Y:S01]  /*1450*/  CS2R R88, SRZ ;  /* 0x0000000000587805 */ /* 0x000fe2000001ff00 */
[----:B------:R-:W-:Y:S01]  /*1460*/  UIADD3 UR43, UP1, UR48, UR43, URZ ;  /* 0x0000002b302b7290 */ /* 0x000fe2000ff3e03f */
[----:B------:R-:W-:Y:S01]  /*1470*/  CS2R R86, SRZ ;  /* 0x0000000000567805 */ /* 0x000fe2000001ff00 */
[----:B------:R-:W-:Y:S01]  /*1480*/  UIMAD UR42, UR9, UR7, UR6 ;  /* 0x00000007092a72a4 */ /* 0x000fe2000f8e0206 */
[----:B------:R-:W-:Y:S01]  /*1490*/  CS2R R84, SRZ ;  /* 0x0000000000547805 */ /* 0x000fe2000001ff00 */
[----:B------:R-:W-:Y:S01]  /*14a0*/  USHF.R.S32.HI UR41, URZ, 0x1f, UR41 ;  /* 0x0000001f3f297899 */ /* 0x000fe20008011429 */
[----:B-1----:R-:W-:Y:S01]  /*14b0*/  SHF.R.S32.HI R5, RZ, 0x1f, R7 ;  /* 0x0000001fff057819 */ /* 0x002fe20000011407 */
[----:B------:R-:W-:Y:S01]  /*14c0*/  ULDC.64 UR6, c[0x0][0x180] ;  /* 0x0000600000067ab9 */ /* 0x000fe20000000a00 */
[----:B------:R-:W-:Y:S01]  /*14d0*/  CS2R R78, SRZ ;  /* 0x00000000004e7805 */ /* 0x000fe2000001ff00 */
[----:B------:R-:W-:Y:S01]  /*14e0*/  UIMAD UR6, UR15, UR6, URZ ;  /* 0x000000060f0672a4 */ /* 0x000fe2000f8e023f */
[CC--:B------:R-:W-:Y:S01]  /*14f0*/  LEA.HI R3, R5.reuse, R7.reuse, RZ, 0x5 ;  /* 0x0000000705037211 */ /* 0x0c0fe200078f28ff */
[----:B------:R-:W-:Y:S01]  /*1500*/  UIMAD UR41, UR41, UR35, URZ ;  /* 0x00000023292972a4 */ /* 0x000fe2000f8e023f */
[----:B------:R-:W-:Y:S01]  /*1510*/  LEA.HI R5, R5, R7, RZ, 0x2 ;  /* 0x0000000705057211 */ /* 0x000fe200078f10ff */
[----:B------:R-:W-:Y:S01]  /*1520*/  UIMAD UR7, UR9, UR7, UR6 ;  /* 0x00000007090772a4 */ /* 0x000fe2000f8e0206 */
[----:B------:R-:W-:Y:S01]  /*1530*/  LOP3.LUT R4, R3, 0xffffffe0, RZ, 0xc0, !PT ;  /* 0xffffffe003047812 */ /* 0x000fe200078ec0ff */
[----:B------:R-:W-:Y:S01]  /*1540*/  UIADD3.X UR35, UR40, UR39, URZ, UP0, !UPT ;  /* 0x0000002728237290 */ /* 0x000fe200087fe43f */
[----:B------:R-:W-:Y:S01]  /*1550*/  SHF.R.S32.HI R3, RZ, 0x5, R3 ;  /* 0x00000005ff037819 */ /* 0x000fe20000011403 */
[----:B------:R-:W-:Y:S01]  /*1560*/  UIADD3.X UR38, UR49, UR38, URZ, UP1, !UPT ;  /* 0x0000002631267290 */ /* 0x000fe20008ffe43f */
[----:B------:R-:W-:Y:S01]  /*1570*/  CS2R R76, SRZ ;  /* 0x00000000004c7805 */ /* 0x000fe2000001ff00 */
[----:B------:R-:W-:Y:S01]  /*1580*/  IMAD.IADD R4, R7, 0x1, -R4 ;  /* 0x0000000107047824 */ /* 0x000fe200078e0a04 */
[----:B------:R-:W-:Y:S01]  /*1590*/  UIADD3 UR50, UR30, UR36, URZ ;  /* 0x000000241e327290 */ /* 0x000fe2000fffe03f */
[----:B------:R-:W-:Y:S01]  /*15a0*/  CS2R R82, SRZ ;  /* 0x0000000000527805 */ /* 0x000fe2000001ff00 */
[----:B------:R-:W-:Y:S01]  /*15b0*/  UMOV UR51, 0x4 ;  /* 0x0000000400337882 */ /* 0x000fe20000000000 */
[----:B------:R-:W-:Y:S01]  /*15c0*/  IMAD R4, R3, UR34, R4 ;  /* 0x0000002203047c24 */ /* 0x000fe2000f8e0204 */
[----:B------:R-:W-:Y:S01]  /*15d0*/  SHF.R.S32.HI R3, RZ, 0x2, R5 ;  /* 0x00000002ff037819 */ /* 0x000fe20000011405 */
[----:B------:R-:W-:Y:S01]  /*15e0*/  CS2R R80, SRZ ;  /* 0x0000000000507805 */ /* 0x000fe2000001ff00 */
[----:B------:R-:W-:Y:S01]  /*15f0*/  LOP3.LUT R5, R5, 0xfffffffc, RZ, 0xc0, !PT ;  /* 0xfffffffc05057812 */ /* 0x000fe200078ec0ff */
[----:B------:R-:W-:Y:S01]  /*1600*/  CS2R R74, SRZ ;  /* 0x00000000004a7805 */ /* 0x000fe2000001ff00 */
[----:B------:R-:W-:Y:S01]  /*1610*/  SHF.R.S32.HI R10, RZ, 0x1f, R3 ;  /* 0x0000001fff0a7819 */ /* 0x000fe20000011403 */
[----:B------:R-:W-:Y:S01]  /*1620*/  IMAD.WIDE.U32 R16, R3, c[0x0][0x198], RZ ;  /* 0x0000660003107a25 */ /* 0x000fe200078e00ff */
[----:B------:R-:W-:Y:S01]  /*1630*/  @P3 BAR.SYNC.DEFER_BLOCKING 0x0 ;  /* 0x0000000000003b1d */ /* 0x000fe20000010000 */
[----:B------:R-:W-:Y:S01]  /*1640*/  IADD3 R12, P1, P0, R4, UR5, R12 ;  /* 0x00000005040c7c10 */ /* 0x000fe2000f83e00c */
[----:B------:R-:W-:Y:S01]  /*1650*/  CS2R R72, SRZ ;  /* 0x0000000000487805 */ /* 0x000fe2000001ff00 */
[----:B------:R-:W-:Y:S01]  /*1660*/  SHF.R.S32.HI R4, RZ, 0x1f, R4 ;  /* 0x0000001fff047819 */ /* 0x000fe20000011404 */
[----:B------:R-:W-:Y:S01]  /*1670*/  IMAD R8, R10, c[0x0][0x198], RZ ;  /* 0x000066000a087a24 */ /* 0x000fe200078e02ff */
[----:B------:R-:W-:Y:S01]  /*1680*/  CS2R R70, SRZ ;  /* 0x0000000000467805 */ /* 0x000fe2000001ff00 */
[----:B------:R-:W-:Y:S01]  /*1690*/  IMAD.IADD R5, R7, 0x1, -R5 ;  /* 0x0000000107057824 */ /* 0x000fe200078e0a05 */
[----:B------:R-:W-:Y:S01]  /*16a0*/  IADD3.X R4, R4, UR4, R6, P1, P0 ;  /* 0x0000000404047c10 */ /* 0x000fe20008fe0406 */
[----:B------:R-:W-:Y:S01]  /*16b0*/  IMAD R6, R10, c[0x0][0x1a0], RZ ;  /* 0x000068000a067a24 */ /* 0x000fe200078e02ff */
[----:B------:R-:W-:Y:S01]  /*16c0*/  IADD3 R12, P0, R12, R13, RZ ;  /* 0x0000000d0c0c7210 */ /* 0x000fe20007f1e0ff */
[C---:B------:R-:W-:Y:S01]  /*16d0*/  IMAD R8, R3.reuse, c[0x0][0x19c], R8 ;  /* 0x0000670003087a24 */ /* 0x040fe200078e0208 */
[----:B------:R-:W-:Y:S01]  /*16e0*/  ULDC.64 UR4, c[0x0][0x368] ;  /* 0x0000da0000047ab9 */ /* 0x000fe20000000a00 */
[C---:B------:R-:W-:Y:S01]  /*16f0*/  IMAD.WIDE.U32 R14, R3.reuse, c[0x0][0x1a0], RZ ;  /* 0x00006800030e7a25 */ /* 0x040fe200078e00ff */
[----:B------:R-:W-:Y:S01]  /*1700*/  IADD3.X R13, R4, R11, RZ, P0, !PT ;  /* 0x0000000b040d7210 */ /* 0x000fe200007fe4ff */
[----:B------:R-:W-:Y:S01]  /*1710*/  UIMAD UR4, UR15, UR4, URZ ;  /* 0x000000040f0472a4 */ /* 0x000fe2000f8e023f */
[----:B------:R-:W-:Y:S01]  /*1720*/  CS2R R68, SRZ ;  /* 0x0000000000447805 */ /* 0x000fe2000001ff00 */
[C---:B------:R-:W-:Y:S01]  /*1730*/  IMAD R6, R3.reuse, c[0x0][0x1a4], R6 ;  /* 0x0000690003067a24 */ /* 0x040fe200078e0206 */
[----:B------:R-:W-:Y:S01]  /*1740*/  IADD3 R3, P0, R3, UR30, RZ ;  /* 0x0000001e03037c10 */ /* 0x000fe2000ff1e0ff */
[----:B------:R-:W-:Y:S01]  /*1750*/  IMAD.IADD R9, R17, 0x1, R8 ;  /* 0x0000000111097824 */ /* 0x000fe200078e0208 */
[----:B------:R-:W-:Y:S01]  /*1760*/  UIMAD UR44, UR9, UR5, UR4 ;  /* 0x00000005092c72a4 */ /* 0x000fe2000f8e0204 */
[----:B------:R-:W-:Y:S01]  /*1770*/  IMAD.MOV.U32 R8, RZ, RZ, R16 ;  /* 0x000000ffff087224 */ /* 0x000fe200078e0010 */
[----:B------:R-:W-:Y:S01]  /*1780*/  IADD3.X R18, R10, UR31, RZ, P0, !PT ;  /* 0x0000001f0a127c10 */ /* 0x000fe200087fe4ff */
[----:B------:R-:W-:Y:S01]  /*1790*/  IMAD.SHL.U32 R4, R5, 0x8, RZ ;  /* 0x0000000805047824 */ /* 0x000fe200078e00ff */
[----:B------:R-:W-:Y:S01]  /*17a0*/  ULDC.64 UR4, c[0x0][0x188] ;  /* 0x0000620000047ab9 */ /* 0x000fe20000000a00 */
[----:B------:R-:W-:Y:S01]  /*17b0*/  IMAD.U32 R16, RZ, RZ, UR25 ;  /* 0x00000019ff107e24 */ /* 0x000fe2000f8e00ff */
[----:B------:R-:W-:Y:S01]  /*17c0*/  UIMAD UR4, UR15, UR4, URZ ;  /* 0x000000040f0472a4 */ /* 0x000fe2000f8e023f */
[----:B------:R-:W-:Y:S01]  /*17d0*/  IMAD.IADD R7, R15, 0x1, R6 ;  /* 0x000000010f077824 */ /* 0x000fe200078e0206 */
[----:B------:R-:W-:Y:S01]  /*17e0*/  SHF.R.S32.HI R5, RZ, 0x1f, R4 ;  /* 0x0000001fff057819 */ /* 0x000fe20000011404 */
[----:B------:R-:W-:Y:S01]  /*17f0*/  IMAD.WIDE.U32 R16, R16, c[0x0][0x198], R8 ;  /* 0x0000660010107a25 */ /* 0x000fe200078e0008 */
[----:B------:R-:W-:-:S03]  /*1800*/  UIMAD UR5, UR9, UR5, UR4 ;  /* 0x00000005090572a4 */ /* 0x000fc6000f8e0204 */
[----:B------:R-:W-:Y:S02]  /*1810*/  IMAD R8, R18, c[0x0][0x190], RZ ;  /* 0x0000640012087a24 */ /* 0x000fe400078e02ff */
[----:B------:R-:W-:Y:S02]  /*1820*/  IMAD.MOV.U32 R6, RZ, RZ, R14 ;  /* 0x000000ffff067224 */ /* 0x000fe400078e000e */
[----:B------:R-:W-:Y:S02]  /*1830*/  IMAD.U32 R14, RZ, RZ, UR25 ;  /* 0x00000019ff0e7e24 */ /* 0x000fe4000f8e00ff */
[C---:B------:R-:W-:Y:S02]  /*1840*/  IMAD R8, R3.reuse, c[0x0][0x194], R8 ;  /* 0x0000650003087a24 */ /* 0x040fe400078e0208 */
[----:B------:R-:W-:-:S04]  /*1850*/  IMAD.WIDE.U32 R10, R3, c[0x0][0x190], R4 ;  /* 0x00006400030a7a25 */ /* 0x000fc800078e0004 */
[----:B------:R-:W-:Y:S01]  /*1860*/  IMAD.WIDE.U32 R14, R14, c[0x0][0x1a0], R6 ;  /* 0x000068000e0e7a25 */ /* 0x000fe200078e0006 */
[----:B------:R-:W-:-:S03]  /*1870*/  MOV R6, UR46 ;  /* 0x0000002e00067c02 */ /* 0x000fc60008000f00 */
[----:B------:R-:W-:Y:S02]  /*1880*/  IMAD.IADD R11, R11, 0x1, R8 ;  /* 0x000000010b0b7824 */ /* 0x000fe400078e0208 */
[----:B----4-:R-:W-:-:S04]  /*1890*/  IMAD.WIDE.U32 R8, R20, c[0x0][0x368], R4 ;  /* 0x0000da0014087a25 */ /* 0x010fc800078e0004 */
[----:B------:R-:W-:Y:S01]  /*18a0*/  IMAD.U32 R7, RZ, RZ, UR47 ;  /* 0x0000002fff077e24 */ /* 0x000fe2000f8e00ff */
[----:B------:R-:W-:Y:S01]  /*18b0*/  IADD3 R9, R9, UR44, RZ ;  /* 0x0000002c09097c10 */ /* 0x000fe2000fffe0ff */
[----:B------:R-:W-:Y:S01]  /*18c0*/  IMAD.WIDE.U32 R12, R6, UR43, R12 ;  /* 0x0000002b060c7c25 */ /* 0x000fe2000f8e000c */
[----:B------:R-:W-:Y:S02]  /*18d0*/  ULDC UR44, c[0x0][0x22c] ;  /* 0x00008b00002c7ab9 */ /* 0x000fe40000000800 */
[----:B------:R-:W-:Y:S01]  /*18e0*/  UIMAD UR41, UR13, UR44, UR41 ;  /* 0x0000002c0d2972a4 */ /* 0x000fe2000f8e0229 */
[--C-:B------:R-:W-:Y:S01]  /*18f0*/  IMAD.WIDE.U32 R6, R20, c[0x0][0x180], R4.reuse ;  /* 0x0000600014067a25 */ /* 0x100fe200078e0004 */
[----:B------:R-:W-:Y:S02]  /*1900*/  LEA R132, P2, R12, c[0x0][0x350], 0x2 ;  /* 0x0000d4000c847a11 */ /* 0x000fe400078410ff */
[----:B------:R-:W-:Y:S01]  /*1910*/  UIADD3 UR41, UR47, UR41, URZ ;  /* 0x000000292f297290 */ /* 0x000fe2000fffe03f */
[----:B------:R-:W-:Y:S01]  /*1920*/  IMAD.WIDE.U32 R4, R20, c[0x0][0x188], R4 ;  /* 0x0000620014047a25 */ /* 0x000fe200078e0004 */
[----:B------:R-:W-:Y:S01]  /*1930*/  IADD3 R7, R7, UR7, RZ ;  /* 0x0000000707077c10 */ /* 0x000fe2000fffe0ff */
[----:B------:R-:W-:-:S02]  /*1940*/  ULDC.64 UR6, c[0x0][0x198] ;  /* 0x0000660000067ab9 */ /* 0x000fc40000000a00 */
[----:B------:R-:W-:Y:S01]  /*1950*/  IMAD R18, R18, c[0x0][0x370], RZ ;  /* 0x0000dc0012127a24 */ /* 0x000fe200078e02ff */
[----:B------:R-:W-:Y:S01]  /*1960*/  IADD3 R5, R5, UR5, RZ ;  /* 0x0000000505057c10 */ /* 0x000fe2000fffe0ff */
[----:B------:R-:W-:Y:S01]  /*1970*/  IMAD.WIDE.U32 R10, R20, c[0x0][0x178], R10 ;  /* 0x00005e00140a7a25 */ /* 0x000fe200078e000a */
[----:B------:R-:W-:Y:S02]  /*1980*/  ULDC.64 UR4, c[0x0][0x1a0] ;  /* 0x0000680000047ab9 */ /* 0x000fe40000000a00 */
[----:B------:R-:W-:Y:S01]  /*1990*/  UIMAD UR4, UR35, UR4, URZ ;  /* 0x00000004230472a4 */ /* 0x000fe2000f8e023f */
[C---:B------:R-:W-:Y:S01]  /*19a0*/  IMAD R20, R3.reuse, c[0x0][0x374], R18 ;  /* 0x0000dd0003147a24 */ /* 0x040fe200078e0212 */
[----:B------:R-:W-:Y:S01]  /*19b0*/  UIMAD UR41, UR41, UR43, URZ ;  /* 0x0000002b292972a4 */ /* 0x000fe2000f8e023f */
[----:B------:R-:W-:Y:S01]  /*19c0*/  IMAD.WIDE.U32 R8, R3, c[0x0][0x370], R8 ;  /* 0x0000dc0003087a25 */ /* 0x000fe200078e0008 */
[----:B------:R-:W-:Y:S02]  /*19d0*/  UIMAD UR4, UR25, UR5, UR4 ;  /* 0x00000005190472a4 */ /* 0x000fe4000f8e0204 */
[----:B------:R-:W-:Y:S01]  /*19e0*/  UIMAD UR38, UR38, UR46, UR41 ;  /* 0x0000002e262672a4 */ /* 0x000fe2000f8e0229 */
[C---:B------:R-:W-:Y:S01]  /*19f0*/  IMAD R3, R19.reuse, c[0x0][0x1b0], RZ ;  /* 0x00006c0013037a24 */ /* 0x040fe200078e02ff */
[----:B------:R-:W-:Y:S01]  /*1a00*/  UIMAD UR6, UR35, UR6, URZ ;  /* 0x00000006230672a4 */ /* 0x000fe2000f8e023f */
[----:B------:R-:W-:-:S02]  /*1a10*/  IMAD R18, R19, c[0x0][0x1b8], RZ ;  /* 0x00006e0013127a24 */ /* 0x000fc400078e02ff */
[C---:B------:R-:W-:Y:S01]  /*1a20*/  IMAD R19, R0.reuse, c[0x0][0x1b4], R3 ;  /* 0x00006d0000137a24 */ /* 0x040fe200078e0203 */
[----:B------:R-:W-:Y:S01]  /*1a30*/  UIMAD UR6, UR25, UR7, UR6 ;  /* 0x00000007190672a4 */ /* 0x000fe2000f8e0206 */
[C---:B------:R-:W-:Y:S02]  /*1a40*/  IMAD R3, R0.reuse, c[0x0][0x1bc], R18 ;  /* 0x00006f0000037a24 */ /* 0x040fe400078e0212 */
[----:B------:R-:W-:-:S04]  /*1a50*/  IMAD.WIDE.U32 R4, R0, c[0x0][0x1b8], R4 ;  /* 0x00006e0000047a25 */ /* 0x000fc800078e0004 */
[----:B------:R-:W-:Y:S01]  /*1a60*/  IMAD.WIDE.U32 R6, R0, c[0x0][0x1b0], R6 ;  /* 0x00006c0000067a25 */ /* 0x000fe200078e0006 */
[----:B------:R-:W-:-:S03]  /*1a70*/  IADD3 R0, P0, R4, R14, RZ ;  /* 0x0000000e04007210 */ /* 0x000fc60007f1e0ff */
[----:B------:R-:W-:Y:S01]  /*1a80*/  IMAD.IADD R3, R5, 0x1, R3 ;  /* 0x0000000105037824 */ /* 0x000fe200078e0203 */
[----:B------:R-:W-:Y:S01]  /*1a90*/  IADD3 R5, R9, R20, RZ ;  /* 0x0000001409057210 */ /* 0x000fe20007ffe0ff */
[----:B------:R-:W-:Y:S01]  /*1aa0*/  IMAD.IADD R19, R7, 0x1, R19 ;  /* 0x0000000107137824 */ /* 0x000fe200078e0213 */
[----:B------:R-:W-:Y:S01]  /*1ab0*/  IADD3 R7, P1, R6, R16, RZ ;  /* 0x0000001006077210 */ /* 0x000fe20007f3e0ff */
[----:B------:R-:W-:Y:S01]  /*1ac0*/  IMAD.MOV.U32 R4, RZ, RZ, R8 ;  /* 0x000000ffff047224 */ /* 0x000fe200078e0008 */
[----:B------:R-:W-:Y:S01]  /*1ad0*/  IADD3.X R3, R3, UR4, R15, P0, !PT ;  /* 0x0000000403037c10 */ /* 0x000fe200087fe40f */
[----:B------:R-:W-:Y:S01]  /*1ae0*/  ULDC.64 UR4, c[0x0][0x1a8] ;  /* 0x00006a0000047ab9 */ /* 0x000fe20000000a00 */
[----:B------:R-:W-:Y:S01]  /*1af0*/  IADD3 R6, R13, UR38, RZ ;  /* 0x000000260d067c10 */ /* 0x000fe2000fffe0ff */
[----:B------:R-:W-:Y:S01]  /*1b00*/  UIMAD UR4, UR14, UR4, URZ ;  /* 0x000000040e0472a4 */ /* 0x000fe2000f8e023f */
[----:B------:R-:W-:Y:S01]  /*1b10*/  IADD3 R9, R11, UR42, RZ ;  /* 0x0000002a0b097c10 */ /* 0x000fe2000fffe0ff */
[----:B------:R-:W-:Y:S01]  /*1b20*/  IMAD.MOV.U32 R8, RZ, RZ, R10 ;  /* 0x000000ffff087224 */ /* 0x000fe200078e000a */
[----:B------:R-:W-:Y:S01]  /*1b30*/  LEA.HI.X R133, R12, c[0x0][0x354], R6, 0x2, P2 ;  /* 0x0000d5000c857a11 */ /* 0x000fe200010f1406 */
[----:B------:R-:W-:Y:S01]  /*1b40*/  UIMAD UR7, UR16, UR5, UR4 ;  /* 0x00000005100772a4 */ /* 0x000fe2000f8e0204 */
[----:B------:R-:W-:Y:S01]  /*1b50*/  IADD3.X R16, R19, UR6, R17, P1, !PT ;  /* 0x0000000613107c10 */ /* 0x000fe20008ffe411 */
[----:B-----5:R-:W-:Y:S01]  /*1b60*/  IMAD.WIDE.U32 R10, R21, c[0x0][0x1a8], R8 ;  /* 0x00006a00150a7a25 */ /* 0x020fe200078e0008 */
[----:B------:R-:W-:Y:S01]  /*1b70*/  ULDC.64 UR4, c[0x0][0x378] ;  /* 0x0000de0000047ab9 */ /* 0x000fe20000000a00 */
[----:B------:R-:W-:Y:S01]  /*1b80*/  LEA R6, P0, R7, c[0x0][0x168], 0x1 ;  /* 0x00005a0007067a11 */ /* 0x000fe200078008ff */
[----:B------:R-:W-:Y:S01]  /*1b90*/  UIMAD UR4, UR14, UR4, URZ ;  /* 0x000000040e0472a4 */ /* 0x000fe2000f8e023f */
[----:B------:R-:W-:Y:S01]  /*1ba0*/  IMAD.WIDE.U32 R8, R21, c[0x0][0x378], R4 ;  /* 0x0000de0015087a25 */ /* 0x000fe200078e0004 */
[----:B------:R-:W-:Y:S01]  /*1bb0*/  UIADD3 UR6, UR23, -0x1, URZ ;  /* 0xffffffff17067890 */ /* 0x000fe2000fffe03f */
[----:B------:R-:W-:Y:S01]  /*1bc0*/  LEA.HI.X R7, R7, c[0x0][0x16c], R16, 0x1, P0 ;  /* 0x00005b0007077a11 */ /* 0x000fe200000f0c10 */
[----:B------:R-:W-:Y:S01]  /*1bd0*/  UIMAD UR4, UR16, UR5, UR4 ;  /* 0x00000005100472a4 */ /* 0x000fe2000f8e0204 */
[C---:B------:R-:W-:Y:S01]  /*1be0*/  LEA R4, P0, R0.reuse, c[0x0][0x170], 0x1 ;  /* 0x00005c0000047a11 */ /* 0x040fe200078008ff */
[----:B------:R-:W-:Y:S01]  /*1bf0*/  IMAD.MOV.U32 R12, RZ, RZ, c[0x0][0x198] ;  /* 0x00006600ff0c7624 */ /* 0x000fe200078e00ff */
[----:B------:R-:W-:Y:S01]  /*1c00*/  ULDC UR5, c[0x0][0x214] ;  /* 0x0000850000057ab9 */ /* 0x000fe20000000800 */
[----:B------:R-:W-:Y:S01]  /*1c10*/  IMAD.MOV.U32 R13, RZ, RZ, c[0x0][0x19c] ;  /* 0x00006700ff0d7624 */ /* 0x000fe200078e00ff */
[----:B------:R-:W-:Y:S01]  /*1c20*/  LEA.HI.X R5, R0, c[0x0][0x174], R3, 0x1, P0 ;  /* 0x00005d0000057a11 */ /* 0x000fe200000f0c03 */
[----:B------:R-:W-:Y:S01]  /*1c30*/  ULEA.HI UR38, UR6, UR6, URZ, 0x1 ;  /* 0x0000000606267291 */ /* 0x000fe2000f8f083f */
[----:B------:R-:W-:Y:S01]  /*1c40*/  IADD3 R3, R9, UR4, RZ ;  /* 0x0000000409037c10 */ /* 0x000fe2000fffe0ff */
[----:B------:R-:W-:Y:S01]  /*1c50*/  UIADD3 UR5, -UR33, UR5, UR32 ;  /* 0x0000000521057290 */ /* 0x000fe2000fffe120 */
[C---:B------:R-:W-:Y:S01]  /*1c60*/  LEA R14, P1, R12.reuse, R6, 0x7 ;  /* 0x000000060c0e7211 */ /* 0x040fe200078238ff */
[----:B------:R-:W-:Y:S01]  /*1c70*/  ULDC UR4, c[0x0][0x2e8] ;  /* 0x0000ba0000047ab9 */ /* 0x000fe20000000800 */
[----:B------:R-:W-:Y:S01]  /*1c80*/  IADD3 R0, R11, UR7, RZ ;  /* 0x000000070b007c10 */ /* 0x000fe2000fffe0ff */
[----:B------:R-:W-:Y:S01]  /*1c90*/  ULOP3.LUT UR38, UR38, 0xfffffffe, URZ, 0xc0, !UPT ;  /* 0xfffffffe26267892 */ /* 0x000fe2000f8ec03f */
[----:B------:R-:W-:Y:S01]  /*1ca0*/  LEA.HI.X R15, R12, R7, R13, 0x7, P1 ;  /* 0x000000070c0f7211 */ /* 0x000fe200008f3c0d */
[----:B------:R-:W-:Y:S01]  /*1cb0*/  UIADD3 UR5, UR5, -UR4, URZ ;  /* 0x8000000405057290 */ /* 0x000fe2000fffe03f */
[----:B------:R-:W-:Y:S01]  /*1cc0*/  MOV R13, c[0x0][0x1a0] ;  /* 0x00006800000d7a02 */ /* 0x000fe20000000f00 */
[----:B------:R-:W-:Y:S01]  /*1cd0*/  UIADD3 UR38, UR6, -UR38, URZ ;  /* 0x8000002606267290 */ /* 0x000fe2000fffe03f */
[----:B------:R-:W-:Y:S01]  /*1ce0*/  LEA R158, P2, R10, c[0x0][0x160], 0x1 ;  /* 0x000058000a9e7a11 */ /* 0x000fe200078408ff */
[----:B------:R-:W-:Y:S01]  /*1cf0*/  USHF.R.S32.HI UR4, URZ, 0x1f, UR5 ;  /* 0x0000001f3f047899 */ /* 0x000fe20008011405 */
[----:B------:R-:W-:Y:S01]  /*1d00*/  IMAD.MOV.U32 R16, RZ, RZ, c[0x0][0x1a4] ;  /* 0x00006900ff107624 */ /* 0x000fe200078e00ff */
[----:B------:R-:W-:Y:S01]  /*1d10*/  UISETP.NE.AND UP0, UPT, UR38, 0x1, UPT ;  /* 0x000000012600788c */ /* 0x000fe2000bf05270 */
[C---:B------:R-:W-:Y:S01]  /*1d20*/  LEA R12, P0, R13.reuse, R4, 0x7 ;  /* 0x000000040d0c7211 */ /* 0x040fe200078038ff */
[----:B------:R-:W-:Y:S01]  /*1d30*/  ULEA.HI UR4, UR4, UR5, URZ, 0x7 ;  /* 0x0000000504047291 */ /* 0x000fe2000f8f383f */
[----:B------:R-:W-:Y:S01]  /*1d40*/  LEA R156, P1, R8, c[0x0][0x330], 0x1 ;  /* 0x0000cc00089c7a11 */ /* 0x000fe200078208ff */
[----:B------:R-:W-:Y:S01]  /*1d50*/  IMAD.MOV.U32 R11, RZ, RZ, c[0x0][0x374] ;  /* 0x0000dd00ff0b7624 */ /* 0x000fe200078e00ff */
[----:B------:R-:W-:Y:S01]  /*1d60*/  LEA.HI.X R159, R10, c[0x0][0x164], R0, 0x1, P2 ;  /* 0x000059000a9f7a11 */ /* 0x000fe200010f0c00 */
[----:B------:R-:W-:Y:S01]  /*1d70*/  IMAD.MOV.U32 R0, RZ, RZ, c[0x0][0x370] ;  /* 0x0000dc00ff007624 */ /* 0x000fe200078e00ff */
[----:B------:R-:W-:Y:S01]  /*1d80*/  USHF.R.S32.HI UR4, URZ, 0x7, UR4 ;  /* 0x000000073f047899 */ /* 0x000fe20008011404 */
[----:B------:R-:W-:Y:S01]  /*1d90*/  LEA.HI.X R13, R13, R5, R16, 0x7, P0 ;  /* 0x000000050d0d7211 */ /* 0x000fe200000f3c10 */
[----:B------:R-:W-:Y:S01]  /*1da0*/  IMAD.MOV.U32 R9, RZ, RZ, c[0x0][0x190] ;  /* 0x00006400ff097624 */ /* 0x000fe200078e00ff */
[----:B------:R-:W-:Y:S01]  /*1db0*/  LEA.HI.X R157, R8, c[0x0][0x334], R3, 0x1, P1 ;  /* 0x0000cd00089d7a11 */ /* 0x000fe200008f0c03 */
[----:B------:R-:W-:Y:S01]  /*1dc0*/  UIADD3 UR7, UR30, UR37, URZ ;  /* 0x000000251e077290 */ /* 0x000fe2000fffe03f */
[----:B------:R-:W-:Y:S01]  /*1dd0*/  PLOP3.LUT P0, PT, PT, PT, UP0, 0x80, 0x0 ;  /* 0x000000000000781c */ /* 0x000fe20003f0f008 */
[----:B------:R-:W-:Y:S01]  /*1de0*/  UISETP.LT.AND UP0, UPT, URZ, UR4, UPT ;  /* 0x000000043f00728c */ /* 0x000fe2000bf01270 */
[C---:B------:R-:W-:Y:S01]  /*1df0*/  LEA R10, P2, R0.reuse, R156, 0x7 ;  /* 0x0000009c000a7211 */ /* 0x040fe200078438ff */
[----:B------:R-:W-:Y:S01]  /*1e00*/  ULDC.64 UR36, c[0x0][0x200] ;  /* 0x0000800000247ab9 */ /* 0x000fe20000000a00 */
[----:B------:R-:W-:Y:S01]  /*1e10*/  MOV R16, c[0x0][0x194] ;  /* 0x0000650000107a02 */ /* 0x000fe20000000f00 */
[----:B------:R-:W-:Y:S01]  /*1e20*/  USEL UR4, URZ, UR4, !UP0 ;  /* 0x000000043f047287 */ /* 0x000fe2000c000000 */
[C---:B------:R-:W-:Y:S01]  /*1e30*/  LEA R8, P1, R9.reuse, R158, 0x7 ;  /* 0x0000009e09087211 */ /* 0x040fe200078238ff */
[----:B------:R-:W-:Y:S01]  /*1e40*/  UIMAD.WIDE UR36, UR7, UR51, UR36 ;  /* 0x00000033072472a5 */ /* 0x000fe2000f8e0224 */
[----:B------:R-:W-:Y:S01]  /*1e50*/  LEA.HI.X R11, R0, R157, R11, 0x7, P2 ;  /* 0x0000009d000b7211 */ /* 0x000fe200010f3c0b */
[----:B------:R-:W-:Y:S01]  /*1e60*/  UISETP.GT.AND UP0, UPT, UR23, UR4, UPT ;  /* 0x000000041700728c */ /* 0x000fe2000bf04270 */
[----:B------:R-:W-:Y:S01]  /*1e70*/  LEA.HI.X R9, R9, R159, R16, 0x7, P1 ;  /* 0x0000009f09097211 */ /* 0x000fe200008f3c10 */
[----:B------:R-:W-:-:S02]  /*1e80*/  ULDC.64 UR38, c[0x0][0x3c8] ;  /* 0x0000f20000267ab9 */ /* 0x000fc40000000a00 */
[----:B------:R-:W-:Y:S02]  /*1e90*/  UIMAD.WIDE UR50, UR50, UR51, UR38 ;  /* 0x00000033323272a5 */ /* 0x000fe4000f8e0226 */
[----:B------:R-:W-:Y:S01]  /*1ea0*/  PLOP3.LUT P1, PT, PT, PT, UP0, 0x80, 0x0 ;  /* 0x000000000000781c */ /* 0x000fe20003f2f008 */
[----:B------:R-:W-:Y:S01]  /*1eb0*/  UMOV UR5, UR37 ;  /* 0x0000002500057c82 */ /* 0x000fe20008000000 */
[C---:B--2---:R-:W-:Y:S01]  /*1ec0*/  IADD3 R3, R23.reuse, 0x1000, RZ ;  /* 0x0000100017037810 */ /* 0x044fe20007ffe0ff */
[----:B------:R-:W-:-:S03]  /*1ed0*/  IMAD.SHL.U32 R0, R23, 0x2, RZ ;  /* 0x0000000217007824 */ /* 0x000fc600078e00ff */
[----:B------:R-:W-:Y:S02]  /*1ee0*/  SEL R3, R3, R23, !P0 ;  /* 0x0000001703037207 */ /* 0x000fe40004000000 */
[----:B------:R-:W-:Y:S01]  /*1ef0*/  @!PT LDS RZ, [RZ] ;  /* 0x00000000fffff984 */ /* 0x000fe20000000800 */
[----:B------:R-:W-:Y:S01]  /*1f00*/  @!PT LDS RZ, [RZ] ;  /* 0x00000000fffff984 */ /* 0x000fe20000000800 */
[----:B------:R-:W-:Y:S01]  /*1f10*/  @!PT LDS RZ, [RZ] ;  /* 0x00000000fffff984 */ /* 0x000fe20000000800 */
[----:B------:R1:W-:Y:S03]  /*1f20*/  LDGSTS.E.BYPASS.LTC128B.128 [R0+0x4000], [R156.64] ;  /* 0x040000009c007fae */ /* 0x0003e6000b901d5a */
[----:B------:R-:W-:Y:S01]  /*1f30*/  IMAD.SHL.U32 R3, R3, 0x2, RZ ;  /* 0x0000000203037824 */ /* 0x000fe200078e00ff */
[----:B------:R1:W-:Y:S04]  /*1f40*/  LDGSTS.E.BYPASS.LTC128B.128 [R0+0x5000], [R10.64] ;  /* 0x050000000a007fae */ /* 0x0003e8000b901d5a */
[----:B------:R2:W-:Y:S04]  /*1f50*/  LDGSTS.E.BYPASS.LTC128B.128 [R3], [R158.64] ;  /* 0x000000009e037fae */ /* 0x0005e8000b901d5a */
[----:B------:R2:W-:Y:S04]  /*1f60*/  LDGSTS.E.BYPASS.LTC128B.128 [R3+0x1000], [R8.64] ;  /* 0x0100000008037fae */ /* 0x0005e8000b901d5a */
[----:B------:R1:W-:Y:S04]  /*1f70*/  LDGSTS.E.BYPASS.LTC128B.128 [R0+0x6000], [R6.64] ;  /* 0x0600000006007fae */ /* 0x0003e8000b901d5a */
[----:B------:R1:W-:Y:S04]  /*1f80*/  LDGSTS.E.BYPASS.LTC128B.128 [R0+0x7000], [R14.64] ;  /* 0x070000000e007fae */ /* 0x0003e8000b901d5a */
[----:B------:R3:W-:Y:S04]  /*1f90*/  LDGSTS.E.BYPASS.LTC128B.128 [R0+0x8000], [R4.64] ;  /* 0x0800000004007fae */ /* 0x0007e8000b901d5a */
[----:B------:R1:W-:Y:S04]  /*1fa0*/  LDGSTS.E.BYPASS.LTC128B.128 [R0+0x9000], [R12.64] ;  /* 0x090000000c007fae */ /* 0x0003e8000b901d5a */
[----:B------:R-:W0:Y:S01]  /*1fb0*/  LDGDEPBAR ;  /* 0x00000000000079af */ /* 0x000e220000000000 */
[----:B---3--:R-:W-:Y:S01]  /*1fc0*/  IMAD.SHL.U32 R4, R22, 0x4, RZ ;  /* 0x0000000416047824 */ /* 0x008fe200078e00ff */
[----:B-1----:R-:W-:-:S04]  /*1fd0*/  SHF.R.S32.HI R0, RZ, 0x1f, R22 ;  /* 0x0000001fff007819 */ /* 0x002fc80000011416 */
[----:B------:R-:W-:Y:S02]  /*1fe0*/  IADD3 R4, P2, R4, UR36, RZ ;  /* 0x0000002404047c10 */ /* 0x000fe4000ff5e0ff */
[----:B------:R-:W-:-:S04]  /*1ff0*/  SHF.L.U64.HI R5, R22, 0x2, R0 ;  /* 0x0000000216057819 */ /* 0x000fc80000010200 */
[----:B------:R-:W-:Y:S01]  /*2000*/  IADD3.X R5, R5, UR5, RZ, P2, !PT ;  /* 0x0000000505057c10 */ /* 0x000fe200097fe4ff */
[----:B------:R-:W-:Y:S05]  /*2010*/  @!P1 BRA `(.L_x_519) ;  /* 0x00005ac000009947 */ /* 0x000fea0003800000 */
[----:B--2---:R1:W2:Y:S04]  /*2020*/  LDG.E R6, [R4.64] ;  /* 0x0000001a04067981 */ /* 0x0042a8000c1e1900 */
[----:B------:R1:W5:Y:S04]  /*2030*/  LDG.E R252, [R4.64+0x20] ;  /* 0x0000201a04fc7981 */ /* 0x000368000c1e1900 */
[----:B------:R1:W5:Y:S04]  /*2040*/  LDG.E R251, [R4.64+0x100] ;  /* 0x0001001a04fb7981 */ /* 0x000368000c1e1900 */
[----:B------:R1:W5:Y:S01]  /*2050*/  LDG.E R250, [R4.64+0x120] ;  /* 0x0001201a04fa7981 */ /* 0x000362000c1e1900 */
[----:B------:R-:W-:Y:S01]  /*2060*/  UMOV UR38, UR50 ;  /* 0x0000003200267c82 */ /* 0x000fe20008000000 */
[----:B------:R-:W-:Y:S01]  /*2070*/  IMAD.MOV.U32 R193, RZ, RZ, R3 ;  /* 0x000000ffffc17224 */ /* 0x000fe200078e0003 */
[----:B------:R-:W-:Y:S01]  /*2080*/  UIADD3 UR50, UR32, UR8, URZ ;  /* 0x0000000820327290 */ /* 0x000fe2000fffe03f */
[----:B------:R-:W-:Y:S01]  /*2090*/  IMAD.MOV.U32 R95, RZ, RZ, RZ ;  /* 0x000000ffff5f7224 */ /* 0x000fe200078e00ff */
[----:B------:R-:W-:-:S02]  /*20a0*/  USHF.L.U32 UR49, UR34, 0x3, URZ ;  /* 0x0000000322317899 */ /* 0x000fc4000800063f */
[----:B------:R-:W-:Y:S02]  /*20b0*/  USHF.L.U32 UR48, UR34, 0x4, URZ ;  /* 0x0000000422307899 */ /* 0x000fe4000800063f */
[----:B------:R-:W-:Y:S02]  /*20c0*/  UIMAD UR47, UR34, 0x18, URZ ;  /* 0x00000018222f78a4 */ /* 0x000fe4000f8e023f */
[----:B------:R-:W-:Y:S02]  /*20d0*/  USHF.L.U32 UR46, UR34, 0x5, URZ ;  /* 0x00000005222e7899 */ /* 0x000fe4000800063f */
[----:B------:R-:W-:Y:S02]  /*20e0*/  UIMAD UR45, UR34, 0x28, URZ ;  /* 0x00000028222d78a4 */ /* 0x000fe4000f8e023f */
[----:B------:R-:W-:Y:S02]  /*20f0*/  UIMAD UR44, UR34, 0x30, URZ ;  /* 0x00000030222c78a4 */ /* 0x000fe4000f8e023f */
[----:B------:R-:W-:-:S02]  /*2100*/  UIMAD UR43, UR34, 0x38, URZ ;  /* 0x00000038222b78a4 */ /* 0x000fc4000f8e023f */
[----:B------:R-:W-:Y:S02]  /*2110*/  USHF.L.U32 UR42, UR34, 0x6, URZ ;  /* 0x00000006222a7899 */ /* 0x000fe4000800063f */
[----:B------:R-:W-:Y:S02]  /*2120*/  UIMAD UR41, UR34, 0x48, URZ ;  /* 0x00000048222978a4 */ /* 0x000fe4000f8e023f */
[----:B------:R-:W-:Y:S01]  /*2130*/  UIMAD UR40, UR34, 0x50, URZ ;  /* 0x00000050222878a4 */ /* 0x000fe2000f8e023f */
[----:B-1----:R-:W-:Y:S01]  /*2140*/  IADD3 R5, R124, 0x1000, RZ ;  /* 0x000010007c057810 */ /* 0x002fe20007ffe0ff */
[----:B------:R-:W-:Y:S01]  /*2150*/  UIMAD UR39, UR34, 0x58, URZ ;  /* 0x00000058222778a4 */ /* 0x000fe2000f8e023f */
[----:B------:R-:W-:Y:S01]  /*2160*/  IADD3 R4, R130, 0x1000, RZ ;  /* 0x0000100082047810 */ /* 0x000fe20007ffe0ff */
[----:B------:R-:W-:Y:S01]  /*2170*/  UIMAD UR37, UR34, 0x60, URZ ;  /* 0x00000060222578a4 */ /* 0x000fe2000f8e023f */
[----:B------:R-:W-:Y:S01]  /*2180*/  SEL R5, R5, R124, !P0 ;  /* 0x0000007c05057207 */ /* 0x000fe20004000000 */
[----:B------:R-:W-:Y:S01]  /*2190*/  UIMAD UR32, UR34, 0x68, URZ ;  /* 0x00000068222078a4 */ /* 0x000fe2000f8e023f */
[----:B------:R-:W-:Y:S01]  /*21a0*/  SEL R4, R4, R130, !P0 ;  /* 0x0000008204047207 */ /* 0x000fe20004000000 */
[----:B------:R-:W-:-:S02]  /*21b0*/  UIMAD UR7, UR34, 0x70, URZ ;  /* 0x00000070220778a4 */ /* 0x000fc4000f8e023f */
[----:B------:R-:W-:Y:S01]  /*21c0*/  IMAD.SHL.U32 R3, R5, 0x2, RZ ;  /* 0x0000000205037824 */ /* 0x000fe200078e00ff */
[----:B------:R-:W-:Y:S01]  /*21d0*/  UIMAD UR52, UR34, 0x78, URZ ;  /* 0x00000078223478a4 */ /* 0x000fe2000f8e023f */
[----:B------:R-:W-:Y:S01]  /*21e0*/  IMAD.SHL.U32 R118, R4, 0x2, RZ ;  /* 0x0000000204767824 */ /* 0x000fe200078e00ff */
[----:B------:R-:W-:Y:S01]  /*21f0*/  UIADD3 UR50, -UR33, 0x80, UR50 ;  /* 0x0000008021327890 */ /* 0x000fe2000fffe132 */
[----:B--2---:R1:W-:Y:S04]  /*2200*/  STL [R1], R6 ;  /* 0x0000000601007387 */ /* 0x0043e80000100800 */
[C---:B------:R-:W-:Y:S01]  /*2210*/  SHF.L.U64.HI R4, R22.reuse, 0x2, R0 ;  /* 0x0000000216047819 */ /* 0x040fe20000010200 */
[----:B------:R-:W-:Y:S01]  /*2220*/  IMAD.MOV.U32 R5, RZ, RZ, 0x1 ;  /* 0x00000001ff057424 */ /* 0x000fe200078e00ff */
[----:B------:R-:W-:Y:S01]  /*2230*/  IADD3 R0, R22, -0x80, RZ ;  /* 0xffffff8016007810 */ /* 0x000fe20007ffe0ff */
[----:B------:R-:W-:Y:S01]  /*2240*/  IMAD.SHL.U32 R122, R130, 0x2, RZ ;  /* 0x00000002827a7824 */ /* 0x000fe200078e00ff */
[----:B-1----:R-:W-:Y:S01]  /*2250*/  SHF.L.U32 R6, R22, 0x2, RZ ;  /* 0x0000000216067819 */ /* 0x002fe200000006ff */
[----:B------:R1:W-:Y:S02]  /*2260*/  STL [R1+0xc], R4 ;  /* 0x00000c0401007387 */ /* 0x0003e40000100800 */
[----:B------:R-:W-:Y:S01]  /*2270*/  IMAD.SHL.U32 R0, R0, 0x4, RZ ;  /* 0x0000000400007824 */ /* 0x000fe200078e00ff */
[----:B------:R-:W-:Y:S01]  /*2280*/  IADD3 R123, R122, R125, RZ ;  /* 0x0000007d7a7b7210 */ /* 0x000fe20007ffe0ff */
[----:B------:R2:W-:Y:S01]  /*2290*/  STL [R1+0x14], R6 ;  /* 0x0000140601007387 */ /* 0x0005e20000100800 */
[----:B-1----:R-:W-:-:S05]  /*22a0*/  IADD3 R4, R22, -c[0x0][0x214], R5 ;  /* 0x8000850016047a10 */ /* 0x002fca0007ffe005 */
[----:B------:R2:W-:Y:S04]  /*22b0*/  STL [R1+0x10], R4 ;  /* 0x0000100401007387 */ /* 0x0005e80000100800 */
[----:B------:R2:W-:Y:S02]  /*22c0*/  STL [R1+0x8], R0 ;  /* 0x0000080001007387 */ /* 0x0005e40000100800 */
.L_x_522:
[----:B------:R-:W3:Y:S01]  /*22d0*/  LDL R135, [R1+0x10] ;  /* 0x0000100001877983 */ /* 0x000ee20000100800 */
[----:B------:R-:W-:Y:S01]  /*22e0*/  IADD3 R112, R125, R118, RZ ;  /* 0x000000767d707210 */ /* 0x000fe20007ffe0ff */
[----:B------:R-:W-:Y:S01]  /*22f0*/  USHF.L.U32 UR34, UR6, 0x7, URZ ;  /* 0x0000000706227899 */ /* 0x000fe2000800063f */
[----:B--2---:R-:W-:Y:S01]  /*2300*/  MOV R0, UR24 ;  /* 0x0000001800007c02 */ /* 0x004fe20008000f00 */
[----:B------:R-:W0:Y:S01]  /*2310*/  LDGDEPBAR ;  /* 0x00000000000079af */ /* 0x000e220000000000 */
[----:B------:R-:W-:Y:S02]  /*2320*/  UISETP.GT.AND UP3, UPT, UR6, UR4, UPT ;  /* 0x000000040600728c */ /* 0x000fe4000bf64270 */
[----:B------:R-:W-:Y:S05]  /*2330*/  UISETP.GE.AND UP0, UPT, UR34, UR50, UPT ;  /* 0x000000322200728c */ /* 0x000fea000bf06270 */
[----:B------:R-:W2:Y:S01]  /*2340*/  LDL R134, [R1+0x18] ;  /* 0x0000180001867983 */ /* 0x000ea20000100800 */
[----:B------:R-:W-:Y:S03]  /*2350*/  PLOP3.LUT P0, PT, PT, PT, UP0, 0x80, 0x0 ;  /* 0x000000000000781c */ /* 0x000fe60003f0f008 */
[----:B------:R-:W4:Y:S04]  /*2360*/  LDL R131, [R1] ;  /* 0x0000000001837983 */ /* 0x000f280000100800 */
        /* <DEDUP_REMOVED lines=24> */
[----:B------:R-:W-:Y:S01]  /*24f0*/  STL [R1+0x2c], R2 ;  /* 0x00002c0201007387 */ /* 0x000fe20000100800 */
[----:B----4-:R-:W-:Y:S01]  /*2500*/  FSETP.NEU.FTZ.AND P1, PT, R131, -INF , PT ;  /* 0xff8000008300780b */ /* 0x010fe20003f3d000 */
[----:B------:R-:W-:Y:S04]  /*2510*/  DEPBAR.LE SB0, 0x0 ;  /* 0x000080000000791a */ /* 0x000fe80000000000 */
[----:B------:R-:W-:Y:S01]  /*2520*/  BAR.SYNC.DEFER_BLOCKING 0x0 ;  /* 0x0000000000007b1d */ /* 0x000fe20000010000 */
[----:B--2---:R-:W-:Y:S07]  /*2530*/  @!P0 LEA R0, R0, R134, 0x7 ;  /* 0x0000008600008211 */ /* 0x004fee00078e38ff */
[----:B------:R-:W-:Y:S08]  /*2540*/  LDSM.16.M88.4 R64, [R118] ;  /* 0x000000007640783b */ /* 0x000ff00000000200 */
[----:B------:R-:W1:Y:S08]  /*2550*/  LDSM.16.M88.4 R16, [R117+0x6000] ;  /* 0x006000007510783b */ /* 0x000e700000000200 */
[----:B------:R-:W2:Y:S08]  /*2560*/  LDSM.16.M88.4 R60, [R118+0x1000] ;  /* 0x00100000763c783b */ /* 0x000eb00000000200 */
[----:B------:R-:W4:Y:S08]  /*2570*/  LDSM.16.M88.4 R32, [R117+0x6400] ;  /* 0x006400007520783b */ /* 0x000f300000000200 */
[----:B------:R-:W3:Y:S08]  /*2580*/  LDSM.16.M88.4 R48, [R117+0x6800] ;  /* 0x006800007530783b */ /* 0x000ef00000000200 */
[----:B------:R-:W3:Y:S01]  /*2590*/  LDSM.16.M88.4 R100, [R117+0x6c00] ;  /* 0x006c00007564783b */ /* 0x000ee20000000200 */
[-C--:B-1----:R-:W-:Y:S07]  /*25a0*/  HMMA.16816.F32 R4, R64, R16.reuse, RZ ;  /* 0x000000104004723c */ /* 0x082fee00000018ff */
[----:B------:R-:W-:Y:S01]  /*25b0*/  LDSM.16.M88.4 R104, [R112] ;  /* 0x000000007068783b */ /* 0x000fe20000000200 */
[C---:B--2---:R-:W-:Y:S07]  /*25c0*/  HMMA.16816.F32 R8, R60.reuse, R16, RZ ;  /* 0x000000103c08723c */ /* 0x044fee00000018ff */
[----:B------:R-:W1:Y:S01]  /*25d0*/  LDSM.16.M88.4 R108, [R116+0x6000] ;  /* 0x00600000746c783b */ /* 0x000e620000000200 */
[-C--:B------:R-:W-:Y:S07]  /*25e0*/  HMMA.16816.F32 R12, R60, R18.reuse, RZ ;  /* 0x000000123c0c723c */ /* 0x080fee00000018ff */
[----:B------:R-:W2:Y:S01]  /*25f0*/  LDSM.16.M88.4 R112, [R112+0x1000] ;  /* 0x001000007070783b */ /* 0x000ea20000000200 */
[C---:B------:R-:W-:Y:S08]  /*2600*/  HMMA.16816.F32 R16, R64.reuse, R18, RZ ;  /* 0x000000124010723c */ /* 0x040ff000000018ff */
[-C--:B----4-:R-:W-:Y:S08]  /*2610*/  HMMA.16816.F32 R20, R64, R32.reuse, RZ ;  /* 0x000000204014723c */ /* 0x090ff000000018ff */
[C---:B------:R-:W-:Y:S08]  /*2620*/  HMMA.16816.F32 R24, R60.reuse, R32, RZ ;  /* 0x000000203c18723c */ /* 0x040ff000000018ff */
[-C--:B------:R-:W-:Y:S08]  /*2630*/  HMMA.16816.F32 R28, R60, R34.reuse, RZ ;  /* 0x000000223c1c723c */ /* 0x080ff000000018ff */
[C---:B------:R-:W-:Y:S08]  /*2640*/  HMMA.16816.F32 R32, R64.reuse, R34, RZ ;  /* 0x000000224020723c */ /* 0x040ff000000018ff */
[-C--:B---3--:R-:W-:Y:S08]  /*2650*/  HMMA.16816.F32 R36, R64, R48.reuse, RZ ;  /* 0x000000304024723c */ /* 0x088ff000000018ff */
        /* <DEDUP_REMOVED lines=23> */
[----:B------:R-:W3:Y:S01]  /*27d0*/  MUFU.TANH R219, R6 ;  /* 0x0000000600db7308 */ /* 0x000ee20000002400 */
[----:B------:R-:W-:Y:S02]  /*27e0*/  FMUL.FTZ R16, R16, c[0x0][0x2ec] ;  /* 0x0000bb0010107a20 */ /* 0x000fe40000410000 */
[----:B------:R-:W-:Y:S02]  /*27f0*/  FMUL.FTZ R17, R17, c[0x0][0x2ec] ;  /* 0x0000bb0011117a20 */ /* 0x000fe40000410000 */
[----:B------:R-:W-:Y:S02]  /*2800*/  FMUL.FTZ R19, R19, c[0x0][0x2ec] ;  /* 0x0000bb0013137a20 */ /* 0x000fe40000410000 */
[----:B------:R-:W-:Y:S02]  /*2810*/  FMUL.FTZ R9, R9, c[0x0][0x2ec] ;  /* 0x0000bb0009097a20 */ /* 0x000fe40000410000 */
[----:B------:R-:W-:Y:S01]  /*2820*/  FMUL.FTZ R12, R12, c[0x0][0x2ec] ;  /* 0x0000bb000c0c7a20 */ /* 0x000fe20000410000 */
[----:B------:R4:W-:Y:S01]  /*2830*/  MUFU.TANH R244, R8 ;  /* 0x0000000800f47308 */ /* 0x0009e20000002400 */
[----:B------:R-:W-:Y:S09]  /*2840*/  FMUL.FTZ R18, R18, c[0x0][0x2ec] ;  /* 0x0000bb0012127a20 */ /* 0x000ff20000410000 */
[----:B------:R1:W1:Y:S10]  /*2850*/  MUFU.TANH R218, R7 ;  /* 0x0000000700da7308 */ /* 0x0002740000002400 */
[----:B------:R2:W-:Y:S01]  /*2860*/  MUFU.TANH R74, R15 ;  /* 0x0000000f004a7308 */ /* 0x0005e20000002400 */
[----:B----4-:R-:W-:Y:S04]  /*2870*/  MOV R8, UR34 ;  /* 0x0000002200087c02 */ /* 0x010fe80008000f00 */
[----:B------:R-:W-:Y:S05]  /*2880*/  @!P0 IADD3 R8, R8, UR33, R135 ;  /* 0x0000002108088c10 */ /* 0x000fea000fffe087 */
[----:B------:R4:W-:Y:S01]  /*2890*/  MUFU.TANH R239, R13 ;  /* 0x0000000d00ef7308 */ /* 0x0009e20000002400 */
[----:B-1----:R-:W1:Y:S09]  /*28a0*/  LDSM.16.M88.4 R4, [R116+0x6400] ;  /* 0x006400007404783b */ /* 0x002e720000000200 */
[----:B------:R3:W-:Y:S01]  /*28b0*/  MUFU.TANH R144, R16 ;  /* 0x0000001000907308 */ /* 0x0007e20000002400 */
[----:B--2---:R-:W-:Y:S04]  /*28c0*/  @!P0 IMNMX R15, R8, UR33, PT ;  /* 0x00000021080f8c17 */ /* 0x004fe8000b800200 */
[CC--:B------:R-:W-:Y:S05]  /*28d0*/  @!P0 ISETP.GE.AND P2, PT, R0.reuse, R15.reuse, PT ;  /* 0x0000000f0000820c */ /* 0x0c0fea0003f46270 */
[----:B------:R2:W1:Y:S01]  /*28e0*/  MUFU.TANH R243, R9 ;  /* 0x0000000900f37308 */ /* 0x0004620000002400 */
[----:B----4-:R-:W-:Y:S05]  /*28f0*/  FMUL.FTZ R13, R131, 1.4426950216293334961 ;  /* 0x3fb8aa3b830d7820 */ /* 0x010fea0000410000 */
[----:B------:R-:W-:Y:S04]  /*2900*/  FSEL R13, R13, RZ, P1 ;  /* 0x000000ff0d0d7208 */ /* 0x000fe80000800000 */
[----:B------:R4:W4:Y:S01]  /*2910*/  MUFU.TANH R77, R10 ;  /* 0x0000000a004d7308 */ /* 0x0009220000002400 */
[----:B---3--:R-:W-:Y:S04]  /*2920*/  @!P0 IADD3 R16, R0, 0x1, RZ ;  /* 0x0000000100108810 */ /* 0x008fe80007ffe0ff */
[----:B------:R-:W-:Y:S05]  /*2930*/  @!P0 ISETP.GE.AND P1, PT, R16, R15, PT ;  /* 0x0000000f1000820c */ /* 0x000fea0003f26270 */
[----:B------:R3:W-:Y:S01]  /*2940*/  MUFU.TANH R75, R14 ;  /* 0x0000000e004b7308 */ /* 0x0007e20000002400 */
[-C--:B-1----:R-:W-:Y:S03]  /*2950*/  HMMA.16816.F32 R20, R104, R4.reuse, R20 ;  /* 0x000000046814723c */ /* 0x082fe60000001814 */
[----:B--2---:R-:W-:Y:S02]  /*2960*/  MOV R9, R146 ;  /* 0x0000009200097202 */ /* 0x004fe40000000f00 */
[----:B------:R-:W-:Y:S04]  /*2970*/  @!P0 FSEL R9, R146, -INF , !P2 ;  /* 0xff80000092098808 */ /* 0x000fe80005000000 */
[----:B------:R1:W-:Y:S01]  /*2980*/  MUFU.TANH R240, R12 ;  /* 0x0000000c00f07308 */ /* 0x0003e20000002400 */
[C---:B------:R-:W-:Y:S04]  /*2990*/  HMMA.16816.F32 R24, R112.reuse, R4, R24 ;  /* 0x000000047018723c */ /* 0x040fe80000001818 */
[--C-:B----4-:R-:W-:Y:S01]  /*29a0*/  FFMA.FTZ R10, R9, c[0x0][0x23c], -R13.reuse ;  /* 0x00008f00090a7a23 */ /* 0x110fe2000001080d */
[----:B------:R-:W-:Y:S02]  /*29b0*/  MOV R9, R145 ;  /* 0x0000009100097202 */ /* 0x000fe40000000f00 */
[----:B------:R-:W-:Y:S02]  /*29c0*/  @!P0 FSEL R9, R145, -INF , !P1 ;  /* 0xff80000091098808 */ /* 0x000fe40004800000 */
[----:B------:R2:W2:Y:S01]  /*29d0*/  MUFU.TANH R76, R11 ;  /* 0x0000000b004c7308 */ /* 0x0004a20000002400 */
[----:B-----5:R-:W-:Y:S01]  /*29e0*/  FSETP.NEU.FTZ.AND P1, PT, R252, -INF , PT ;  /* 0xff800000fc00780b */ /* 0x020fe20003f3d000 */
[-C--:B------:R-:W-:Y:S03]  /*29f0*/  HMMA.16816.F32 R28, R112, R6.reuse, R28 ;  /* 0x00000006701c723c */ /* 0x080fe6000000181c */
[----:B------:R-:W-:Y:S01]  /*2a00*/  FFMA.FTZ R5, R9, c[0x0][0x23c], -R13 ;  /* 0x00008f0009057a23 */ /* 0x000fe2000001080d */
[----:B---3--:R-:W-:Y:S01]  /*2a10*/  @!P0 IADD3 R14, R8, 0x8, RZ ;  /* 0x00000008080e8810 */ /* 0x008fe20007ffe0ff */
[----:B------:R-:W-:Y:S01]  /*2a20*/  FMUL.FTZ R9, R251, 1.4426950216293334961 ;  /* 0x3fb8aa3bfb097820 */ /* 0x000fe20000410000 */
[----:B------:R-:W-:Y:S01]  /*2a30*/  MOV R4, R219 ;  /* 0x000000db00047202 */ /* 0x000fe20000000f00 */
[----:B------:R-:W-:Y:S01]  /*2a40*/  FMUL.FTZ R20, R20, c[0x0][0x2ec] ;  /* 0x0000bb0014147a20 */ /* 0x000fe20000410000 */
[----:B------:R3:W-:Y:S01]  /*2a50*/  MUFU.EX2 R229, R5 ;  /* 0x0000000500e57308 */ /* 0x0007e20000000800 */
[----:B------:R-:W-:Y:S01]  /*2a60*/  @!P0 IMNMX R14, R14, UR33, PT ;  /* 0x000000210e0e8c17 */ /* 0x000fe2000b800200 */
[C---:B------:R-:W-:Y:S04]  /*2a70*/  HMMA.16816.F32 R32, R104.reuse, R6, R32 ;  /* 0x000000066820723c */ /* 0x040fe80000001820 */
[----:B-1----:R-:W-:Y:S01]  /*2a80*/  FMUL.FTZ R12, R252, 1.4426950216293334961 ;  /* 0x3fb8aa3bfc0c7820 */ /* 0x002fe20000410000 */
[-C--:B------:R-:W-:Y:S01]  /*2a90*/  @!P0 ISETP.GE.AND P2, PT, R0, R14.reuse, PT ;  /* 0x0000000e0000820c */ /* 0x080fe20003f46270 */
[----:B------:R-:W-:Y:S02]  /*2aa0*/  FMUL.FTZ R21, R21, c[0x0][0x2ec] ;  /* 0x0000bb0015157a20 */ /* 0x000fe40000410000 */
[----:B------:R1:W-:Y:S01]  /*2ab0*/  MUFU.TANH R142, R20 ;  /* 0x00000014008e7308 */ /* 0x0003e20000002400 */
[----:B------:R-:W-:Y:S02]  /*2ac0*/  FSEL R12, R12, RZ, P1 ;  /* 0x000000ff0c0c7208 */ /* 0x000fe40000800000 */
[----:B------:R-:W-:Y:S01]  /*2ad0*/  @!P0 ISETP.GE.AND P1, PT, R16, R14, PT ;  /* 0x0000000e1000820c */ /* 0x000fe20003f26270 */
[----:B------:R-:W-:Y:S01]  /*2ae0*/  FMUL.FTZ R26, R26, c[0x0][0x2ec] ;  /* 0x0000bb001a1a7a20 */ /* 0x000fe20000410000 */
[----:B------:R-:W-:Y:S01]  /*2af0*/  @!P0 FSEL R4, R219, -INF , !P2 ;  /* 0xff800000db048808 */ /* 0x000fe20005000000 */
[----:B------:R-:W-:Y:S01]  /*2b00*/  FMUL.FTZ R27, R27, c[0x0][0x2ec] ;  /* 0x0000bb001b1b7a20 */ /* 0x000fe20000410000 */
[----:B--2---:R-:W-:Y:S01]  /*2b10*/  @!P0 IADD3 R11, R8, 0x40, RZ ;  /* 0x00000040080b8810 */ /* 0x004fe20007ffe0ff */
[----:B------:R-:W-:Y:S02]  /*2b20*/  FMUL.FTZ R22, R22, c[0x0][0x2ec] ;  /* 0x0000bb0016167a20 */ /* 0x000fe40000410000 */
[----:B------:R2:W-:Y:S01]  /*2b30*/  MUFU.EX2 R235, R10 ;  /* 0x0000000a00eb7308 */ /* 0x0005e20000000800 */
[----:B------:R-:W-:Y:S01]  /*2b40*/  @!P0 IMNMX R11, R11, UR33, PT ;  /* 0x000000210b0b8c17 */ /* 0x000fe2000b800200 */
[----:B------:R-:W-:Y:S02]  /*2b50*/  FMUL.FTZ R23, R23, c[0x0][0x2ec] ;  /* 0x0000bb0017177a20 */ /* 0x000fe40000410000 */
[--C-:B---3--:R-:W-:Y:S01]  /*2b60*/  FFMA.FTZ R5, R4, c[0x0][0x23c], -R12.reuse ;  /* 0x00008f0004057a23 */ /* 0x108fe2000001080c */
[----:B------:R-:W-:Y:S01]  /*2b70*/  MOV R4, R218 ;  /* 0x000000da00047202 */ /* 0x000fe20000000f00 */
[----:B------:R-:W-:Y:S01]  /*2b80*/  FMUL.FTZ R32, R32, c[0x0][0x2ec] ;  /* 0x0000bb0020207a20 */ /* 0x000fe20000410000 */
[----:B------:R-:W-:Y:S01]  /*2b90*/  @!P0 FSEL R4, R218, -INF , !P1 ;  /* 0xff800000da048808 */ /* 0x000fe20004800000 */
[----:B------:R-:W-:Y:S01]  /*2ba0*/  FMUL.FTZ R33, R33, c[0x0][0x2ec] ;  /* 0x0000bb0021217a20 */ /* 0x000fe20000410000 */
[----:B------:R-:W-:Y:S01]  /*2bb0*/  FSETP.NEU.FTZ.AND P1, PT, R251, -INF , PT ;  /* 0xff800000fb00780b */ /* 0x000fe20003f3d000 */
[----:B------:R3:W-:Y:S01]  /*2bc0*/  MUFU.TANH R141, R21 ;  /* 0x00000015008d7308 */ /* 0x0007e20000002400 */
[----:B------:R-:W-:Y:S01]  /*2bd0*/  FMUL.FTZ R34, R34, c[0x0][0x2ec] ;  /* 0x0000bb0022227a20 */ /* 0x000fe20000410000 */
[-C--:B------:R-:W-:Y:S01]  /*2be0*/  @!P0 ISETP.GE.AND P2, PT, R0, R11.reuse, PT ;  /* 0x0000000b0000820c */ /* 0x080fe20003f46270 */
[----:B------:R-:W-:Y:S01]  /*2bf0*/  FFMA.FTZ R4, R4, c[0x0][0x23c], -R12 ;  /* 0x00008f0004047a23 */ /* 0x000fe2000001080c */
[----:B-1----:R-:W4:Y:S01]  /*2c00*/  LDL R20, [R1+0xc] ;  /* 0x00000c0001147983 */ /* 0x002f220000100800 */
[----:B------:R-:W-:Y:S01]  /*2c10*/  FMUL.FTZ R35, R35, c[0x0][0x2ec] ;  /* 0x0000bb0023237a20 */ /* 0x000fe20000410000 */
[----:B------:R-:W-:Y:S01]  /*2c20*/  FSEL R9, R9, RZ, P1 ;  /* 0x000000ff09097208 */ /* 0x000fe20000800000 */
[----:B------:R-:W-:Y:S01]  /*2c30*/  FMUL.FTZ R24, R24, c[0x0][0x2ec] ;  /* 0x0000bb0018187a20 */ /* 0x000fe20000410000 */
[----:B------:R-:W-:Y:S01]  /*2c40*/  @!P0 ISETP.GE.AND P1, PT, R16, R11, PT ;  /* 0x0000000b1000820c */ /* 0x000fe20003f26270 */
[----:B------:R-:W-:Y:S01]  /*2c50*/  FMUL.FTZ R25, R25, c[0x0][0x2ec] ;  /* 0x0000bb0019197a20 */ /* 0x000fe20000410000 */
[----:B------:R1:W-:Y:S01]  /*2c60*/  MUFU.EX2 R89, R4 ;  /* 0x0000000400597308 */ /* 0x0003e20000000800 */
[----:B------:R-:W-:Y:S02]  /*2c70*/  FMUL.FTZ R28, R28, c[0x0][0x2ec] ;  /* 0x0000bb001c1c7a20 */ /* 0x000fe40000410000 */
[----:B------:R-:W-:Y:S01]  /*2c80*/  FMUL.FTZ R29, R29, c[0x0][0x2ec] ;  /* 0x0000bb001d1d7a20 */ /* 0x000fe20000410000 */
[----:B--2---:R-:W-:Y:S01]  /*2c90*/  @!P0 IADD3 R10, R8, 0x48, RZ ;  /* 0x00000048080a8810 */ /* 0x004fe20007ffe0ff */
[----:B------:R-:W-:Y:S02]  /*2ca0*/  FMUL.FTZ R8, R250, 1.4426950216293334961 ;  /* 0x3fb8aa3bfa087820 */ /* 0x000fe40000410000 */
[----:B------:R-:W-:Y:S01]  /*2cb0*/  FMUL.FTZ R30, R30, c[0x0][0x2ec] ;  /* 0x0000bb001e1e7a20 */ /* 0x000fe20000410000 */
[----:B------:R-:W-:Y:S01]  /*2cc0*/  @!P0 IMNMX R10, R10, UR33, PT ;  /* 0x000000210a0a8c17 */ /* 0x000fe2000b800200 */
[----:B------:R-:W-:Y:S01]  /*2cd0*/  FMUL.FTZ R31, R31, c[0x0][0x2ec] ;  /* 0x0000bb001f1f7a20 */ /* 0x000fe20000410000 */
[----:B------:R2:W-:Y:S01]  /*2ce0*/  MUFU.EX2 R90, R5 ;  /* 0x00000005005a7308 */ /* 0x0005e20000000800 */
[----:B---3--:R-:W3:Y:S09]  /*2cf0*/  LDL R21, [R1+0x14] ;  /* 0x0000140001157983 */ /* 0x008ef20000100800 */
[----:B------:R2:W2:Y:S01]  /*2d00*/  MUFU.TANH R143, R17 ;  /* 0x00000011008f7308 */ /* 0x0004a20000002400 */
[----:B-1----:R-:W-:Y:S02]  /*2d10*/  MOV R4, R244 ;  /* 0x000000f400047202 */ /* 0x002fe40000000f00 */
[----:B------:R-:W-:Y:S02]  /*2d20*/  @!P0 FSEL R4, R244, -INF , !P2 ;  /* 0xff800000f4048808 */ /* 0x000fe40005000000 */
[-C--:B------:R-:W-:Y:S05]  /*2d30*/  @!P0 ISETP.GE.AND P2, PT, R0, R10.reuse, PT ;  /* 0x0000000a0000820c */ /* 0x080fea0003f46270 */
[----:B------:R1:W1:Y:S01]  /*2d40*/  MUFU.TANH R216, R18 ;  /* 0x0000001200d87308 */ /* 0x0002620000002400 */
[--C-:B--2---:R-:W-:Y:S01]  /*2d50*/  FFMA.FTZ R5, R4, c[0x0][0x23c], -R9.reuse ;  /* 0x00008f0004057a23 */ /* 0x104fe20000010809 */
[----:B------:R-:W-:Y:S02]  /*2d60*/  MOV R4, R243 ;  /* 0x000000f300047202 */ /* 0x000fe40000000f00 */
[----:B------:R-:W-:Y:S02]  /*2d70*/  @!P0 FSEL R4, R243, -INF , !P1 ;  /* 0xff800000f3048808 */ /* 0x000fe40004800000 */
[----:B------:R-:W-:Y:S04]  /*2d80*/  FSETP.NEU.FTZ.AND P1, PT, R250, -INF , PT ;  /* 0xff800000fa00780b */ /* 0x000fe80003f3d000 */
[----:B------:R2:W-:Y:S01]  /*2d90*/  MUFU.EX2 R88, R5 ;  /* 0x0000000500587308 */ /* 0x0005e20000000800 */
[--C-:B------:R-:W-:Y:S01]  /*2da0*/  FFMA.FTZ R4, R4, c[0x0][0x23c], -R9.reuse ;  /* 0x00008f0004047a23 */ /* 0x100fe20000010809 */
[----:B------:R-:W-:Y:S02]  /*2db0*/  FSEL R8, R8, RZ, P1 ;  /* 0x000000ff08087208 */ /* 0x000fe40000800000 */
[----:B------:R-:W-:Y:S02]  /*2dc0*/  @!P0 ISETP.GE.AND P1, PT, R16, R10, PT ;  /* 0x0000000a1000820c */ /* 0x000fe40003f26270 */
[C---:B------:R-:W-:Y:S02]  /*2dd0*/  @!P0 IADD3 R16, R0.reuse, 0x8, RZ ;  /* 0x0000000800108810 */ /* 0x040fe40007ffe0ff */
[----:B------:R-:W-:Y:S02]  /*2de0*/  @!P0 IADD3 R17, R0, 0x9, RZ ;  /* 0x0000000900118810 */ /* 0x000fe40007ffe0ff */
[----:B------:R2:W-:Y:S01]  /*2df0*/  MUFU.EX2 R87, R4 ;  /* 0x0000000400577308 */ /* 0x0005e20000000800 */
[----:B-1----:R-:W-:Y:S09]  /*2e00*/  MOV R18, R144 ;  /* 0x0000009000127202 */ /* 0x002ff20000000f00 */
[----:B------:R-:W1:Y:S01]  /*2e10*/  MUFU.TANH R214, R19 ;  /* 0x0000001300d67308 */ /* 0x000e620000002400 */
[----:B--2---:R-:W-:Y:S02]  /*2e20*/  MOV R5, R77 ;  /* 0x0000004d00057202 */ /* 0x004fe40000000f00 */
[----:B------:R-:W-:Y:S07]  /*2e30*/  @!P0 FSEL R5, R77, -INF , !P2 ;  /* 0xff8000004d058808 */ /* 0x000fee0005000000 */
[----:B------:R-:W2:Y:S01]  /*2e40*/  MUFU.TANH R213, R22 ;  /* 0x0000001600d57308 */ /* 0x000ea20000002400 */
[--C-:B------:R-:W-:Y:S01]  /*2e50*/  FFMA.FTZ R5, R5, c[0x0][0x23c], -R8.reuse ;  /* 0x00008f0005057a23 */ /* 0x100fe20000010808 */
[----:B------:R-:W-:Y:S02]  /*2e60*/  MOV R4, R76 ;  /* 0x0000004c00047202 */ /* 0x000fe40000000f00 */
[----:B------:R-:W-:Y:S02]  /*2e70*/  @!P0 FSEL R4, R76, -INF , !P1 ;  /* 0xff8000004c048808 */ /* 0x000fe40004800000 */
[-C--:B------:R-:W-:Y:S04]  /*2e80*/  @!P0 ISETP.GE.AND P1, PT, R16, R11.reuse, PT ;  /* 0x0000000b1000820c */ /* 0x080fe80003f26270 */
        /* <DEDUP_REMOVED lines=19> */
[C---:B------:R-:W-:Y:S04]  /*2fc0*/  @!P0 ISETP.GE.AND P1, PT, R17.reuse, R10, PT ;  /* 0x0000000a1100820c */ /* 0x040fe80003f26270 */
        /* <DEDUP_REMOVED lines=26> */
[----:B-1----:R-:W1:Y:S08]  /*3170*/  LDSM.16.M88.4 R4, [R116+0x6800] ;  /* 0x006800007404783b */ /* 0x002e700000000200 */
[----:B------:R1:W-:Y:S01]  /*3180*/  MUFU.EX2 R237, R16 ;  /* 0x0000001000ed7308 */ /* 0x0003e20000000800 */
[----:B--2---:R-:W-:Y:S09]  /*3190*/  MOV R18, R142 ;  /* 0x0000008e00127202 */ /* 0x004ff20000000f00 */
[----:B------:R2:W-:Y:S01]  /*31a0*/  MUFU.EX2 R204, R19 ;  /* 0x0000001300cc7308 */ /* 0x0005e20000000800 */
[C---:B------:R-:W-:Y:S09]  /*31b0*/  @!P0 IADD3 R17, R0.reuse, 0x11, RZ ;  /* 0x0000001100118810 */ /* 0x040ff20007ffe0ff */
[----:B------:R-:W-:Y:S01]  /*31c0*/  MUFU.TANH R246, R30 ;  /* 0x0000001e00f67308 */ /* 0x000fe20000002400 */
[----:B-1----:R-:W-:Y:S04]  /*31d0*/  @!P0 IADD3 R16, R0, 0x10, RZ ;  /* 0x0000001000108810 */ /* 0x002fe80007ffe0ff */
[-C--:B------:R-:W-:Y:S05]  /*31e0*/  @!P0 ISETP.GE.AND P1, PT, R16, R15.reuse, PT ;  /* 0x0000000f1000820c */ /* 0x080fea0003f26270 */
[----:B------:R-:W-:Y:S01]  /*31f0*/  MUFU.TANH R245, R31 ;  /* 0x0000001f00f57308 */ /* 0x000fe20000002400 */
[----:B------:R-:W-:Y:S01]  /*3200*/  @!P0 FSEL R18, R142, -INF , !P1 ;  /* 0xff8000008e128808 */ /* 0x000fe20004800000 */
[-C--:B------:R-:W-:Y:S03]  /*3210*/  HMMA.16816.F32 R36, R104, R4.reuse, R36 ;  /* 0x000000046824723c */ /* 0x080fe60000001824 */
[----:B------:R-:W-:Y:S01]  /*3220*/  @!P0 ISETP.GE.AND P1, PT, R17, R15, PT ;  /* 0x0000000f1100820c */ /* 0x000fe20003f26270 */
[--C-:B--2---:R-:W-:Y:S01]  /*3230*/  FFMA.FTZ R19, R18, c[0x0][0x23c], -R13.reuse ;  /* 0x00008f0012137a23 */ /* 0x104fe2000001080d */
[----:B------:R-:W-:Y:S03]  /*3240*/  MOV R18, R141 ;  /* 0x0000008d00127202 */ /* 0x000fe60000000f00 */
[----:B------:R-:W1:Y:S01]  /*3250*/  MUFU.TANH R174, R32 ;  /* 0x0000002000ae7308 */ /* 0x000e620000002400 */
[----:B------:R-:W-:Y:S01]  /*3260*/  @!P0 FSEL R18, R141, -INF , !P1 ;  /* 0xff8000008d128808 */ /* 0x000fe20004800000 */
[C---:B------:R-:W-:Y:S04]  /*3270*/  HMMA.16816.F32 R40, R112.reuse, R4, R40 ;  /* 0x000000047028723c */ /* 0x040fe80000001828 */
[-C--:B------:R-:W-:Y:S03]  /*3280*/  @!P0 ISETP.GE.AND P1, PT, R16, R14.reuse, PT ;  /* 0x0000000e1000820c */ /* 0x080fe60003f26270 */
[----:B------:R-:W-:Y:S01]  /*3290*/  FFMA.FTZ R5, R18, c[0x0][0x23c], -R13 ;  /* 0x00008f0012057a23 */ /* 0x000fe2000001080d */
[----:B------:R-:W2:Y:S01]  /*32a0*/  MUFU.TANH R140, R33 ;  /* 0x00000021008c7308 */ /* 0x000ea20000002400 */
[-C--:B------:R-:W-:Y:S03]  /*32b0*/  HMMA.16816.F32 R44, R112, R6.reuse, R44 ;  /* 0x00000006702c723c */ /* 0x080fe6000000182c */
[----:B------:R-:W-:Y:S02]  /*32c0*/  MOV R4, R213 ;  /* 0x000000d500047202 */ /* 0x000fe40000000f00 */
[----:B------:R-:W-:Y:S02]  /*32d0*/  @!P0 FSEL R4, R213, -INF , !P1 ;  /* 0xff800000d5048808 */ /* 0x000fe40004800000 */
[----:B------:R-:W-:Y:S01]  /*32e0*/  @!P0 ISETP.GE.AND P1, PT, R17, R14, PT ;  /* 0x0000000e1100820c */ /* 0x000fe20003f26270 */
[C---:B------:R-:W-:Y:S01]  /*32f0*/  HMMA.16816.F32 R48, R104.reuse, R6, R48 ;  /* 0x000000066830723c */ /* 0x040fe20000001830 */
[----:B------:R2:W-:Y:S03]  /*3300*/  MUFU.EX2 R192, R5 ;  /* 0x0000000500c07308 */ /* 0x0005e60000000800 */
[----:B------:R-:W-:Y:S01]  /*3310*/  FMUL.FTZ R36, R36, c[0x0][0x2ec] ;  /* 0x0000bb0024247a20 */ /* 0x000fe20000410000 */
[----:B-1----:R-:W-:Y:S01]  /*3320*/  MOV R18, R174 ;  /* 0x000000ae00127202 */ /* 0x002fe20000000f00 */
[----:B------:R-:W-:Y:S02]  /*3330*/  FMUL.FTZ R37, R37, c[0x0][0x2ec] ;  /* 0x0000bb0025257a20 */ /* 0x000fe40000410000 */
[----:B------:R-:W-:Y:S03]  /*3340*/  FMUL.FTZ R38, R38, c[0x0][0x2ec] ;  /* 0x0000bb0026267a20 */ /* 0x000fe60000410000 */
[----:B------:R-:W-:Y:S01]  /*3350*/  MUFU.EX2 R194, R19 ;  /* 0x0000001300c27308 */ /* 0x000fe20000000800 */
        /* <DEDUP_REMOVED lines=8> */
[--C-:B--2---:R-:W-:Y:S01]  /*33e0*/  FFMA.FTZ R5, R4, c[0x0][0x23c], -R12.reuse ;  /* 0x00008f0004057a23 */ /* 0x104fe2000001080c */
[----:B------:R-:W-:Y:S01]  /*33f0*/  MOV R4, R209 ;  /* 0x000000d100047202 */ /* 0x000fe20000000f00 */
[----:B------:R-:W-:Y:S01]  /*3400*/  FMUL.FTZ R49, R49, c[0x0][0x2ec] ;  /* 0x0000bb0031317a20 */ /* 0x000fe20000410000 */
[----:B------:R-:W-:Y:S01]  /*3410*/  @!P0 FSEL R4, R209, -INF , !P1 ;  /* 0xff800000d1048808 */ /* 0x000fe20004800000 */
[----:B------:R-:W-:Y:S01]  /*3420*/  FMUL.FTZ R50, R50, c[0x0][0x2ec] ;  /* 0x0000bb0032327a20 */ /* 0x000fe20000410000 */
[----:B------:R-:W-:Y:S01]  /*3430*/  MUFU.EX2 R228, R5 ;  /* 0x0000000500e47308 */ /* 0x000fe20000000800 */
[----:B------:R-:W-:Y:S01]  /*3440*/  @!P0 ISETP.GE.AND P1, PT, R16, R11, PT ;  /* 0x0000000b1000820c */ /* 0x000fe20003f26270 */
[----:B------:R-:W-:Y:S02]  /*3450*/  FMUL.FTZ R51, R51, c[0x0][0x2ec] ;  /* 0x0000bb0033337a20 */ /* 0x000fe40000410000 */
[----:B------:R-:W-:Y:S02]  /*3460*/  FFMA.FTZ R4, R4, c[0x0][0x23c], -R12 ;  /* 0x00008f0004047a23 */ /* 0x000fe4000001080c */
[----:B------:R-:W-:Y:S02]  /*3470*/  FMUL.FTZ R45, R45, c[0x0][0x2ec] ;  /* 0x0000bb002d2d7a20 */ /* 0x000fe40000410000 */
[----:B------:R-:W-:Y:S02]  /*3480*/  FMUL.FTZ R46, R46, c[0x0][0x2ec] ;  /* 0x0000bb002e2e7a20 */ /* 0x000fe40000410000 */
[----:B------:R2:W-:Y:S01]  /*3490*/  MUFU.EX2 R227, R4 ;  /* 0x0000000400e37308 */ /* 0x0005e20000000800 */
[----:B------:R-:W-:Y:S09]  /*34a0*/  FMUL.FTZ R47, R47, c[0x0][0x2ec] ;  /* 0x0000bb002f2f7a20 */ /* 0x000ff20000410000 */
[----:B------:R-:W1:Y:S10]  /*34b0*/  MUFU.TANH R190, R35 ;  /* 0x0000002300be7308 */ /* 0x000e740000002400 */
[----:B------:R-:W1:Y:S01]  /*34c0*/  MUFU.TANH R138, R36 ;  /* 0x00000024008a7308 */ /* 0x000e620000002400 */
[----:B--2---:R-:W-:Y:S02]  /*34d0*/  MOV R4, R231 ;  /* 0x000000e700047202 */ /* 0x004fe40000000f00 */
        /* <DEDUP_REMOVED lines=72> */
[----:B------:R-:W-:Y:S01]  /*3960*/  MUFU.TANH R233, R42 ;  /* 0x0000002a00e97308 */ /* 0x000fe20000002400 */
[----:B----4-:R-:W-:Y:S04]  /*3970*/  @!P0 IADD3 R16, R0, 0x20, RZ ;  /* 0x0000002000108810 */ /* 0x010fe80007ffe0ff */
[-C--:B------:R-:W-:Y:S05]  /*3980*/  @!P0 ISETP.GE.AND P1, PT, R16, R15.reuse, PT ;  /* 0x0000000f1000820c */ /* 0x080fea0003f26270 */
[----:B------:R-:W-:Y:S01]  /*3990*/  MUFU.TANH R232, R43 ;  /* 0x0000002b00e87308 */ /* 0x000fe20000002400 */
[----:B------:R-:W-:Y:S01]  /*39a0*/  @!P0 FSEL R18, R138, -INF , !P1 ;  /* 0xff8000008a128808 */ /* 0x000fe20004800000 */
[-C--:B-1----:R-:W-:Y:S03]  /*39b0*/  HMMA.16816.F32 R52, R104, R4.reuse, R52 ;  /* 0x000000046834723c */ /* 0x082fe60000001834 */
[----:B------:R-:W-:Y:S01]  /*39c0*/  @!P0 ISETP.GE.AND P1, PT, R17, R15, PT ;  /* 0x0000000f1100820c */ /* 0x000fe20003f26270 */
[--C-:B--2---:R-:W-:Y:S01]  /*39d0*/  FFMA.FTZ R19, R18, c[0x0][0x23c], -R13.reuse ;  /* 0x00008f0012137a23 */ /* 0x104fe2000001080d */
[----:B------:R-:W-:Y:S02]  /*39e0*/  MOV R18, R137 ;  /* 0x0000008900127202 */ /* 0x000fe40000000f00 */
[----:B------:R-:W-:Y:S01]  /*39f0*/  @!P0 FSEL R18, R137, -INF , !P1 ;  /* 0xff80000089128808 */ /* 0x000fe20004800000 */
[C---:B------:R-:W-:Y:S01]  /*3a00*/  HMMA.16816.F32 R56, R112.reuse, R4, R56 ;  /* 0x000000047038723c */ /* 0x040fe20000001838 */
[----:B------:R-:W-:Y:S03]  /*3a10*/  MUFU.EX2 R176, R19 ;  /* 0x0000001300b07308 */ /* 0x000fe60000000800 */
[-C--:B------:R-:W-:Y:S03]  /*3a20*/  @!P0 ISETP.GE.AND P1, PT, R16, R14.reuse, PT ;  /* 0x0000000e1000820c */ /* 0x080fe60003f26270 */
        /* <DEDUP_REMOVED lines=9> */
[----:B------:R-:W-:Y:S01]  /*3ac0*/  MUFU.TANH R162, R52 ;  /* 0x0000003400a27308 */ /* 0x000fe20000002400 */
[----:B------:R-:W-:Y:S02]  /*3ad0*/  FMUL.FTZ R54, R54, c[0x0][0x2ec] ;  /* 0x0000bb0036367a20 */ /* 0x000fe40000410000 */
        /* <DEDUP_REMOVED lines=22> */
[----:B------:R-:W3:Y:S01]  /*3c40*/  MUFU.TANH R225, R46 ;  /* 0x0000002e00e17308 */ /* 0x000ee20000002400 */
        /* <DEDUP_REMOVED lines=8> */
[----:B--2---:R-:W-:Y:S02]  /*3cd0*/  MOV R16, R198 ;  /* 0x000000c600107202 */ /* 0x004fe40000000f00 */
[----:B------:R1:W-:Y:S01]  /*3ce0*/  MUFU.EX2 R234, R5 ;  /* 0x0000000500ea7308 */ /* 0x0003e20000000800 */
[----:B---3--:R-:W-:Y:S09]  /*3cf0*/  MOV R6, R225 ;  /* 0x000000e100067202 */ /* 0x008ff20000000f00 */
        /* <DEDUP_REMOVED lines=16> */
[----:B-1----:R-:W-:Y:S04]  /*3e00*/  @!P0 IADD3 R5, R0, 0x28, RZ ;  /* 0x0000002800058810 */ /* 0x002fe80007ffe0ff */
        /* <DEDUP_REMOVED lines=16> */
[--C-:B----4-:R-:W-:Y:S01]  /*3f10*/  FFMA.FTZ R7, R6, c[0x0][0x23c], -R8.reuse ;  /* 0x00008f0006077a23 */ /* 0x110fe20000010808 */
[----:B---3--:R-:W-:Y:S02]  /*3f20*/  MOV R6, R224 ;  /* 0x000000e000067202 */ /* 0x008fe40000000f00 */
[----:B------:R-:W-:Y:S02]  /*3f30*/  @!P0 FSEL R6, R224, -INF , !P1 ;  /* 0xff800000e0068808 */ /* 0x000fe40004800000 */
[----:B------:R-:W-:Y:S04]  /*3f40*/  @!P0 ISETP.GE.AND P1, PT, R5, R15, PT ;  /* 0x0000000f0500820c */ /* 0x000fe80003f26270 */
[----:B------:R-:W-:Y:S01]  /*3f50*/  MUFU.TANH R199, R63 ;  /* 0x0000003f00c77308 */ /* 0x000fe20000002400 */
[----:B------:R-:W-:Y:S09]  /*3f60*/  FFMA.FTZ R6, R6, c[0x0][0x23c], -R8 ;  /* 0x00008f0006067a23 */ /* 0x000ff20000010808 */
[----:B------:R3:W-:Y:S10]  /*3f70*/  MUFU.EX2 R247, R6 ;  /* 0x0000000600f77308 */ /* 0x0007f40000000800 */
[----:B------:R4:W-:Y:S10]  /*3f80*/  MUFU.EX2 R249, R7 ;  /* 0x0000000700f97308 */ /* 0x0009f40000000800 */
[----:B------:R-:W1:Y:S01]  /*3f90*/  MUFU.TANH R188, R56 ;  /* 0x0000003800bc7308 */ /* 0x000e620000002400 */
[----:B---3--:R-:W-:Y:S02]  /*3fa0*/  MOV R6, R169 ;  /* 0x000000a900067202 */ /* 0x008fe40000000f00 */
[----:B------:R-:W-:Y:S02]  /*3fb0*/  @!P0 FSEL R6, R169, -INF , !P1 ;  /* 0xff800000a9068808 */ /* 0x000fe40004800000 */
[----:B------:R-:W-:Y:S05]  /*3fc0*/  @!P0 ISETP.GE.AND P1, PT, R4, R15, PT ;  /* 0x0000000f0400820c */ /* 0x000fea0003f26270 */
[----:B------:R-:W-:Y:S01]  /*3fd0*/  MUFU.EX2 R220, R17 ;  /* 0x0000001100dc7308 */ /* 0x000fe20000000800 */
[--C-:B----4-:R-:W-:Y:S01]  /*3fe0*/  FFMA.FTZ R7, R6, c[0x0][0x23c], -R13.reuse ;  /* 0x00008f0006077a23 */ /* 0x110fe2000001080d */
[----:B------:R-:W-:Y:S02]  /*3ff0*/  MOV R6, R168 ;  /* 0x000000a800067202 */ /* 0x000fe40000000f00 */
[----:B------:R-:W-:Y:S02]  /*4000*/  @!P0 FSEL R6, R168, -INF , !P1 ;  /* 0xff800000a8068808 */ /* 0x000fe40004800000 */
[-C--:B------:R-:W-:Y:S04]  /*4010*/  @!P0 ISETP.GE.AND P1, PT, R5, R14.reuse, PT ;  /* 0x0000000e0500820c */ /* 0x080fe80003f26270 */
[----:B------:R3:W-:Y:S01]  /*4020*/  MUFU.EX2 R167, R7 ;  /* 0x0000000700a77308 */ /* 0x0007e20000000800 */
[----:B------:R-:W-:Y:S01]  /*4030*/  MOV R5, R177 ;  /* 0x000000b100057202 */ /* 0x000fe20000000f00 */
[--C-:B------:R-:W-:Y:S01]  /*4040*/  FFMA.FTZ R6, R6, c[0x0][0x23c], -R13.reuse ;  /* 0x00008f0006067a23 */ /* 0x100fe2000001080d */
[----:B------:R-:W-:Y:S02]  /*4050*/  @!P0 FSEL R5, R177, -INF , !P1 ;  /* 0xff800000b1058808 */ /* 0x000fe40004800000 */
[----:B------:R-:W-:Y:S02]  /*4060*/  @!P0 ISETP.GE.AND P1, PT, R4, R14, PT ;  /* 0x0000000e0400820c */ /* 0x000fe40003f26270 */
[----:B------:R-:W-:Y:S02]  /*4070*/  MOV R4, R175 ;  /* 0x000000af00047202 */ /* 0x000fe40000000f00 */
[----:B------:R-:W-:Y:S01]  /*4080*/  @!P0 FSEL R4, R175, -INF , !P1 ;  /* 0xff800000af048808 */ /* 0x000fe20004800000 */
[----:B------:R4:W-:Y:S10]  /*4090*/  MUFU.EX2 R165, R6 ;  /* 0x0000000600a57308 */ /* 0x0009f40000000800 */
[----:B------:R-:W1:Y:S01]  /*40a0*/  MUFU.TANH R186, R57 ;  /* 0x0000003900ba7308 */ /* 0x000e620000002400 */
[--C-:B---3--:R-:W-:Y:S01]  /*40b0*/  FFMA.FTZ R7, R4, c[0x0][0x23c], -R12.reuse ;  /* 0x00008f0004077a23 */ /* 0x108fe2000001080c */
[C---:B------:R-:W-:Y:S08]  /*40c0*/  @!P0 IADD3 R4, R0.reuse, 0x31, RZ ;  /* 0x0000003100048810 */ /* 0x040ff00007ffe0ff */
[----:B------:R-:W-:Y:S01]  /*40d0*/  MUFU.EX2 R181, R7 ;  /* 0x0000000700b57308 */ /* 0x000fe20000000800 */
[--C-:B----4-:R-:W-:Y:S01]  /*40e0*/  FFMA.FTZ R6, R5, c[0x0][0x23c], -R12.reuse ;  /* 0x00008f0005067a23 */ /* 0x110fe2000001080c */
[----:B------:R-:W-:Y:S04]  /*40f0*/  @!P0 IADD3 R5, R0, 0x30, RZ ;  /* 0x0000003000058810 */ /* 0x000fe80007ffe0ff */
[-C--:B------:R-:W-:Y:S04]  /*4100*/  @!P0 ISETP.GE.AND P1, PT, R5, R15.reuse, PT ;  /* 0x0000000f0500820c */ /* 0x080fe80003f26270 */
[----:B------:R3:W-:Y:S10]  /*4110*/  MUFU.EX2 R182, R6 ;  /* 0x0000000600b67308 */ /* 0x0007f40000000800 */
[----:B------:R-:W4:Y:S10]  /*4120*/  MUFU.TANH R212, R58 ;  /* 0x0000003a00d47308 */ /* 0x000f340000002400 */
[----:B------:R-:W1:Y:S01]  /*4130*/  MUFU.TANH R211, R59 ;  /* 0x0000003b00d37308 */ /* 0x000e620000002400 */
[----:B---3--:R-:W-:Y:S02]  /*4140*/  MOV R6, R162 ;  /* 0x000000a200067202 */ /* 0x008fe40000000f00 */
[----:B------:R-:W-:Y:S02]  /*4150*/  @!P0 FSEL R6, R162, -INF , !P1 ;  /* 0xff800000a2068808 */ /* 0x000fe40004800000 */
[----:B------:R-:W-:Y:S03]  /*4160*/  @!P0 ISETP.GE.AND P1, PT, R4, R15, PT ;  /* 0x0000000f0400820c */ /* 0x000fe60003f26270 */
[--C-:B------:R-:W-:Y:S01]  /*4170*/  FFMA.FTZ R7, R6, c[0x0][0x23c], -R13.reuse ;  /* 0x00008f0006077a23 */ /* 0x100fe2000001080d */
[----:B------:R-:W-:Y:S02]  /*4180*/  MOV R6, R161 ;  /* 0x000000a100067202 */ /* 0x000fe40000000f00 */
[----:B------:R-:W-:Y:S01]  /*4190*/  @!P0 FSEL R6, R161, -INF , !P1 ;  /* 0xff800000a1068808 */ /* 0x000fe20004800000 */
[----:B------:R3:W-:Y:S01]  /*41a0*/  MUFU.EX2 R163, R7 ;  /* 0x0000000700a37308 */ /* 0x0007e20000000800 */
[-C--:B------:R-:W-:Y:S03]  /*41b0*/  @!P0 ISETP.GE.AND P1, PT, R5, R14.reuse, PT ;  /* 0x0000000e0500820c */ /* 0x080fe60003f26270 */
[----:B---3--:R-:W-:Y:S01]  /*41c0*/  FFMA.FTZ R7, R6, c[0x0][0x23c], -R13 ;  /* 0x00008f0006077a23 */ /* 0x008fe2000001080d */
[----:B-1----:R-:W-:Y:S02]  /*41d0*/  MOV R6, R173 ;  /* 0x000000ad00067202 */ /* 0x002fe40000000f00 */
[----:B------:R-:W-:Y:S03]  /*41e0*/  @!P0 FSEL R6, R173, -INF , !P1 ;  /* 0xff800000ad068808 */ /* 0x000fe60004800000 */
[----:B------:R1:W-:Y:S01]  /*41f0*/  MUFU.EX2 R136, R7 ;  /* 0x0000000700887308 */ /* 0x0003e20000000800 */
[----:B------:R-:W-:Y:S01]  /*4200*/  @!P0 ISETP.GE.AND P1, PT, R4, R14, PT ;  /* 0x0000000e0400820c */ /* 0x000fe20003f26270 */
[--C-:B-1----:R-:W-:Y:S01]  /*4210*/  FFMA.FTZ R7, R6, c[0x0][0x23c], -R12.reuse ;  /* 0x00008f0006077a23 */ /* 0x102fe2000001080c */
[----:B--2---:R-:W-:Y:S02]  /*4220*/  MOV R6, R172 ;  /* 0x000000ac00067202 */ /* 0x004fe40000000f00 */
[----:B------:R-:W-:Y:S05]  /*4230*/  @!P0 FSEL R6, R172, -INF , !P1 ;  /* 0xff800000ac068808 */ /* 0x000fea0004800000 */
[----:B------:R1:W-:Y:S01]  /*4240*/  MUFU.EX2 R180, R7 ;  /* 0x0000000700b47308 */ /* 0x0003e20000000800 */
[CC--:B------:R-:W-:Y:S01]  /*4250*/  @!P0 ISETP.GE.AND P1, PT, R5.reuse, R11.reuse, PT ;  /* 0x0000000b0500820c */ /* 0x0c0fe20003f26270 */
[----:B-1----:R-:W-:Y:S01]  /*4260*/  FFMA.FTZ R7, R6, c[0x0][0x23c], -R12 ;  /* 0x00008f0006077a23 */ /* 0x002fe2000001080c */
[----:B------:R-:W-:Y:S02]  /*4270*/  MOV R6, R188 ;  /* 0x000000bc00067202 */ /* 0x000fe40000000f00 */
[----:B------:R-:W-:Y:S05]  /*4280*/  @!P0 FSEL R6, R188, -INF , !P1 ;  /* 0xff800000bc068808 */ /* 0x000fea0004800000 */
[----:B------:R1:W2:Y:S01]  /*4290*/  MUFU.EX2 R179, R7 ;  /* 0x0000000700b37308 */ /* 0x0002a20000000800 */
[----:B------:R-:W-:Y:S01]  /*42a0*/  @!P0 ISETP.GE.AND P1, PT, R4, R11, PT ;  /* 0x0000000b0400820c */ /* 0x000fe20003f26270 */
[--C-:B-1----:R-:W-:Y:S01]  /*42b0*/  FFMA.FTZ R7, R6, c[0x0][0x23c], -R9.reuse ;  /* 0x00008f0006077a23 */ /* 0x102fe20000010809 */
[----:B------:R-:W-:Y:S02]  /*42c0*/  MOV R6, R186 ;  /* 0x000000ba00067202 */ /* 0x000fe40000000f00 */
[----:B------:R-:W-:Y:S05]  /*42d0*/  @!P0 FSEL R6, R186, -INF , !P1 ;  /* 0xff800000ba068808 */ /* 0x000fea0004800000 */
[----:B------:R1:W-:Y:S01]  /*42e0*/  MUFU.EX2 R215, R7 ;  /* 0x0000000700d77308 */ /* 0x0003e20000000800 */
[----:B------:R-:W-:Y:S02]  /*42f0*/  @!P0 ISETP.GE.AND P1, PT, R5, R10, PT ;  /* 0x0000000a0500820c */ /* 0x000fe40003f26270 */
[----:B----4-:R-:W-:Y:S01]  /*4300*/  MOV R5, R212 ;  /* 0x000000d400057202 */ /* 0x010fe20000000f00 */
        /* <DEDUP_REMOVED lines=13> */
[--C-:B---3--:R-:W-:Y:S01]  /*43e0*/  FFMA.FTZ R6, R5, c[0x0][0x23c], -R8.reuse ;  /* 0x00008f0005067a23 */ /* 0x108fe20000010808 */
[----:B------:R-:W-:Y:S02]  /*43f0*/  MOV R5, R211 ;  /* 0x000000d300057202 */ /* 0x000fe40000000f00 */
[----:B------:R-:W-:Y:S01]  /*4400*/  @!P0 FSEL R5, R211, -INF , !P1 ;  /* 0xff800000d3058808 */ /* 0x000fe20004800000 */
[----:B------:R1:W-:Y:S01]  /*4410*/  MUFU.EX2 R242, R6 ;  /* 0x0000000600f27308 */ /* 0x0003e20000000800 */
[----:B------:R-:W-:Y:S03]  /*4420*/  @!P0 ISETP.GE.AND P1, PT, R4, R11, PT ;  /* 0x0000000b0400820c */ /* 0x000fe60003f26270 */
[--C-:B------:R-:W-:Y:S06]  /*4430*/  FFMA.FTZ R5, R5, c[0x0][0x23c], -R8.reuse ;  /* 0x00008f0005057a23 */ /* 0x100fec0000010808 */
[----:B------:R3:W-:Y:S01]  /*4440*/  MUFU.EX2 R241, R5 ;  /* 0x0000000500f17308 */ /* 0x0007e20000000800 */
[----:B-1----:R-:W-:Y:S02]  /*4450*/  MOV R6, R185 ;  /* 0x000000b900067202 */ /* 0x002fe40000000f00 */
[----:B------:R-:W-:Y:S02]  /*4460*/  @!P0 FSEL R6, R185, -INF , !P1 ;  /* 0xff800000b9068808 */ /* 0x000fe40004800000 */
[----:B------:R-:W-:Y:S02]  /*4470*/  @!P0 ISETP.GE.AND P1, PT, R0, R11, PT ;  /* 0x0000000b0000820c */ /* 0x000fe40003f26270 */
[----:B------:R-:W-:Y:S01]  /*4480*/  F2FP.PACK_AB R0, R89, R90 ;  /* 0x0000005a5900723e */ /* 0x000fe200000000ff */
[--C-:B------:R-:W-:Y:S01]  /*4490*/  FFMA.FTZ R6, R6, c[0x0][0x23c], -R9.reuse ;  /* 0x00008f0006067a23 */ /* 0x100fe20000010809 */
[----:B---3--:R-:W-:Y:S03]  /*44a0*/  MOV R5, R184 ;  /* 0x000000b800057202 */ /* 0x008fe60000000f00 */
        /* <DEDUP_REMOVED lines=12> */
[----:B------:R-:W-:Y:S05]  /*4570*/  IADD3.X R135, R20, UR51, RZ, P1, !PT ;  /* 0x0000003314877c10 */ /* 0x000fea0008ffe4ff */
[----:B------:R2:W2:Y:S02]  /*4580*/  LDG.E R114, [R134.64] ;  /* 0x0000001a86727981 */ /* 0x0004a4000c1e1900 */
[----:B------:R4:W-:Y:S02]  /*4590*/  MUFU.EX2 R236, R5 ;  /* 0x0000000500ec7308 */ /* 0x0009e40000000800 */
[----:B------:R2:W2:Y:S01]  /*45a0*/  LDG.E R113, [R134.64+0x20] ;  /* 0x0000201a86717981 */ /* 0x0004a2000c1e1900 */
[----:B-1----:R-:W-:Y:S02]  /*45b0*/  F2FP.PACK_AB R0, R237, R238 ;  /* 0x000000eeed00723e */ /* 0x002fe400000000ff */
[----:B---3--:R-:W-:Y:S01]  /*45c0*/  MOV R6, R131 ;  /* 0x0000008300067202 */ /* 0x008fe20000000f00 */
[----:B------:R1:W3:Y:S01]  /*45d0*/  LDG.E R112, [R134.64+0x100] ;  /* 0x0001001a86707981 */ /* 0x0002e2000c1e1900 */
[----:B------:R-:W-:Y:S03]  /*45e0*/  @!P0 FSEL R6, R131, -INF , !P6 ;  /* 0xff80000083068808 */ /* 0x000fe60007000000 */
[----:B------:R1:W-:Y:S02]  /*45f0*/  STS [R152+0x12400], R0 ;  /* 0x0124000098007388 */ /* 0x0003e40000000800 */
[--C-:B------:R-:W-:Y:S01]  /*4600*/  FFMA.FTZ R6, R6, c[0x0][0x23c], -R13.reuse ;  /* 0x00008f0006067a23 */ /* 0x100fe2000001080d */
[----:B----4-:R-:W-:Y:S01]  /*4610*/  F2FP.PACK_AB R4, R202, R204 ;  /* 0x000000ccca04723e */ /* 0x010fe200000000ff */
[----:B------:R-:W-:Y:S01]  /*4620*/  FFMA.FTZ R13, R7, c[0x0][0x23c], -R13 ;  /* 0x00008f00070d7a23 */ /* 0x000fe2000001080d */
[----:B------:R-:W-:Y:S01]  /*4630*/  F2FP.PACK_AB R7, R227, R228 ;  /* 0x000000e4e307723e */ /* 0x000fe200000000ff */
[----:B------:R4:W-:Y:S02]  /*4640*/  MUFU.EX2 R160, R6 ;  /* 0x0000000600a07308 */ /* 0x0009e40000000800 */
[----:B------:R4:W-:Y:S01]  /*4650*/  STS [R152+0x12000], R4 ;  /* 0x0120000498007388 */ /* 0x0009e20000000800 */
[----:B------:R-:W-:Y:S07]  /*4660*/  F2FP.PACK_AB R5, R87, R88 ;  /* 0x000000585705723e */ /* 0x000fee00000000ff */
[----:B------:R-:W2:Y:S01]  /*4670*/  MUFU.EX2 R155, R13 ;  /* 0x0000000d009b7308 */ /* 0x000ea20000000800 */
[----:B------:R4:W-:Y:S01]  /*4680*/  STS [R154+0x14000], R5 ;  /* 0x014000059a007388 */ /* 0x0009e20000000800 */
[----:B-1----:R-:W-:Y:S02]  /*4690*/  F2FP.PACK_AB R0, R85, R86 ;  /* 0x000000565500723e */ /* 0x002fe400000000ff */
[----:B----4-:R-:W-:Y:S02]  /*46a0*/  F2FP.PACK_AB R6, R83, R84 ;  /* 0x000000545306723e */ /* 0x010fe400000000ff */
        /* <DEDUP_REMOVED lines=13> */
[----:B----4-:R-:W-:Y:S01]  /*4780*/  F2FP.PACK_AB R0, R192, R194 ;  /* 0x000000c2c000723e */ /* 0x010fe200000000ff */
[----:B------:R4:W-:Y:S04]  /*4790*/  STS [R152+0x14400], R4 ;  /* 0x0144000498007388 */ /* 0x0009e80000000800 */
[----:B------:R1:W-:Y:S04]  /*47a0*/  STS [R153+0x12000], R0 ;  /* 0x0120000099007388 */ /* 0x0003e80000000800 */
[----:B------:R1:W-:Y:S01]  /*47b0*/  STS [R153+0x12400], R7 ;  /* 0x0124000799007388 */ /* 0x0003e20000000800 */
[----:B----4-:R-:W-:Y:S02]  /*47c0*/  F2FP.PACK_AB R4, R178, R183 ;  /* 0x000000b7b204723e */ /* 0x010fe400000000ff */
[----:B-1----:R-:W-:Y:S03]  /*47d0*/  F2FP.PACK_AB R0, R205, R206 ;  /* 0x000000cecd00723e */ /* 0x002fe600000000ff */
[----:B------:R1:W-:Y:S01]  /*47e0*/  STS [R151+0x12000], R4 ;  /* 0x0120000497007388 */ /* 0x0003e20000000800 */
[----:B------:R-:W-:Y:S03]  /*47f0*/  MOV R7, R199 ;  /* 0x000000c700077202 */ /* 0x000fe60000000f00 */
[----:B------:R4:W-:Y:S01]  /*4800*/  STS [R151+0x12400], R0 ;  /* 0x0124000097007388 */ /* 0x0009e20000000800 */
[----:B------:R-:W-:Y:S02]  /*4810*/  @!P0 FSEL R7, R199, -INF , !P2 ;  /* 0xff800000c7078808 */ /* 0x000fe40005000000 */
[----:B------:R-:W-:Y:S01]  /*4820*/  PLOP3.LUT P2, PT, PT, PT, UP3, 0x80, 0x0 ;  /* 0x000000000000781c */ /* 0x000fe20003f4f038 */
[----:B------:R4:W-:Y:S02]  /*4830*/  STS [R153+0x14000], R6 ;  /* 0x0140000699007388 */ /* 0x0009e40000000800 */
[----:B------:R-:W-:Y:S01]  /*4840*/  FFMA.FTZ R8, R7, c[0x0][0x23c], -R8 ;  /* 0x00008f0007087a23 */ /* 0x000fe20000010808 */
[----:B------:R-:W-:Y:S03]  /*4850*/  F2FP.PACK_AB R7, R195, R196 ;  /* 0x000000c4c307723e */ /* 0x000fe600000000ff */
[----:B------:R-:W2:Y:S01]  /*4860*/  MUFU.EX2 R223, R8 ;  /* 0x0000000800df7308 */ /* 0x000ea20000000800 */
[----:B-1----:R-:W-:Y:S02]  /*4870*/  F2FP.PACK_AB R4, R70, R71 ;  /* 0x000000474604723e */ /* 0x002fe400000000ff */
[----:B----4-:R-:W-:Y:S02]  /*4880*/  F2FP.PACK_AB R0, R139, R176 ;  /* 0x000000b08b00723e */ /* 0x010fe400000000ff */
[----:B------:R-:W-:Y:S05]  /*4890*/  F2FP.PACK_AB R6, R72, R73 ;  /* 0x000000494806723e */ /* 0x000fea00000000ff */
[----:B------:R1:W-:Y:S04]  /*48a0*/  STS [R153+0x14400], R6 ;  /* 0x0144000699007388 */ /* 0x0003e80000000800 */
[----:B------:R4:W-:Y:S04]  /*48b0*/  STS [R151+0x14000], R5 ;  /* 0x0140000597007388 */ /* 0x0009e80000000800 */
[----:B------:R4:W-:Y:S04]  /*48c0*/  STS [R151+0x14400], R4 ;  /* 0x0144000497007388 */ /* 0x0009e80000000800 */
[----:B------:R4:W-:Y:S04]  /*48d0*/  STS [R147+0x12000], R0 ;  /* 0x0120000093007388 */ /* 0x0009e80000000800 */
[----:B------:R4:W-:Y:S01]  /*48e0*/  STS [R147+0x12400], R7 ;  /* 0x0124000793007388 */ /* 0x0009e20000000800 */
[----:B-1----:R-:W-:Y:S02]  /*48f0*/  F2FP.PACK_AB R6, R226, R234 ;  /* 0x000000eae206723e */ /* 0x002fe400000000ff */
[----:B----4-:R-:W-:Y:S02]  /*4900*/  F2FP.PACK_AB R5, R2, R3 ;  /* 0x000000030205723e */ /* 0x010fe400000000ff */
[----:B------:R-:W-:Y:S02]  /*4910*/  F2FP.PACK_AB R4, R165, R167 ;  /* 0x000000a7a504723e */ /* 0x000fe400000000ff */
[----:B------:R-:W-:Y:S03]  /*4920*/  F2FP.PACK_AB R0, R181, R182 ;  /* 0x000000b6b500723e */ /* 0x000fe600000000ff */
[----:B------:R2:W-:Y:S01]  /*4930*/  STS [R148+0x12000], R4 ;  /* 0x0120000494007388 */ /* 0x0005e20000000800 */
[----:B------:R-:W-:Y:S03]  /*4940*/  F2FP.PACK_AB R7, R217, R220 ;  /* 0x000000dcd907723e */ /* 0x000fe600000000ff */
[----:B------:R1:W-:Y:S04]  /*4950*/  STS [R148+0x12400], R0 ;  /* 0x0124000094007388 */ /* 0x0003e80000000800 */
[----:B------:R4:W-:Y:S04]  /*4960*/  STS [R147+0x14000], R6 ;  /* 0x0140000693007388 */ /* 0x0009e80000000800 */
[----:B------:R2:W-:Y:S04]  /*4970*/  STS [R147+0x14400], R5 ;  /* 0x0144000593007388 */ /* 0x0005e80000000800 */
[----:B------:R2:W-:Y:S02]  /*4980*/  STS [R148+0x14000], R7 ;  /* 0x0140000794007388 */ /* 0x0005e40000000800 */
[----:B--2---:R-:W-:Y:S02]  /*4990*/  F2FP.PACK_AB R4, R179, R180 ;  /* 0x000000b4b304723e */ /* 0x004fe400000000ff */
[----:B-1----:R-:W-:Y:S02]  /*49a0*/  F2FP.PACK_AB R0, R155, R160 ;  /* 0x000000a09b00723e */ /* 0x002fe400000000ff */
[----:B----4-:R-:W-:Y:S02]  /*49b0*/  F2FP.PACK_AB R6, R247, R249 ;  /* 0x000000f9f706723e */ /* 0x010fe400000000ff */
[----:B------:R-:W-:Y:S03]  /*49c0*/  F2FP.PACK_AB R5, R136, R163 ;  /* 0x000000a38805723e */ /* 0x000fe600000000ff */
[----:B------:R1:W-:Y:S01]  /*49d0*/  STS [R148+0x14400], R6 ;  /* 0x0144000694007388 */ /* 0x0003e20000000800 */
[----:B------:R-:W-:Y:S03]  /*49e0*/  F2FP.PACK_AB R7, R210, R215 ;  /* 0x000000d7d207723e */ /* 0x000fe600000000ff */
[----:B------:R2:W-:Y:S04]  /*49f0*/  STS [R150+0x12000], R5 ;  /* 0x0120000596007388 */ /* 0x0005e80000000800 */
[----:B------:R4:W-:Y:S04]  /*4a00*/  STS [R150+0x12400], R4 ;  /* 0x0124000496007388 */ /* 0x0009e80000000800 */
[----:B------:R2:W-:Y:S01]  /*4a10*/  STS [R149+0x12000], R0 ;  /* 0x0120000095007388 */ /* 0x0005e20000000800 */
[----:B-1----:R-:W-:Y:S02]  /*4a20*/  F2FP.PACK_AB R6, R241, R242 ;  /* 0x000000f2f106723e */ /* 0x002fe400000000ff */
[----:B--2---:R-:W-:Y:S02]  /*4a30*/  F2FP.PACK_AB R5, R170, R171 ;  /* 0x000000abaa05723e */ /* 0x004fe400000000ff */
[----:B----4-:R-:W-:Y:S03]  /*4a40*/  F2FP.PACK_AB R4, R201, R203 ;  /* 0x000000cbc904723e */ /* 0x010fe600000000ff */
        /* <DEDUP_REMOVED lines=8> */
[----:B------:R-:W2:Y:S08]  /*4ad0*/  LDSM.16.M88.4 R60, [R122+0x5000] ;  /* 0x005000007a3c783b */ /* 0x000eb00000000200 */
[----:B------:R-:W4:Y:S08]  /*4ae0*/  LDSM.16.M88.4 R32, [R117+0x8400] ;  /* 0x008400007520783b */ /* 0x000f300000000200 */
[----:B------:R-:W3:Y:S08]  /*4af0*/  LDSM.16.M88.4 R48, [R117+0x8800] ;  /* 0x008800007530783b */ /* 0x000ef00000000200 */
[----:B------:R-:W3:Y:S01]  /*4b00*/  LDSM.16.M88.4 R100, [R117+0x8c00] ;  /* 0x008c00007564783b */ /* 0x000ee20000000200 */
[-C--:B-1----:R-:W-:Y:S07]  /*4b10*/  HMMA.16816.F32 R4, R64, R16.reuse, RZ ;  /* 0x000000104004723c */ /* 0x082fee00000018ff */
[----:B------:R-:W-:Y:S01]  /*4b20*/  LDSM.16.M88.4 R104, [R116+0x8000] ;  /* 0x008000007468783b */ /* 0x000fe20000000200 */
[C---:B--2---:R-:W-:Y:S07]  /*4b30*/  HMMA.16816.F32 R8, R60.reuse, R16, RZ ;  /* 0x000000103c08723c */ /* 0x044fee00000018ff */
[----:B------:R-:W-:Y:S01]  /*4b40*/  LDSM.16.M88.4 R108, [R123+0x5000] ;  /* 0x005000007b6c783b */ /* 0x000fe20000000200 */
[-C--:B------:R-:W-:Y:S07]  /*4b50*/  HMMA.16816.F32 R12, R60, R18.reuse, RZ ;  /* 0x000000123c0c723c */ /* 0x080fee00000018ff */
[----:B------:R1:W2:Y:S01]  /*4b60*/  LDG.E R0, [R134.64+0x120] ;  /* 0x0001201a86007981 */ /* 0x0002a2000c1e1900 */
[C---:B------:R-:W-:Y:S08]  /*4b70*/  HMMA.16816.F32 R16, R64.reuse, R18, RZ ;  /* 0x000000124010723c */ /* 0x040ff000000018ff */
[-C--:B----4-:R-:W-:Y:S08]  /*4b80*/  HMMA.16816.F32 R20, R64, R32.reuse, RZ ;  /* 0x000000204014723c */ /* 0x090ff000000018ff */
[C---:B------:R-:W-:Y:S01]  /*4b90*/  HMMA.16816.F32 R24, R60.reuse, R32, RZ ;  /* 0x000000203c18723c */ /* 0x040fe200000018ff */
[----:B-1----:R-:W-:Y:S07]  /*4ba0*/  MOV R135, c[0x0][0x22c] ;  /* 0x00008b0000877a02 */ /* 0x002fee0000000f00 */
[-C--:B------:R-:W-:Y:S01]  /*4bb0*/  HMMA.16816.F32 R28, R60, R34.reuse, RZ ;  /* 0x000000223c1c723c */ /* 0x080fe200000018ff */
[----:B------:R-:W-:Y:S05]  /*4bc0*/  IMAD R135, R135, c[0x0][0x1c0], RZ ;  /* 0x0000700087877a24 */ /* 0x000fea00078e02ff */
[----:B------:R-:W-:Y:S02]  /*4bd0*/  LEA R135, -R135, RZ, 0x7 ;  /* 0x000000ff87877211 */ /* 0x000fe400078e39ff */
[C---:B------:R-:W-:Y:S04]  /*4be0*/  HMMA.16816.F32 R32, R64.reuse, R34, RZ ;  /* 0x000000224020723c */ /* 0x040fe800000018ff */
[C---:B------:R-:W-:Y:S04]  /*4bf0*/  LEA R132, P0, R135.reuse, R132, 0x2 ;  /* 0x0000008487847211 */ /* 0x040fe800078010ff */
[-C--:B---3--:R-:W-:Y:S01]  /*4c00*/  HMMA.16816.F32 R36, R64, R48.reuse, RZ ;  /* 0x000000304024723c */ /* 0x088fe200000018ff */
[----:B------:R-:W-:Y:S07]  /*4c10*/  LEA.HI.X.SX32 R133, R135, R133, 0x2, P0 ;  /* 0x0000008587857211 */ /* 0x000fee00000f16ff */
        /* <DEDUP_REMOVED lines=15> */
[C---:B------:R-:W-:Y:S02]  /*4d10*/  FADD.FTZ R16, -R114.reuse, R16 ;  /* 0x0000001072107221 */ /* 0x040fe40000010100 */
        /* <DEDUP_REMOVED lines=11> */
[----:B--2---:R-:W-:Y:S04]  /*4dd0*/  FADD.FTZ R11, -R0, R11 ;  /* 0x0000000b000b7221 */ /* 0x004fe80000010100 */
        /* <DEDUP_REMOVED lines=187> */
[C---:B------:R-:W-:Y:S02]  /*5990*/  FADD.FTZ R12, -R112.reuse, R41 ;  /* 0x00000029700c7221 */ /* 0x040fe40000010100 */
        /* <DEDUP_REMOVED lines=18> */
[----:B------:R-:W-:Y:S02]  /*5ac0*/  FADD.FTZ R12, -R112, R57 ;  /* 0x00000039700c7221 */ /* 0x000fe40000010100 */
[----:B------:R-:W-:Y:S01]  /*5ad0*/  FFMA.FTZ R6, -R186, R186, 1 ;  /* 0x3f800000ba067423 */ /* 0x000fe200000101ba */
[----:B------:R1:W5:Y:S01]  /*5ae0*/  LDL.LU R82, [R1+0x6c] ;  /* 0x00006c0001527983 */ /* 0x0003620000300800 */
[----:B------:R-:W-:Y:S02]  /*5af0*/  FMUL.FTZ R19, R8, R4 ;  /* 0x0000000408137220 */ /* 0x000fe40000410000 */
[C---:B------:R-:W-:Y:S02]  /*5b00*/  FADD.FTZ R8, -R112.reuse, R29 ;  /* 0x0000001d70087221 */ /* 0x040fe40000010100 */
        /* <DEDUP_REMOVED lines=14> */
[C---:B------:R-:W-:Y:S02]  /*5bf0*/  FADD.FTZ R8, -R112.reuse, R45 ;  /* 0x0000002d70087221 */ /* 0x040fe40000010100 */
        /* <DEDUP_REMOVED lines=141> */
.L_x_520:
        /* <DEDUP_REMOVED lines=141> */
.L_x_521:
[----:B------:R-:W2:Y:S01]  /*6da0*/  LDL R54, [R1+0x8] ;  /* 0x0000080001367983 */ /* 0x000ea20000100800 */
[----:B------:R-:W-:Y:S02]  /*6db0*/  ULOP3.LUT UR34, UR6, 0x1, URZ, 0xc0, !UPT ;  /* 0x0000000106227892 */ /* 0x000fe4000f8ec03f */
[----:B------:R-:W-:Y:S01]  /*6dc0*/  UISETP.GT.AND UP2, UPT, UR6, UR4, UPT ;  /* 0x000000040600728c */ /* 0x000fe2000bf44270 */
[----:B------:R-:W3:Y:S01]  /*6dd0*/  LDL R53, [R1+0x1c] ;  /* 0x00001c0001357983 */ /* 0x000ee20000100800 */
[----:B------:R-:W-:Y:S02]  /*6de0*/  UISETP.NE.U32.AND UP0, UPT, UR34, 0x1, UPT ;  /* 0x000000012200788c */ /* 0x000fe4000bf05070 */
[----:B------:R-:W-:Y:S01]  /*6df0*/  UIADD3 UR6, UR6, -0x1, URZ ;  /* 0xffffffff06067890 */ /* 0x000fe2000fffe03f */
[----:B------:R4:W3:Y:S04]  /*6e00*/  LDL R52, [R1] ;  /* 0x0000000001347983 */ /* 0x0008e80000100800 */
[----:B------:R-:W-:Y:S04]  /*6e10*/  LDSM.16.M88.4 R16, [R119] ;  /* 0x000000007710783b */ /* 0x000fe80000000200 */
[----:B------:R-:W1:Y:S04]  /*6e20*/  LDSM.16.MT88.4 R20, [R0+0x6000] ;  /* 0x006000000014783b */ /* 0x000e680000004200 */
[----:B------:R-:W4:Y:S04]  /*6e30*/  LDSM.16.M88.4 R12, [R119+0x2000] ;  /* 0x00200000770c783b */ /* 0x000f280000000200 */
[----:B------:R-:W-:Y:S04]  /*6e40*/  LDSM.16.M88.4 R24, [R126] ;  /* 0x000000007e18783b */ /* 0x000fe80000000200 */
[----:B------:R-:W4:Y:S04]  /*6e50*/  LDSM.16.MT88.4 R28, [R0+0x6400] ;  /* 0x00640000001c783b */ /* 0x000f280000004200 */
[----:B------:R-:W4:Y:S04]  /*6e60*/  LDSM.16.M88.4 R32, [R129] ;  /* 0x000000008120783b */ /* 0x000f280000000200 */
[----:B------:R-:W-:Y:S04]  /*6e70*/  LDSM.16.M88.4 R36, [R121] ;  /* 0x000000007924783b */ /* 0x000fe80000000200 */
[----:B------:R-:W4:Y:S04]  /*6e80*/  LDSM.16.MT88.4 R40, [R0+0x6800] ;  /* 0x006800000028783b */ /* 0x000f280000004200 */
[----:B------:R-:W4:Y:S04]  /*6e90*/  LDSM.16.M88.4 R44, [R121+0x2000] ;  /* 0x00200000792c783b */ /* 0x000f280000000200 */
[----:B------:R-:W-:Y:S01]  /*6ea0*/  LDSM.16.MT88.4 R48, [R0+0x6c00] ;  /* 0x006c00000030783b */ /* 0x000fe20000004200 */
[-C--:B-1----:R-:W-:Y:S08]  /*6eb0*/  HMMA.16816.F32 R4, R16, R20.reuse, RZ ;  /* 0x000000141004723c */ /* 0x082ff000000018ff */
[C---:B----4-:R-:W-:Y:S08]  /*6ec0*/  HMMA.16816.F32 R8, R12.reuse, R20, RZ ;  /* 0x000000140c08723c */ /* 0x050ff000000018ff */
        /* <DEDUP_REMOVED lines=32> */
[C---:B-1----:R-:W-:Y:S08]  /*70d0*/  HMMA.16816.F32 R8, R32.reuse, R40, R8 ;  /* 0x000000282008723c */ /* 0x042ff00000001808 */
[-C--:B------:R-:W-:Y:S01]  /*70e0*/  HMMA.16816.F32 R12, R32, R42.reuse, R12 ;  /* 0x0000002a200c723c */ /* 0x080fe2000000180c */
[----:B------:R-:W1:Y:S03]  /*70f0*/  LDSM.16.M88.4 R32, [R120+0x6000] ;  /* 0x006000007820783b */ /* 0x000e660000000200 */
[----:B----4-:R-:W-:Y:S04]  /*7100*/  IMAD.U32 R0, RZ, RZ, UR48 ;  /* 0x00000030ff007e24 */ /* 0x010fe8000f8e00ff */
[----:B------:R-:W-:Y:S08]  /*7110*/  HMMA.16816.F32 R16, R36, R42, R16 ;  /* 0x0000002a2410723c */ /* 0x000ff00000001810 */
[-C--:B------:R-:W-:Y:S08]  /*7120*/  HMMA.16816.F32 R4, R20, R48.reuse, R4 ;  /* 0x000000301404723c */ /* 0x080ff00000001804 */
[C---:B------:R-:W-:Y:S08]  /*7130*/  HMMA.16816.F32 R8, R44.reuse, R48, R8 ;  /* 0x000000302c08723c */ /* 0x040ff00000001808 */
[-C--:B------:R-:W-:Y:S08]  /*7140*/  HMMA.16816.F32 R12, R44, R50.reuse, R12 ;  /* 0x000000322c0c723c */ /* 0x080ff0000000180c */
[----:B------:R-:W-:Y:S07]  /*7150*/  HMMA.16816.F32 R16, R20, R50, R16 ;  /* 0x000000321410723c */ /* 0x000fee0000001810 */
[----:B------:R-:W-:Y:S01]  /*7160*/  IMAD.U32 R22, RZ, RZ, UR49 ;  /* 0x00000031ff167e24 */ /* 0x000fe2000f8e00ff */
[-C--:B------:R-:W-:Y:S01]  /*7170*/  HMMA.16816.F32 R4, R24, R28.reuse, R4 ;  /* 0x0000001c1804723c */ /* 0x080fe20000001804 */
[----:B------:R-:W-:Y:S04]  /*7180*/  IMAD.U32 R23, RZ, RZ, UR49 ;  /* 0x00000031ff177e24 */ /* 0x000fe8000f8e00ff */
[-C--:B------:R-:W-:Y:S03]  /*7190*/  LEA R22, P1, R22, R132.reuse, 0x2 ;  /* 0x0000008416167211 */ /* 0x080fe600078210ff */
[C---:B-1----:R-:W-:Y:S04]  /*71a0*/  HMMA.16816.F32 R8, R32.reuse, R28, R8 ;  /* 0x0000001c2008723c */ /* 0x042fe80000001808 */
[-C--:B------:R-:W-:Y:S03]  /*71b0*/  LEA.HI.X.SX32 R23, R23, R133.reuse, 0x2, P1 ;  /* 0x0000008517177211 */ /* 0x080fe600008f16ff */
[----:B------:R-:W-:Y:S01]  /*71c0*/  IMAD.U32 R28, RZ, RZ, UR48 ;  /* 0x00000030ff1c7e24 */ /* 0x000fe2000f8e00ff */
[-C--:B------:R-:W-:Y:S01]  /*71d0*/  HMMA.16816.F32 R12, R32, R30.reuse, R12 ;  /* 0x0000001e200c723c */ /* 0x080fe2000000180c */
[----:B------:R-:W-:Y:S03]  /*71e0*/  LDSM.16.MT88.4 R32, [R2+0xf000] ;  /* 0x00f000000220783b */ /* 0x000fe60000004200 */
[----:B--2---:R-:W-:Y:S01]  /*71f0*/  @P2 IADD3 R20, P0, R54, UR36, RZ ;  /* 0x0000002436142c10 */ /* 0x004fe2000ff1e0ff */
[----:B------:R-:W-:Y:S03]  /*7200*/  @UP3 UIADD3 UR36, UP1, UR36, -0x200, URZ ;  /* 0xfffffe0024243890 */ /* 0x000fe6000ff3e03f */
[----:B------:R-:W-:Y:S04]  /*7210*/  HMMA.16816.F32 R16, R24, R30, R16 ;  /* 0x0000001e1810723c */ /* 0x000fe80000001810 */
[----:B---3--:R-:W-:Y:S01]  /*7220*/  @P2 IADD3.X R21, R53, UR5, RZ, P0, !PT ;  /* 0x0000000535152c10 */ /* 0x008fe200087fe4ff */
[----:B------:R-:W-:Y:S01]  /*7230*/  @UP3 UIADD3.X UR5, UR5, -0x1, URZ, UP1, !UPT ;  /* 0xffffffff05053890 */ /* 0x000fe20008ffe43f */
[-C--:B------:R-:W-:Y:S01]  /*7240*/  LEA R28, P0, R28, R132.reuse, 0x2 ;  /* 0x000000841c1c7211 */ /* 0x080fe200078010ff */
[----:B------:R-:W-:Y:S02]  /*7250*/  IMAD.U32 R24, RZ, RZ, UR47 ;  /* 0x0000002fff187e24 */ /* 0x000fe4000f8e00ff */
[----:B------:R1:W2:Y:S03]  /*7260*/  @P2 LDG.E R52, [R20.64] ;  /* 0x0000001a14342981 */ /* 0x0002a6000c1e1900 */
[-C--:B------:R-:W-:Y:S01]  /*7270*/  LEA.HI.X.SX32 R29, R0, R133.reuse, 0x2, P0 ;  /* 0x00000085001d7211 */ /* 0x080fe200000f16ff */
[----:B------:R1:W5:Y:S01]  /*7280*/  @P2 LDG.E R252, [R20.64+0x20] ;  /* 0x0000201a14fc2981 */ /* 0x000362000c1e1900 */
[----:B------:R-:W-:Y:S01]  /*7290*/  IMAD.U32 R0, RZ, RZ, UR47 ;  /* 0x0000002fff007e24 */ /* 0x000fe2000f8e00ff */
[-C--:B------:R-:W-:Y:S02]  /*72a0*/  LEA R24, P0, R24, R132.reuse, 0x2 ;  /* 0x0000008418187211 */ /* 0x080fe400078010ff */
[----:B------:R1:W5:Y:S02]  /*72b0*/  @P2 LDG.E R251, [R20.64+0x100] ;  /* 0x0001001a14fb2981 */ /* 0x000364000c1e1900 */
[-C--:B------:R-:W-:Y:S01]  /*72c0*/  LEA.HI.X.SX32 R25, R0, R133.reuse, 0x2, P0 ;  /* 0x0000008500197211 */ /* 0x080fe200000f16ff */
[----:B------:R-:W-:Y:S01]  /*72d0*/  IMAD.U32 R0, RZ, RZ, UR44 ;  /* 0x0000002cff007e24 */ /* 0x000fe2000f8e00ff */
[----:B------:R1:W5:Y:S04]  /*72e0*/  @P2 LDG.E R250, [R20.64+0x120] ;  /* 0x0001201a14fa2981 */ /* 0x000368000c1e1900 */
[----:B------:R3:W-:Y:S04]  /*72f0*/  RED.E.ADD.F32.FTZ.RN.STRONG.GPU [R132.64], R4 ;  /* 0x000000048400798e */ /* 0x0007e8000c10e79a */
[----:B------:R4:W-:Y:S04]  /*7300*/  RED.E.ADD.F32.FTZ.RN.STRONG.GPU [R22.64], R5 ;  /* 0x000000051600798e */ /* 0x0009e8000c10e79a */
[----:B------:R4:W-:Y:S04]  /*7310*/  RED.E.ADD.F32.FTZ.RN.STRONG.GPU [R28.64], R6 ;  /* 0x000000061c00798e */ /* 0x0009e8000c10e79a */
[----:B------:R4:W-:Y:S04]  /*7320*/  RED.E.ADD.F32.FTZ.RN.STRONG.GPU [R24.64], R7 ;  /* 0x000000071800798e */ /* 0x0009e8000c10e79a */
[----:B------:R-:W-:Y:S04]  /*7330*/  LDSM.16.MT88.4 R24, [R2+0xe800] ;  /* 0x00e800000218783b */ /* 0x000fe80000004200 */
[----:B------:R-:W-:Y:S01]  /*7340*/  LDSM.16.MT88.4 R28, [R3+0x800] ;  /* 0x00080000031c783b */ /* 0x000fe20000004200 */
[----:B-1----:R-:W-:Y:S05]  /*7350*/  IMAD.U32 R20, RZ, RZ, UR45 ;  /* 0x0000002dff147e24 */ /* 0x002fea000f8e00ff */
[-C--:B------:R-:W-:Y:S01]  /*7360*/  LEA R20, P1, R20, R132.reuse, 0x2 ;  /* 0x0000008414147211 */ /* 0x080fe200078210ff */
[----:B---3--:R-:W-:Y:S02]  /*7370*/  IMAD.U32 R4, RZ, RZ, UR44 ;  /* 0x0000002cff047e24 */ /* 0x008fe4000f8e00ff */
[----:B----4-:R-:W-:Y:S03]  /*7380*/  IMAD.U32 R22, RZ, RZ, UR46 ;  /* 0x0000002eff167e24 */ /* 0x010fe6000f8e00ff */
[-C--:B------:R-:W-:Y:S01]  /*7390*/  LEA R4, P0, R4, R132.reuse, 0x2 ;  /* 0x0000008404047211 */ /* 0x080fe200078010ff */
[----:B------:R-:W-:Y:S02]  /*73a0*/  IMAD.U32 R5, RZ, RZ, UR45 ;  /* 0x0000002dff057e24 */ /* 0x000fe4000f8e00ff */
[----:B------:R-:W-:Y:S03]  /*73b0*/  IMAD.U32 R6, RZ, RZ, UR46 ;  /* 0x0000002eff067e24 */ /* 0x000fe6000f8e00ff */
[-C--:B------:R-:W-:Y:S01]  /*73c0*/  LEA.HI.X.SX32 R21, R5, R133.reuse, 0x2, P1 ;  /* 0x0000008505157211 */ /* 0x080fe200008f16ff */
[----:B------:R-:W-:Y:S01]  /*73d0*/  IMAD.U32 R7, RZ, RZ, UR42 ;  /* 0x0000002aff077e24 */ /* 0x000fe2000f8e00ff */
[-C--:B------:R-:W-:Y:S01]  /*73e0*/  LEA.HI.X.SX32 R5, R0, R133.reuse, 0x2, P0 ;  /* 0x0000008500057211 */ /* 0x080fe200000f16ff */
[----:B------:R-:W-:Y:S01]  /*73f0*/  IMAD.U32 R0, RZ, RZ, UR43 ;  /* 0x0000002bff007e24 */ /* 0x000fe2000f8e00ff */
[----:B--2---:R-:W-:Y:S01]  /*7400*/  @P2 STL [R1], R52 ;  /* 0x0000003401002387 */ /* 0x004fe20000100800 */
        /* <DEDUP_REMOVED lines=93> */
[----:B------:R4:W1:Y:S03]  /*79e0*/  LDSM.16.MT88.4 R20, [R3+0x1c00] ;  /* 0x001c00000314783b */ /* 0x0008660000004200 */
        /* <DEDUP_REMOVED lines=10> */
[-C--:B------:R-:W-:Y:S08]  /*7a90*/  HMMA.16816.F32 R84, R16, R20.reuse, R84 ;  /* 0x000000141054723c */ /* 0x080ff00000001854 */
[C---:B--2---:R-:W-:Y:S08]  /*7aa0*/  HMMA.16816.F32 R88, R28.reuse, R20, R88 ;  /* 0x000000141c58723c */ /* 0x044ff00000001858 */
[-C--:B------:R-:W-:Y:S08]  /*7ab0*/  HMMA.16816.F32 R92, R28, R22.reuse, R92 ;  /* 0x000000161c5c723c */ /* 0x080ff0000000185c */
[----:B------:R-:W-:Y:S01]  /*7ac0*/  HMMA.16816.F32 R96, R16, R22, R96 ;  /* 0x000000161060723c */ /* 0x000fe20000001860 */
[----:B------:R-:W-:-:S07]  /*7ad0*/  @P0 BRA `(.L_x_522) ;  /* 0xffffa7f000000947 */ /* 0x000fce000383ffff */
.L_x_519:
[----:B--2---:R-:W2:Y:S04]  /*7ae0*/  LDL R13, [R1+0x20] ;  /* 0x00002000010d7983 */ /* 0x004ea80000100800 */
[----:B------:R-:W3:Y:S04]  /*7af0*/  LDL R16, [R1+0x24] ;  /* 0x0000240001107983 */ /* 0x000ee80000100800 */
[----:B------:R-:W4:Y:S04]  /*7b00*/  LDL R15, [R1+0x4] ;  /* 0x00000400010f7983 */ /* 0x000f280000100800 */
[----:B------:R-:W1:Y:S01]  /*7b10*/  S2R R11, SR_TID.X ;  /* 0x00000000000b7919 */ /* 0x000e620000002100 */
        /* <DEDUP_REMOVED lines=41> */
[----:B------:R-:W-:Y:S02]  /*7db0*/  UIMAD UR6, UR25, UR7, UR6 ;  /* 0x00000007190672a4 */ /* 0x000fe4000f8e0206 */
        /* <DEDUP_REMOVED lines=53> */
[----:B------:R4:W1:Y:S02]  /*8110*/  LDS.128 R16, [R0+0x9000] ;  /* 0x0090000000107984 */ /* 0x0008640000000c00 */
        /* <DEDUP_REMOVED lines=25> */
.L_x_516:
        /* <DEDUP_REMOVED lines=11> */
.L_x_523:
[----:B------:R-:W-:Y:S05]  /*8360*/  EXIT ;  /* 0x000000000000794d */ /* 0x000fea0003800000 */
.L_x_525:
        /* <DEDUP_REMOVED lines=9> */
.L_x_703:


//--------------------- .text._ZN5flash44flash_bwd_dq_dk_dv_loop_seqk_parallel_kernelI23Flash_bwd_kernel_traitsILi32ELi128ELi128ELi8ELi4ELi4ELi4ELb0ELb0EN7cutlass6half_tE19Flash_kernel_traitsILi32ELi128ELi128ELi8ES3_EELb1ELb1ELb0ELb0ELb0ELb1ELb0EEEvNS_16Flash_bwd_paramsE --------------------------
	.section	.text._ZN5flash44flash_bwd_dq_dk_dv_loop_seqk_parallel_kernelI23Flash_bwd_kernel_traitsILi32ELi128ELi128ELi8ELi4ELi4ELi4ELb0ELb0EN7cutlass6half_tE19Flash_kernel_traitsILi32ELi128ELi128ELi8ES3_EELb1ELb1ELb0ELb0ELb0ELb1ELb0EEEvNS_16Flash_bwd_paramsE,"ax",@progbits
	.sectioninfo	@"SHI_REGISTERS=255"
	.align	128
        .global         _ZN5flash44flash_bwd_dq_dk_dv_loop_seqk_parallel_kernelI23Flash_bwd_kernel_traitsILi32ELi128ELi128ELi8ELi4ELi4ELi4ELb0ELb0EN7cutlass6half_tE19Flash_kernel_traitsILi32ELi128ELi128ELi8ES3_EELb1ELb1ELb0ELb0ELb0ELb1ELb0EEEvNS_16Flash_bwd_paramsE
        .type           _ZN5flash44flash_bwd_dq_dk_dv_loop_seqk_parallel_kernelI23Flash_bwd_kernel_traitsILi32ELi128ELi128ELi8ELi4ELi4ELi4ELb0ELb0EN7cutlass6half_tE19Flash_kernel_traitsILi32ELi128ELi128ELi8ES3_EELb1ELb1ELb0ELb0ELb0ELb1ELb0EEEvNS_16Flash_bwd_paramsE,@function
        .size           _ZN5flash44flash_bwd_dq_dk_dv_loop_seqk_parallel_kernelI23Flash_bwd_kernel_traitsILi32ELi128ELi128ELi8ELi4ELi4ELi4ELb0ELb0EN7cutlass6half_tE19Flash_kernel_traitsILi32ELi128ELi128ELi8ES3_EELb1ELb1ELb0ELb0ELb0ELb1ELb0EEEvNS_16Flash_bwd_paramsE,(.L_x_704 - _ZN5flash44flash_bwd_dq_dk_dv_loop_seqk_parallel_kernelI23Flash_bwd_kernel_traitsILi32ELi128ELi128ELi8ELi4ELi4ELi4ELb0ELb0EN7cutlass6half_tE19Flash_kernel_traitsILi32ELi128ELi128ELi8ES3_EELb1ELb1ELb0ELb0ELb0ELb1ELb0EEEvNS_16Flash_bwd_paramsE)
        .other          _ZN5flash44flash_bwd_dq_dk_dv_loop_seqk_parallel_kernelI23Flash_bwd_kernel_traitsILi32ELi128ELi128ELi8ELi4ELi4ELi4ELb0ELb0EN7cutlass6half_tE19Flash_kernel_traitsILi32ELi128ELi128ELi8ES3_EELb1ELb1ELb0ELb0ELb0ELb1ELb0EEEvNS_16Flash_bwd_paramsE,@"STO_CUDA_ENTRY STV_DEFAULT"
_ZN5flash44flash_bwd_dq_dk_dv_loop_seqk_parallel_kernelI23Flash_bwd_kernel_traitsILi32ELi128ELi128ELi8ELi4ELi4ELi4ELb0ELb0EN7cutlass6half_tE19Flash_kernel_traitsILi32ELi128ELi128ELi8ES3_EELb1ELb1ELb0ELb0ELb0ELb1ELb0EEEvNS_16Flash_bwd_paramsE:
.text._ZN5flash44flash_bwd_dq_dk_dv_loop_seqk_parallel_kernelI23Flash_bwd_kernel_traitsILi32ELi128ELi128ELi8ELi4ELi4ELi4ELb0ELb0EN7cutlass6half_tE19Flash_kernel_traitsILi32ELi128ELi128ELi8ES3_EELb1ELb1ELb0ELb0ELb0ELb1ELb0EEEvNS_16Flash_bwd_paramsE:
        /* <DEDUP_REMOVED lines=12> */
[----:B------:R-:W-:Y:S01]  /*00c0*/  ULDC.U8 UR8, c[0x0][0x328] ;  /* 0x0000ca0000087ab9 */ /* 0x000fe20000000000 */
[----:B------:R-:W-:Y:S01]  /*00d0*/  IMAD.MOV.U32 R210, RZ, RZ, -0x10 ;  /* 0xfffffff0ffd27424 */ /* 0x000fe200078e00ff */
[----:B------:R-:W-:Y:S01]  /*00e0*/  UISETP.NE.AND UP5, UPT, UR8, URZ, UPT ;  /* 0x0000003f0800728c */ /* 0x000fe2000bfa5270 */
[----:B------:R-:W-:Y:S01]  /*00f0*/  IMAD.MOV.U32 R137, RZ, RZ, 0x20 ;  /* 0x00000020ff897424 */ /* 0x000fe200078e00ff */
[----:B------:R-:W-:Y:S01]  /*0100*/  UMOV UR6, 0x80 ;  /* 0x0000008000067882 */ /* 0x000fe20000000000 */
[----:B------:R-:W-:Y:S01]  /*0110*/  IMAD.MOV.U32 R132, RZ, RZ, 0x40 ;  /* 0x00000040ff847424 */ /* 0x000fe200078e00ff */
[----:B------:R-:W-:Y:S01]  /*0120*/  ULDC UR5, c[0x0][0x210] ;  /* 0x0000840000057ab9 */ /* 0x000fe20000000800 */
[----:B------:R-:W3:Y:S01]  /*0130*/  S2UR UR52, SR_CTAID.Z ;  /* 0x00000000003479c3 */ /* 0x000ee20000002700 */
[----:B------:R-:W-:-:S02]  /*0140*/  ULDC UR4, c[0x0][0x234] ;  /* 0x00008d0000047ab9 */ /* 0x000fc40000000800 */
[----:B------:R-:W-:Y:S02]  /*0150*/  ULDC UR7, c[0x0][0x1c0] ;  /* 0x0000700000077ab9 */ /* 0x000fe40000000800 */
[----:B------:R-:W-:Y:S02]  /*0160*/  UIMAD UR4, UR6, UR5, UR4 ;  /* 0x00000005060472a4 */ /* 0x000fe4000f8e0204 */
[----:B------:R-:W-:Y:S02]  /*0170*/  ULDC UR20, c[0x0][0x224] ;  /* 0x0000890000147ab9 */ /* 0x000fe40000000800 */
[----:B------:R-:W-:Y:S02]  /*0180*/  USHF.R.S32.HI UR6, URZ, 0x1f, UR20 ;  /* 0x0000001f3f067899 */ /* 0x000fe40008011414 */
[----:B------:R-:W-:Y:S01]  /*0190*/  ULDC UR18, c[0x0][0x224] ;  /* 0x0000890000127ab9 */ /* 0x000fe20000000800 */
[----:B------:R-:W-:Y:S01]  /*01a0*/  IMAD.U32 R247, RZ, RZ, UR4 ;  /* 0x00000004fff77e24 */ /* 0x000fe2000f8e00ff */
[----:B------:R-:W-:Y:S01]  /*01b0*/  ULDC UR58, c[0x0][0x22c] ;  /* 0x00008b00003a7ab9 */ /* 0x000fe20000000800 */
[----:B-1----:R-:W-:Y:S01]  /*01c0*/  SHF.R.S32.HI R5, RZ, 0x1f, R6 ;  /* 0x0000001fff057819 */ /* 0x002fe20000011406 */
[----:B--2---:R-:W-:-:S02]  /*01d0*/  USHF.L.U32 UR8, UR44, 0x7, URZ ;  /* 0x000000072c087899 */ /* 0x004fc4000800063f */
[----:B------:R-:W-:Y:S01]  /*01e0*/  ULDC UR50, c[0x0][0x1c0] ;  /* 0x0000700000327ab9 */ /* 0x000fe20000000800 */
[CC--:B------:R-:W-:Y:S01]  /*01f0*/  LEA.HI R3, R5.reuse, R6.reuse, RZ, 0x2 ;  /* 0x0000000605037211 */ /* 0x0c0fe200078f10ff */
[----:B------:R-:W-:Y:S01]  /*0200*/  ULDC UR14, c[0x0][0x1c8] ;  /* 0x00007200000e7ab9 */ /* 0x000fe20000000800 */
[-C--:B------:R-:W-:Y:S01]  /*0210*/  LEA.HI R9, R5, R6.reuse, RZ, 0x5 ;  /* 0x0000000605097211 */ /* 0x080fe200078f28ff */
[----:B------:R-:W-:Y:S01]  /*0220*/  UIMAD.WIDE UR50, UR58, UR50, URZ ;  /* 0x000000323a3272a5 */ /* 0x000fe2000f8e023f */
[----:B------:R-:W-:Y:S01]  /*0230*/  LOP3.LUT R4, R3, 0xfffffffc, RZ, 0xc0, !PT ;  /* 0xfffffffc03047812 */ /* 0x000fe200078ec0ff */
[----:B---3--:R-:W-:Y:S01]  /*0240*/  UIMAD UR5, UR44, UR7, UR52 ;  /* 0x000000072c0572a4 */ /* 0x008fe2000f8e0234 */
[--C-:B------:R-:W-:Y:S01]  /*0250*/  SHF.R.S32.HI R0, RZ, 0x2, R3.reuse ;  /* 0x00000002ff007819 */ /* 0x100fe20000011403 */
[----:B------:R-:W-:Y:S01]  /*0260*/  USHF.R.S32.HI UR7, URZ, 0x1f, UR52 ;  /* 0x0000001f3f077899 */ /* 0x000fe20008011434 */
[CC--:B------:R-:W-:Y:S01]  /*0270*/  LEA.HI R128, R5.reuse, R6.reuse, RZ, 0x3 ;  /* 0x0000000605807211 */ /* 0x0c0fe200078f18ff */
[----:B------:R-:W-:Y:S01]  /*0280*/  IMAD.IADD R12, R6, 0x1, -R4 ;  /* 0x00000001060c7824 */ /* 0x000fe200078e0a04 */
[CC--:B------:R-:W-:Y:S01]  /*0290*/  LEA.HI R232, R5.reuse, R6.reuse, RZ, 0x7 ;  /* 0x0000000605e87211 */ /* 0x0c0fe200078f38ff */
[----:B------:R-:W-:Y:S01]  /*02a0*/  ULOP3.LUT UR4, UR52, UR14, URZ, 0x3c, !UPT ;  /* 0x0000000e34047292 */ /* 0x000fe2000f8e3c3f */
[----:B------:R-:W-:Y:S01]  /*02b0*/  SHF.R.S32.HI R2, RZ, 0x1f, R3 ;  /* 0x0000001fff027819 */ /* 0x000fe20000011403 */
[----:B------:R-:W-:Y:S01]  /*02c0*/  UIMAD.WIDE.U32 UR60, UR44, UR20, URZ ;  /* 0x000000142c3c72a5 */ /* 0x000fe2000f8e003f */
[----:B------:R-:W-:Y:S01]  /*02d0*/  LEA.HI R5, R5, R6, RZ, 0x4 ;  /* 0x0000000605057211 */ /* 0x000fe200078f20ff */
[----:B------:R-:W-:Y:S01]  /*02e0*/  ULDC UR16, c[0x0][0x1c0] ;  /* 0x0000700000107ab9 */ /* 0x000fe20000000800 */
[----:B------:R-:W-:Y:S01]  /*02f0*/  LOP3.LUT R7, R9, 0xffffffe0, RZ, 0xc0, !PT ;  /* 0xffffffe009077812 */ /* 0x000fe200078ec0ff */
[----:B------:R-:W-:Y:S01]  /*0300*/  IMAD.U32 R245, RZ, RZ, UR4 ;  /* 0x00000004fff57e24 */ /* 0x000fe2000f8e00ff */
[-C--:B------:R-:W-:Y:S01]  /*0310*/  LEA.HI R4, R3, R0.reuse, RZ, 0x1 ;  /* 0x0000000003047211 */ /* 0x080fe200078f08ff */
[----:B------:R-:W-:Y:S01]  /*0320*/  UIMAD UR19, UR52, UR58, URZ ;  /* 0x0000003a341372a4 */ /* 0x000fe2000f8e023f */
[----:B------:R-:W-:Y:S01]  /*0330*/  LEA.HI R3, R2, R0, RZ, 0x3 ;  /* 0x0000000002037211 */ /* 0x000fe200078f18ff */
[----:B------:R-:W-:Y:S01]  /*0340*/  IMAD.IADD R2, R6, 0x1, -R7 ;  /* 0x0000000106027824 */ /* 0x000fe200078e0a07 */
[----:B------:R-:W-:Y:S01]  /*0350*/  LOP3.LUT R8, R5, 0xfffffff0, RZ, 0xc0, !PT ;  /* 0xfffffff005087812 */ /* 0x000fe200078ec0ff */
[----:B------:R-:W-:Y:S01]  /*0360*/  UIMAD UR4, UR44, UR16, UR52 ;  /* 0x000000102c0472a4 */ /* 0x000fe2000f8e0234 */
[----:B------:R-:W-:Y:S01]  /*0370*/  LOP3.LUT R10, R128, 0xfffffff8, RZ, 0xc0, !PT ;  /* 0xfffffff8800a7812 */ /* 0x000fe200078ec0ff */
[----:B------:R-:W-:Y:S01]  /*0380*/  ULDC UR10, c[0x0][0x1c0] ;  /* 0x00007000000a7ab9 */ /* 0x000fe20000000800 */
        /* <DEDUP_REMOVED lines=9> */
[----:B------:R-:W-:Y:S01]  /*0420*/  UIMAD UR58, UR58, UR10, URZ ;  /* 0x0000000a3a3a72a4 */ /* 0x000fe2000f8e023f */
[----:B------:R-:W-:Y:S01]  /*0430*/  LEA.HI R225, R6, R2, RZ, 0x2 ;  /* 0x0000000206e17211 */ /* 0x000fe200078f10ff */
[----:B------:R-:W-:Y:S01]  /*0440*/  USHF.L.U32 UR4, UR4, 0x5, URZ ;  /* 0x0000000504047899 */ /* 0x000fe2000800063f */
[----:B------:R-:W-:Y:S01]  /*0450*/  SHF.R.S32.HI R6, RZ, 0x3, R128 ;  /* 0x00000003ff067819 */ /* 0x000fe20000011480 */
[----:B------:R-:W-:Y:S01]  /*0460*/  ULDC UR17, c[0x0][0x1c0] ;  /* 0x0000700000117ab9 */ /* 0x000fe20000000800 */
[----:B------:R-:W-:Y:S01]  /*0470*/  LEA.HI R2, R5, R0, RZ, 0x1 ;  /* 0x0000000005027211 */ /* 0x000fe200078f08ff */
[----:B------:R-:W-:Y:S01]  /*0480*/  USHF.L.U32 UR59, UR58, 0x7, URZ ;  /* 0x000000073a3b7899 */ /* 0x000fe2000800063f */
[----:B------:R-:W-:Y:S01]  /*0490*/  SHF.R.S32.HI R5, RZ, 0x5, R9 ;  /* 0x00000005ff057819 */ /* 0x000fe20000011409 */
[----:B------:R-:W-:Y:S01]  /*04a0*/  IMAD.SHL.U32 R6, R6, 0x40, RZ ;  /* 0x0000004006067824 */ /* 0x000fe200078e00ff */
[----:B------:R-:W-:Y:S01]  /*04b0*/  LOP3.LUT R3, R2, 0xfffffffe, RZ, 0xc0, !PT ;  /* 0xfffffffe02037812 */ /* 0x000fe200078ec0ff */
[----:B------:R-:W-:Y:S01]  /*04c0*/  ULDC.U8 UR9, c[0x0][0x3d0] ;  /* 0x0000f40000097ab9 */ /* 0x000fe20000000000 */
[----:B------:R-:W-:Y:S01]  /*04d0*/  SHF.R.S32.HI R232, RZ, 0x7, R232 ;  /* 0x00000007ffe87819 */ /* 0x000fe200000114e8 */
[----:B------:R-:W-:Y:S01]  /*04e0*/  ULDC UR15, c[0x0][0x214] ;  /* 0x00008500000f7ab9 */ /* 0x000fe20000000800 */
[----:B------:R-:W-:Y:S01]  /*04f0*/  LOP3.LUT R2, R6, 0xc0, RZ, 0xc0, !PT ;  /* 0x000000c006027812 */ /* 0x000fe200078ec0ff */
[----:B------:R-:W-:Y:S01]  /*0500*/  IMAD.SHL.U32 R6, R12, 0x8, RZ ;  /* 0x000000080c067824 */ /* 0x000fe200078e00ff */
[C---:B------:R-:W-:Y:S01]  /*0510*/  LOP3.LUT P5, RZ, R7.reuse, 0x2, RZ, 0xc0, !PT ;  /* 0x0000000207ff7812 */ /* 0x040fe200078ac0ff */
[----:B------:R-:W-:Y:S01]  /*0520*/  IMAD.IADD R13, R0, 0x1, -R3 ;  /* 0x00000001000d7824 */ /* 0x000fe200078e0a03 */
[----:B------:R-:W-:Y:S01]  /*0530*/  LEA.HI R0, R4, R5, RZ, 0x2 ;  /* 0x0000000504007211 */ /* 0x000fe200078f10ff */
[----:B------:R-:W-:Y:S01]  /*0540*/  UISETP.NE.AND UP6, UPT, UR9, URZ, UPT ;  /* 0x0000003f0900728c */ /* 0x000fe2000bfc5270 */
[----:B------:R-:W-:Y:S01]  /*0550*/  LOP3.LUT R3, R2, 0x18, R6, 0xf8, !PT ;  /* 0x0000001802037812 */ /* 0x000fe200078ef806 */
[----:B------:R-:W-:Y:S01]  /*0560*/  IMAD.SHL.U32 R6, R12, 0x2, RZ ;  /* 0x000000020c067824 */ /* 0x000fe200078e00ff */
[----:B------:R-:W-:Y:S01]  /*0570*/  LOP3.LUT R0, R0, 0xfffffffc, RZ, 0xc0, !PT ;  /* 0xfffffffc00007812 */ /* 0x000fe200078ec0ff */
[----:B------:R-:W-:Y:S01]  /*0580*/  IMAD.U32 R241, RZ, RZ, UR4 ;  /* 0x00000004fff17e24 */ /* 0x000fe2000f8e00ff */
[----:B------:R-:W-:Y:S01]  /*0590*/  SHF.R.U32.HI R2, RZ, 0x3, R2 ;  /* 0x00000003ff027819 */ /* 0x000fe20000011602 */
[----:B------:R-:W-:Y:S01]  /*05a0*/  IMAD R216, R232, 0x2000, R6 ;  /* 0x00002000e8d87824 */ /* 0x000fe200078e0206 */
[----:B------:R-:W-:Y:S01]  /*05b0*/  LOP3.LUT P4, RZ, R7, 0x4, RZ, 0xc0, !PT ;  /* 0x0000000407ff7812 */ /* 0x000fe2000788c0ff */
[----:B------:R-:W-:Y:S01]  /*05c0*/  IMAD.IADD R235, R5, 0x1, -R0 ;  /* 0x0000000105eb7824 */ /* 0x000fe200078e0a00 */
[----:B------:R-:W-:Y:S01]  /*05d0*/  LOP3.LUT R2, R3, R2, RZ, 0x3c, !PT ;  /* 0x0000000203027212 */ /* 0x000fe200078e3cff */
[----:B------:R-:W-:Y:S01]  /*05e0*/  IMAD R0, R5, 0x8, R11 ;  /* 0x0000000805007824 */ /* 0x000fe200078e020b */
[----:B------:R-:W-:Y:S01]  /*05f0*/  LEA.HI R5, R10, R10, RZ, 0x1 ;  /* 0x0000000a0a057211 */ /* 0x000fe200078f08ff */
[----:B------:R-:W-:Y:S01]  /*0600*/  @UP5 UIMAD UR9, UR44, UR15, URZ ;  /* 0x0000000f2c0952a4 */ /* 0x000fe2000f8e023f */
[----:B------:R-:W-:Y:S01]  /*0610*/  SHF.R.S32.HI R11, RZ, 0x1f, R8 ;  /* 0x0000001fff0b7819 */ /* 0x000fe20000011408 */
[----:B------:R-:W-:Y:S01]  /*0620*/  IMAD.U32 R234, R0, 0x20, R2 ;  /* 0x0000002000ea7824 */ /* 0x000fe200078e0002 */
[----:B------:R-:W-:Y:S01]  /*0630*/  LOP3.LUT R0, R5, 0x7fffffe, RZ, 0xc0, !PT ;  /* 0x07fffffe05007812 */ /* 0x000fe200078ec0ff */
[----:B------:R-:W-:Y:S01]  /*0640*/  IMAD R2, R232, 0x8, R13 ;  /* 0x00000008e8027824 */ /* 0x000fe200078e020d */
[-C--:B------:R-:W-:Y:S01]  /*0650*/  LEA.HI R11, R11, R8.reuse, RZ, 0x3 ;  /* 0x000000080b0b7211 */ /* 0x080fe200078f18ff */
[----:B------:R-:W-:Y:S01]  /*0660*/  USHF.R.S32.HI UR4, URZ, 0x1f, UR4 ;  /* 0x0000001f3f047899 */ /* 0x000fe20008011404 */
[----:B------:R-:W-:Y:S01]  /*0670*/  SEL R212, R137, 0xffffffe0, !P5 ;  /* 0xffffffe089d47807 */ /* 0x000fe20006800000 */
[----:B------:R-:W-:Y:S01]  /*0680*/  IMAD.IADD R3, R10, 0x1, -R0 ;  /* 0x000000010a037824 */ /* 0x000fe200078e0a00 */
[----:B------:R-:W-:Y:S01]  /*0690*/  LEA.HI R0, R8, R8, RZ, 0x1 ;  /* 0x0000000808007211 */ /* 0x000fe200078f08ff */
[----:B------:R-:W-:Y:S01]  /*06a0*/  IMAD.U32 R246, RZ, RZ, UR19 ;  /* 0x00000013fff67e24 */ /* 0x000fe2000f8e00ff */
[----:B------:R-:W-:Y:S01]  /*06b0*/  ULDC.64 UR12, c[0x0][0x118] ;  /* 0x00004600000c7ab9 */ /* 0x000fe20000000a00 */
[----:B------:R-:W-:Y:S01]  /*06c0*/  IMAD R17, R2, 0x8, R3 ;  /* 0x0000000802117824 */ /* 0x000fe200078e0203 */
[----:B------:R-:W-:Y:S01]  /*06d0*/  LOP3.LUT R3, R0, 0x7fffffe, RZ, 0xc0, !PT ;  /* 0x07fffffe00037812 */ /* 0x000fe200078ec0ff */
[----:B------:R-:W-:Y:S01]  /*06e0*/  IMAD.U32 R244, RZ, RZ, UR9 ;  /* 0x00000009fff47e24 */ /* 0x000fe2000f8e00ff */
[--C-:B------:R-:W-:Y:S01]  /*06f0*/  SHF.R.S32.HI R4, RZ, 0x1, R0.reuse ;  /* 0x00000001ff047819 */ /* 0x100fe20000011400 */
[----:B------:R-:W-:Y:S01]  /*0700*/  IMAD.U32 R238, RZ, RZ, UR4 ;  /* 0x00000004ffee7e24 */ /* 0x000fe2000f8e00ff */
[----:B------:R-:W-:Y:S01]  /*0710*/  SHF.R.S32.HI R0, RZ, 0x1f, R0 ;  /* 0x0000001fff007819 */ /* 0x000fe20000011400 */
[----:B------:R-:W-:Y:S01]  /*0720*/  IMAD.IADD R16, R8, 0x1, -R3 ;  /* 0x0000000108107824 */ /* 0x000fe200078e0a03 */
[----:B------:R-:W-:Y:S01]  /*0730*/  LOP3.LUT R2, R11, 0xfffffff8, RZ, 0xc0, !PT ;  /* 0xfffffff80b027812 */ /* 0x000fe200078ec0ff */
[----:B------:R-:W-:Y:S01]  /*0740*/  IMAD.U32 R3, RZ, RZ, UR7 ;  /* 0x00000007ff037e24 */ /* 0x000fe2000f8e00ff */
[----:B------:R-:W-:Y:S01]  /*0750*/  LEA.HI R0, R0, R4, RZ, 0x2 ;  /* 0x0000000400007211 */ /* 0x000fe200078f10ff */
[----:B------:R-:W-:-:S02]  /*0760*/  USHF.R.S32.HI UR7, URZ, 0x1f, UR44 ;  /* 0x0000001f3f077899 */ /* 0x000fc4000801142c */
[----:B------:R-:W-:Y:S01]  /*0770*/  IMAD.IADD R15, R8, 0x1, -R2 ;  /* 0x00000001080f7824 */ /* 0x000fe200078e0a02 */
[----:B------:R-:W-:Y:S01]  /*0780*/  LOP3.LUT R0, R0, 0xfffffffc, RZ, 0xc0, !PT ;  /* 0xfffffffc00007812 */ /* 0x000fe200078ec0ff */
[----:B------:R-:W-:Y:S01]  /*0790*/  UIMAD.WIDE.U32 UR56, UR50, UR60, URZ ;  /* 0x0000003c323872a5 */ /* 0x000fe2000f8e003f */
[C---:B------:R-:W-:Y:S01]  /*07a0*/  LOP3.LUT R2, R7.reuse, 0x1, RZ, 0xc0, !PT ;  /* 0x0000000107027812 */ /* 0x040fe200078ec0ff */
[----:B------:R-:W-:Y:S01]  /*07b0*/  IMAD.U32 R252, RZ, RZ, UR7 ;  /* 0x00000007fffc7e24 */ /* 0x000fe2000f8e00ff */
[----:B------:R-:W-:Y:S01]  /*07c0*/  @!UP5 UIMAD UR7, UR44, UR17, UR52 ;  /* 0x000000112c07d2a4 */ /* 0x000fe2000f8e0234 */
[----:B------:R-:W-:Y:S01]  /*07d0*/  IMAD.IADD R14, R4, 0x1, -R0 ;  /* 0x00000001040e7824 */ /* 0x000fe200078e0a00 */
[----:B------:R-:W-:Y:S01]  /*07e0*/  ISETP.NE.U32.AND P6, PT, R2, 0x1, PT ;  /* 0x000000010200780c */ /* 0x000fe20003fc5070 */
[----:B------:R-:W-:Y:S01]  /*07f0*/  IMAD.U32 R2, RZ, RZ, UR8 ;  /* 0x00000008ff027e24 */ /* 0x000fe2000f8e00ff */
[----:B------:R-:W-:Y:S01]  /*0800*/  SHF.R.S32.HI R0, RZ, 0x1, R5 ;  /* 0x00000001ff007819 */ /* 0x000fe20000011405 */
[----:B------:R-:W-:Y:S01]  /*0810*/  IMAD.SHL.U32 R2, R10, 0x40, RZ ;  /* 0x000000400a027824 */ /* 0x000fe200078e00ff */
[----:B------:R-:W-:Y:S01]  /*0820*/  LEA.HI R10, R7, R7, RZ, 0x1 ;  /* 0x00000007070a7211 */ /* 0x000fe200078f08ff */
[C---:B------:R-:W-:Y:S01]  /*0830*/  IMAD.SHL.U32 R4, R235.reuse, 0x400, RZ ;  /* 0x00000400eb047824 */ /* 0x040fe200078e00ff */
[C---:B------:R-:W-:Y:S01]  /*0840*/  LOP3.LUT P0, RZ, R0.reuse, 0x2, RZ, 0xc0, !PT ;  /* 0x0000000200ff7812 */ /* 0x040fe2000780c0ff */
[----:B------:R-:W-:Y:S01]  /*0850*/  IMAD.SHL.U32 R9, R0, 0x40, RZ ;  /* 0x0000004000097824 */ /* 0x000fe200078e00ff */
[----:B------:R-:W-:Y:S01]  /*0860*/  LOP3.LUT R8, R2, 0x1c0, RZ, 0xc0, !PT ;  /* 0x000001c002087812 */ /* 0x000fe200078ec0ff */
[----:B------:R-:W-:Y:S01]  /*0870*/  IMAD.SHL.U32 R0, R235, 0x10, RZ ;  /* 0x00000010eb007824 */ /* 0x000fe200078e00ff */
[----:B------:R-:W-:Y:S01]  /*0880*/  LOP3.LUT R2, R10, 0x3fffffe, RZ, 0xc0, !PT ;  /* 0x03fffffe0a027812 */ /* 0x000fe200078ec0ff */
[----:B------:R-:W-:Y:S01]  /*0890*/  USHF.R.S32.HI UR8, URZ, 0x1f, UR52 ;  /* 0x0000001f3f087899 */ /* 0x000fe20008011434 */
[----:B------:R-:W-:Y:S01]  /*08a0*/  SHF.R.S32.HI R5, RZ, 0x3, R11 ;  /* 0x00000003ff057819 */ /* 0x000fe2000001140b */
[----:B------:R-:W-:Y:S01]  /*08b0*/  USHF.L.U32 UR35, UR58, 0x3, URZ ;  /* 0x000000033a237899 */ /* 0x000fe2000800063f */
[----:B------:R-:W-:Y:S01]  /*08c0*/  LEA.HI.SX32 R225, R225, R0, 0x1e ;  /* 0x00000000e1e17211 */ /* 0x000fe200078ff2ff */
[C---:B------:R-:W-:Y:S01]  /*08d0*/  IMAD.IADD R12, R7.reuse, 0x1, -R2 ;  /* 0x00000001070c7824 */ /* 0x040fe200078e0a02 */
[----:B------:R-:W-:Y:S01]  /*08e0*/  LOP3.LUT R3, R8, 0x30, R0, 0xf8, !PT ;  /* 0x0000003008037812 */ /* 0x000fe200078ef800 */
[----:B------:R-:W-:Y:S01]  /*08f0*/  IMAD.SHL.U32 R2, R7, 0x40, RZ ;  /* 0x0000004007027824 */ /* 0x000fe200078e00ff */
[----:B------:R-:W-:Y:S01]  /*0900*/  LOP3.LUT R0, R9, 0xc0, RZ, 0xc0, !PT ;  /* 0x000000c009007812 */ /* 0x000fe200078ec0ff */
[----:B------:R-:W-:Y:S01]  /*0910*/  IMAD R16, R5, 0x8, R16 ;  /* 0x0000000805107824 */ /* 0x000fe200078e0210 */
[----:B------:R-:W-:Y:S01]  /*0920*/  LOP3.LUT R3, R3, 0x8, R128, 0xf8, !PT ;  /* 0x0000000803037812 */ /* 0x000fe200078ef880 */
[----:B------:R-:W-:Y:S01]  /*0930*/  IMAD R131, R5, 0x200, R4 ;  /* 0x0000020005837824 */ /* 0x000fe200078e0204 */
[----:B------:R-:W-:Y:S01]  /*0940*/  LOP3.LUT R128, R0, 0x8, R128, 0xf8, !PT ;  /* 0x0000000800807812 */ /* 0x000fe200078ef880 */
[----:B------:R-:W-:Y:S01]  /*0950*/  IMAD.U32 R251, RZ, RZ, UR8 ;  /* 0x00000008fffb7e24 */ /* 0x000fe2000f8e00ff */
[----:B------:R-:W-:Y:S01]  /*0960*/  SHF.R.U32.HI R0, RZ, 0x3, R0 ;  /* 0x00000003ff007819 */ /* 0x000fe20000011600 */
[----:B------:R-:W-:Y:S01]  /*0970*/  UIMAD UR8, UR5, UR18, URZ ;  /* 0x00000012050872a4 */ /* 0x000fe2000f8e023f */
[----:B------:R-:W-:Y:S01]  /*0980*/  LOP3.LUT R2, R2, 0x1c0, RZ, 0xc0, !PT ;  /* 0x000001c002027812 */ /* 0x000fe200078ec0ff */
[----:B------:R-:W-:Y:S01]  /*0990*/  UIMAD UR5, UR6, UR44, URZ ;  /* 0x0000002c060572a4 */ /* 0x000fe2000f8e023f */
[----:B------:R-:W-:Y:S01]  /*09a0*/  LOP3.LUT R128, R128, R0, RZ, 0x3c, !PT ;  /* 0x0000000080807212 */ /* 0x000fe200078e3cff */
[----:B------:R-:W-:Y:S01]  /*09b0*/  IMAD R0, R235, 0x200, R6 ;  /* 0x00000200eb007824 */ /* 0x000fe200078e0206 */
[----:B------:R-:W-:Y:S01]  /*09c0*/  LEA.HI R2, R2, R2, RZ, 0x1d ;  /* 0x0000000202027211 */ /* 0x000fe200078fe8ff */
[----:B------:R-:W-:Y:S01]  /*09d0*/  @!UP5 UIMAD UR6, UR7, UR15, URZ ;  /* 0x0000000f0706d2a4 */ /* 0x000fe2000f8e023f */
[----:B------:R-:W-:Y:S01]  /*09e0*/  SEL R210, R210, 0x10, !P6 ;  /* 0x00000010d2d27807 */ /* 0x000fe20007000000 */
[----:B------:R-:W-:Y:S01]  /*09f0*/  IMAD R12, R12, 0x20, R0 ;  /* 0x000000200c0c7824 */ /* 0x000fe200078e0200 */
[----:B------:R-:W-:Y:S01]  /*0a00*/  SHF.R.S32.HI R0, RZ, 0x1, R10 ;  /* 0x00000001ff007819 */ /* 0x000fe2000001140a */
[----:B------:R-:W-:Y:S01]  /*0a10*/  IMAD.U32 R242, RZ, RZ, UR5 ;  /* 0x00000005fff27e24 */ /* 0x000fe2000f8e00ff */
[----:B------:R-:W-:Y:S01]  /*0a20*/  IADD3 R216, R2, R216, R4 ;  /* 0x000000d802d87210 */ /* 0x000fe20007ffe004 */
[----:B------:R-:W-:Y:S01]  /*0a30*/  IMAD.SHL.U32 R4, R13, 0x10, RZ ;  /* 0x000000100d047824 */ /* 0x000fe200078e00ff */
[----:B------:R-:W-:Y:S01]  /*0a40*/  SHF.R.U32.HI R2, RZ, 0x3, R8 ;  /* 0x00000003ff027819 */ /* 0x000fe20000011608 */
[----:B------:R-:W-:Y:S01]  /*0a50*/  UIMAD UR5, UR51, UR60, URZ ;  /* 0x0000003c330572a4 */ /* 0x000fe2000f8e023f */
[C---:B------:R-:W-:Y:S01]  /*0a60*/  LOP3.LUT P3, RZ, R0.reuse, 0x2, RZ, 0xc0, !PT ;  /* 0x0000000200ff7812 */ /* 0x040fe2000786c0ff */
[----:B------:R-:W-:Y:S01]  /*0a70*/  IMAD.SHL.U32 R0, R0, 0x40, RZ ;  /* 0x0000004000007824 */ /* 0x000fe200078e00ff */
[----:B------:R-:W-:Y:S01]  /*0a80*/  LOP3.LUT R5, R3, R2, RZ, 0x3c, !PT ;  /* 0x0000000203057212 */ /* 0x000fe200078e3cff */
[----:B------:R-:W-:Y:S01]  /*0a90*/  IMAD.SHL.U32 R2, R232, 0x8, RZ ;  /* 0x00000008e8027824 */ /* 0x000fe200078e00ff */
[----:B------:R-:W-:Y:S01]  /*0aa0*/  R2P PR, R15, 0x6 ;  /* 0x000000060f007804 */ /* 0x000fe20000000000 */
[----:B------:R-:W-:Y:S01]  /*0ab0*/  IMAD.SHL.U32 R216, R216, 0x2, RZ ;  /* 0x00000002d8d87824 */ /* 0x000fe200078e00ff */
[----:B------:R-:W-:Y:S01]  /*0ac0*/  LOP3.LUT R0, R0, 0xc0, RZ, 0xc0, !PT ;  /* 0x000000c000007812 */ /* 0x000fe200078ec0ff */
[----:B------:R-:W-:Y:S01]  /*0ad0*/  IMAD.U32 R250, RZ, RZ, UR5 ;  /* 0x00000005fffa7e24 */ /* 0x000fe2000f8e00ff */
[----:B------:R-:W-:Y:S01]  /*0ae0*/  LOP3.LUT R2, R2, 0x8, RZ, 0xc0, !PT ;  /* 0x0000000802027812 */ /* 0x000fe200078ec0ff */
[----:B------:R-:W-:Y:S01]  /*0af0*/  USHF.R.S32.HI UR5, URZ, 0x1f, UR19 ;  /* 0x0000001f3f057899 */ /* 0x000fe20008011413 */
[----:B------:R-:W-:Y:S01]  /*0b00*/  SHF.R.U32.HI R3, RZ, 0x3, R0 ;  /* 0x00000003ff037819 */ /* 0x000fe20000011600 */
[----:B------:R-:W-:Y:S01]  /*0b10*/  IMAD.U32 R128, R17, 0x20, R128 ;  /* 0x0000002011807824 */ /* 0x000fe200078e0080 */
[----:B------:R-:W-:Y:S01]  /*0b20*/  LOP3.LUT R7, R2, 0x10, R4, 0xf8, !PT ;  /* 0x0000001002077812 */ /* 0x000fe200078ef804 */
[C---:B------:R-:W-:Y:S01]  /*0b30*/  IMAD.IADD R215, R216.reuse, 0x1, R210 ;  /* 0x00000001d8d77824 */ /* 0x040fe200078e02d2 */
[----:B------:R-:W-:Y:S01]  /*0b40*/  LOP3.LUT R8, R3, R0, R2, 0x1e, !PT ;  /* 0x0000000003087212 */ /* 0x000fe200078e1e02 */
[----:B------:R-:W-:Y:S01]  /*0b50*/  IMAD.SHL.U32 R0, R15, 0x40, RZ ;  /* 0x000000400f007824 */ /* 0x000fe200078e00ff */
[C---:B------:R-:W-:Y:S01]  /*0b60*/  IADD3 R211, R216.reuse, 0x40, RZ ;  /* 0x00000040d8d37810 */ /* 0x040fe20007ffe0ff */
[C---:B------:R-:W-:Y:S01]  /*0b70*/  IMAD R3, R13.reuse, 0x200, R5 ;  /* 0x000002000d037824 */ /* 0x040fe200078e0205 */
[----:B------:R-:W-:Y:S01]  /*0b80*/  @P4 IADD3 R211, R216, -0x40, RZ ;  /* 0xffffffc0d8d34810 */ /* 0x000fe20007ffe0ff */
[----:B------:R-:W-:Y:S01]  /*0b90*/  IMAD.SHL.U32 R5, R13, 0x8, RZ ;  /* 0x000000080d057824 */ /* 0x000fe200078e00ff */
[----:B------:R-:W-:Y:S01]  /*0ba0*/  LOP3.LUT R0, R0, 0x1c0, RZ, 0xc0, !PT ;  /* 0x000001c000007812 */ /* 0x000fe200078ec0ff */
[----:B------:R-:W-:Y:S01]  /*0bb0*/  IMAD.SHL.U32 R2, R14, 0x40, RZ ;  /* 0x000000400e027824 */ /* 0x000fe200078e00ff */
[----:B------:R-:W-:Y:S01]  /*0bc0*/  SEL R132, R132, 0xffffffc0, !P2 ;  /* 0xffffffc084847807 */ /* 0x000fe20005000000 */
[----:B------:R-:W-:Y:S01]  /*0bd0*/  IMAD.IADD R8, R8, 0x1, R12 ;  /* 0x0000000108087824 */ /* 0x000fe200078e020c */
[----:B------:R-:W-:Y:S01]  /*0be0*/  LOP3.LUT R5, R5, 0x8, RZ, 0xc0, !PT ;  /* 0x0000000805057812 */ /* 0x000fe200078ec0ff */
[----:B------:R-:W-:Y:S01]  /*0bf0*/  IMAD.U32 R240, RZ, RZ, UR5 ;  /* 0x00000005fff07e24 */ /* 0x000fe2000f8e00ff */
[----:B------:R-:W-:Y:S01]  /*0c00*/  SHF.R.U32.HI R6, RZ, 0x3, R0 ;  /* 0x00000003ff067819 */ /* 0x000fe20000011600 */
[----:B------:R-:W-:Y:S01]  /*0c10*/  USHF.R.S32.HI UR5, URZ, 0x1f, UR59 ;  /* 0x0000001f3f057899 */ /* 0x000fe2000801143b */
[----:B------:R-:W-:Y:S01]  /*0c20*/  LOP3.LUT R2, R2, 0xc0, RZ, 0xc0, !PT ;  /* 0x000000c002027812 */ /* 0x000fe200078ec0ff */
[----:B------:R-:W-:Y:S01]  /*0c30*/  IMAD.SHL.U32 R128, R128, 0x2, RZ ;  /* 0x0000000280807824 */ /* 0x000fe200078e00ff */
[----:B------:R-:W-:Y:S01]  /*0c40*/  LOP3.LUT R6, R6, R0, R5, 0x1e, !PT ;  /* 0x0000000006067212 */ /* 0x000fe200078e1e05 */
[----:B------:R-:W-:Y:S01]  /*0c50*/  IMAD.SHL.U32 R0, R16, 0x20, RZ ;  /* 0x0000002010007824 */ /* 0x000fe200078e00ff */
[----:B------:R-:W-:Y:S01]  /*0c60*/  SHF.R.U32.HI R4, RZ, 0x3, R2 ;  /* 0x00000003ff047819 */ /* 0x000fe20000011602 */
[----:B------:R-:W-:Y:S01]  /*0c70*/  IMAD.IADD R210, R210, 0x1, R211 ;  /* 0x00000001d2d27824 */ /* 0x000fe200078e02d3 */
[----:B------:R-:W-:Y:S01]  /*0c80*/  SEL R129, R137, 0xffffffe0, !P0 ;  /* 0xffffffe089817807 */ /* 0x000fe20004000000 */
[----:B------:R-:W-:Y:S01]  /*0c90*/  IMAD.IADD R131, R131, 0x1, R6 ;  /* 0x0000000183837824 */ /* 0x000fe200078e0206 */
[C---:B------:R-:W-:Y:S01]  /*0ca0*/  LOP3.LUT R5, R4.reuse, R2, R5, 0x1e, !PT ;  /* 0x0000000204057212 */ /* 0x040fe200078e1e05 */
[----:B------:R-:W-:Y:S01]  /*0cb0*/  IMAD R142, R235, 0x200, R0 ;  /* 0x00000200eb8e7824 */ /* 0x000fe200078e0200 */
[----:B------:R-:W-:Y:S01]  /*0cc0*/  LOP3.LUT R2, R4, R7, R2, 0x1e, !PT ;  /* 0x0000000704027212 */ /* 0x000fe200078e1e02 */
[--C-:B------:R-:W-:Y:S01]  /*0cd0*/  IMAD.IADD R217, R216, 0x1, R212.reuse ;  /* 0x00000001d8d97824 */ /* 0x100fe200078e02d4 */
[----:B------:R-:W-:Y:S01]  /*0ce0*/  LEA R131, R131, 0xa000, 0x1 ;  /* 0x0000a00083837811 */ /* 0x000fe200078e08ff */
[----:B------:R-:W-:Y:S01]  /*0cf0*/  IMAD.IADD R214, R215, 0x1, R212 ;  /* 0x00000001d7d67824 */ /* 0x000fe200078e02d4 */
[----:B------:R-:W-:Y:S01]  /*0d00*/  LEA R236, R8, 0x6000, 0x1 ;  /* 0x0000600008ec7811 */ /* 0x000fe200078e08ff */
[----:B------:R-:W-:Y:S01]  /*0d10*/  IMAD.IADD R136, R0, 0x1, R2 ;  /* 0x0000000100887824 */ /* 0x000fe200078e0202 */
[C---:B------:R-:W-:Y:S01]  /*0d20*/  IADD3 R138, R131.reuse, 0x20, RZ ;  /* 0x00000020838a7810 */ /* 0x040fe20007ffe0ff */
[----:B------:R-:W-:Y:S01]  /*0d30*/  IMAD.IADD R213, R212, 0x1, R211 ;  /* 0x00000001d4d57824 */ /* 0x000fe200078e02d3 */
[C---:B------:R-:W-:Y:S01]  /*0d40*/  @P1 IADD3 R138, R131.reuse, -0x20, RZ ;  /* 0xffffffe0838a1810 */ /* 0x040fe20007ffe0ff */
[----:B------:R-:W-:Y:S01]  /*0d50*/  IMAD.IADD R133, R131, 0x1, R132 ;  /* 0x0000000183857824 */ /* 0x000fe200078e0284 */
[----:B------:R-:W-:Y:S01]  /*0d60*/  LOP3.LUT P0, RZ, R14, 0x2, RZ, 0xc0, !PT ;  /* 0x000000020eff7812 */ /* 0x000fe2000780c0ff */
[----:B------:R-:W-:Y:S01]  /*0d70*/  IMAD.U32 R243, RZ, RZ, UR8 ;  /* 0x00000008fff37e24 */ /* 0x000fe2000f8e00ff */
[----:B------:R-:W-:Y:S01]  /*0d80*/  IADD3 R237, R236, 0x20, RZ ;  /* 0x00000020eced7810 */ /* 0x000fe20007ffe0ff */
[----:B------:R-:W-:Y:S01]  /*0d90*/  IMAD.IADD R142, R142, 0x1, R5 ;  /* 0x000000018e8e7824 */ /* 0x000fe200078e0205 */
[----:B------:R-:W-:Y:S01]  /*0da0*/  SEL R137, R137, 0xffffffe0, !P0 ;  /* 0xffffffe089897807 */ /* 0x000fe20004000000 */
[----:B------:R-:W-:Y:S01]  /*0db0*/  IMAD.U32 R239, RZ, RZ, UR6 ;  /* 0x00000006ffef7e24 */ /* 0x000fe2000f8e00ff */
[----:B------:R-:W-:Y:S01]  /*0dc0*/  @P3 IADD3 R237, R236, -0x20, RZ ;  /* 0xffffffe0eced3810 */ /* 0x000fe20007ffe0ff */
[----:B------:R-:W-:Y:S01]  /*0dd0*/  IMAD.U32 R249, RZ, RZ, UR5 ;  /* 0x00000005fff97e24 */ /* 0x000fe2000f8e00ff */
[C---:B------:R-:W-:Y:S01]  /*0de0*/  IADD3 R141, R138.reuse, 0x2000, RZ ;  /* 0x000020008a8d7810 */ /* 0x040fe20007ffe0ff */
[----:B------:R-:W-:Y:S01]  /*0df0*/  IMAD.SHL.U32 R2, R3, 0x2, RZ ;  /* 0x0000000203027824 */ /* 0x000fe200078e00ff */
[----:B------:R-:W-:Y:S01]  /*0e00*/  IADD3 R140, R138, 0x4000, RZ ;  /* 0x000040008a8c7810 */ /* 0x000fe20007ffe0ff */
[----:B------:R-:W-:Y:S01]  /*0e10*/  IMAD.IADD R129, R128, 0x1, R129 ;  /* 0x0000000180817824 */ /* 0x000fe200078e0281 */
[----:B------:R-:W-:Y:S01]  /*0e20*/  IADD3 R139, R138, 0x6000, RZ ;  /* 0x000060008a8b7810 */ /* 0x000fe20007ffe0ff */
[----:B------:R-:W-:Y:S01]  /*0e30*/  IMAD.IADD R212, R212, 0x1, R210 ;  /* 0x00000001d4d47824 */ /* 0x000fe200078e02d2 */
[----:B------:R-:W-:Y:S01]  /*0e40*/  USHF.L.U32 UR34, UR58, 0x4, URZ ;  /* 0x000000043a227899 */ /* 0x000fe2000800063f */
[----:B------:R-:W-:Y:S01]  /*0e50*/  IMAD.IADD R132, R132, 0x1, R138 ;  /* 0x0000000184847824 */ /* 0x000fe200078e028a */
[----:B------:R-:W-:-:S02]  /*0e60*/  UIMAD UR33, UR58, 0x18, URZ ;  /* 0x000000183a2178a4 */ /* 0x000fc4000f8e023f */
[----:B------:R-:W-:Y:S02]  /*0e70*/  USHF.L.U32 UR32, UR58, 0x5, URZ ;  /* 0x000000053a207899 */ /* 0x000fe4000800063f */
[----:B------:R-:W-:Y:S02]  /*0e80*/  UIMAD UR31, UR58, 0x28, URZ ;  /* 0x000000283a1f78a4 */ /* 0x000fe4000f8e023f */
[----:B------:R-:W-:Y:S02]  /*0e90*/  UIMAD UR30, UR58, 0x30, URZ ;  /* 0x000000303a1e78a4 */ /* 0x000fe4000f8e023f */
[----:B------:R-:W-:Y:S02]  /*0ea0*/  UIMAD UR29, UR58, 0x38, URZ ;  /* 0x000000383a1d78a4 */ /* 0x000fe4000f8e023f */
[----:B------:R-:W-:Y:S02]  /*0eb0*/  USHF.L.U32 UR28, UR58, 0x6, URZ ;  /* 0x000000063a1c7899 */ /* 0x000fe4000800063f */
[----:B------:R-:W-:-:S02]  /*0ec0*/  UIMAD UR27, UR58, 0x48, URZ ;  /* 0x000000483a1b78a4 */ /* 0x000fc4000f8e023f */
[----:B------:R-:W-:Y:S02]  /*0ed0*/  UIMAD UR26, UR58, 0x50, URZ ;  /* 0x000000503a1a78a4 */ /* 0x000fe4000f8e023f */
[----:B------:R-:W-:Y:S02]  /*0ee0*/  UIMAD UR25, UR58, 0x58, URZ ;  /* 0x000000583a1978a4 */ /* 0x000fe4000f8e023f */
[----:B------:R-:W-:Y:S02]  /*0ef0*/  UIMAD UR24, UR58, 0x60, URZ ;  /* 0x000000603a1878a4 */ /* 0x000fe4000f8e023f */
[----:B------:R-:W-:Y:S02]  /*0f00*/  UIMAD UR23, UR58, 0x68, URZ ;  /* 0x000000683a1778a4 */ /* 0x000fe4000f8e023f */
[----:B------:R-:W-:Y:S02]  /*0f10*/  UIMAD UR22, UR58, 0x70, URZ ;  /* 0x000000703a1678a4 */ /* 0x000fe4000f8e023f */
[----:B------:R-:W-:-:S02]  /*0f20*/  UIMAD UR21, UR58, 0x78, URZ ;  /* 0x000000783a1578a4 */ /* 0x000fc4000f8e023f */
[----:B------:R-:W-:Y:S02]  /*0f30*/  UIADD3 UR20, -UR59, URZ, URZ ;  /* 0x0000003f3b147290 */ /* 0x000fe4000fffe13f */
[----:B------:R-:W-:Y:S02]  /*0f40*/  UMOV UR55, 0xffffe000 ;  /* 0xffffe00000377882 */ /* 0x000fe40000000000 */
.L_x_554:
[----:B------:R-:W-:Y:S02]  /*0f50*/  ULDC.64 UR6, c[0x0][0x250] ;  /* 0x0000940000067ab9 */ /* 0x000fe40000000a00 */
[----:B------:R-:W-:Y:S02]  /*0f60*/  UISETP.NE.U32.AND UP3, UPT, URZ, UR6, UPT ;  /* 0x000000063f00728c */ /* 0x000fe4000bf65070 */
[----:B------:R-:W-:Y:S02]  /*0f70*/  USHF.L.U32 UR10, UR44, 0x2, URZ ;  /* 0x000000022c0a7899 */ /* 0x000fe4000800063f */
[----:B------:R-:W-:Y:S02]  /*0f80*/  UISETP.NE.AND.EX UP3, UPT, URZ, UR7, UPT, UP3 ;  /* 0x000000073f00728c */ /* 0x000fe4000bf65330 */
[----:B------:R-:W-:-:S02]  /*0f90*/  USHF.R.S32.HI UR54, URZ, 0x1f, UR44 ;  /* 0x0000001f3f367899 */ /* 0x000fc4000801142c */
[----:B------:R-:W-:Y:S02]  /*0fa0*/  ULDC.U8 UR4, c[0x0][0x312] ;  /* 0x0000c48000047ab9 */ /* 0x000fe40000000000 */
        /* <DEDUP_REMOVED lines=47> */
.L_x_526:
        /* <DEDUP_REMOVED lines=59> */
.L_x_528:
        /* <DEDUP_REMOVED lines=18> */
.L_x_529:
[----:B------:R-:W-:Y:S01]  /*1770*/  IABS R7, c[0x0][0x1c8] ;  /* 0x0000720000077a13 */ /* 0x000fe20000000000 */
[----:B------:R-:W-:Y:S01]  /*1780*/  ULDC.64 UR14, c[0x0][0x370] ;  /* 0x0000dc00000e7ab9 */ /* 0x000fe20000000a00 */
[----:B------:R-:W1:Y:S01]  /*1790*/  R2UR UR17, R242 ;  /* 0x00000000f21173c2 */ /* 0x000e6200000e0000 */
[----:B------:R-:W-:Y:S01]  /*17a0*/  @UP2 UIMAD.WIDE.U32 UR6, UR4, UR14, URZ ;  /* 0x0000000e040622a5 */ /* 0x000fe2000f8e003f */
[----:B------:R-:W2:Y:S01]  /*17b0*/  I2F.RP R4, R7 ;  /* 0x0000000700047306 */ /* 0x000ea20000209400 */
[----:B------:R-:W-:Y:S01]  /*17c0*/  ULDC UR16, c[0x0][0x224] ;  /* 0x0000890000107ab9 */ /* 0x000fe20000000800 */
[----:B------:R-:W-:Y:S01]  /*17d0*/  IABS R3, UR52 ;  /* 0x0000003400037c13 */ /* 0x000fe20008000000 */
[----:B------:R-:W-:Y:S01]  /*17e0*/  @UP2 UIMAD UR39, UR4, UR15, UR7 ;  /* 0x0000000f042722a4 */ /* 0x000fe2000f8e0207 */
[----:B------:R-:W-:Y:S01]  /*17f0*/  ISETP.NE.AND P2, PT, RZ, c[0x0][0x1c8], PT ;  /* 0x00007200ff007a0c */ /* 0x000fe20003f45270 */
[----:B------:R-:W-:Y:S01]  /*1800*/  UIMAD UR10, UR51, UR60, URZ ;  /* 0x0000003c330a72a4 */ /* 0x000fe2000f8e023f */
[----:B------:R-:W3:Y:S01]  /*1810*/  R2UR UR41, R245 ;  /* 0x00000000f52973c2 */ /* 0x000ee200000e0000 */
[----:B------:R-:W-:-:S02]  /*1820*/  @UP2 UMOV UR38, UR6 ;  /* 0x0000000600262c82 */ /* 0x000fc40008000000 */
[----:B------:R-:W-:Y:S02]  /*1830*/  ULDC.64 UR6, c[0x0][0x368] ;  /* 0x0000da0000067ab9 */ /* 0x000fe40000000a00 */
[----:B------:R-:W-:Y:S02]  /*1840*/  @!UP2 UIMAD UR8, UR54, UR6, URZ ;  /* 0x000000063608a2a4 */ /* 0x000fe4000f8e023f */
[----:B------:R-:W-:Y:S01]  /*1850*/  ULDC.64 UR14, c[0x0][0x3d8] ;  /* 0x0000f600000e7ab9 */ /* 0x000fe20000000a00 */
[----:B------:R-:W4:Y:S01]  /*1860*/  R2UR UR19, R239 ;  /* 0x00000000ef1373c2 */ /* 0x000f2200000e0000 */
[----:B------:R-:W-:Y:S01]  /*1870*/  @!UP2 UIMAD UR8, UR44, UR7, UR8 ;  /* 0x000000072c08a2a4 */ /* 0x000fe2000f8e0208 */
[----:B--2---:R-:W2:Y:S01]  /*1880*/  MUFU.RCP R4, R4 ;  /* 0x0000000400047308 */ /* 0x004ea20000001000 */
[----:B------:R-:W-:-:S04]  /*1890*/  @!UP2 UIMAD.WIDE.U32 UR6, UR44, UR6, URZ ;  /* 0x000000062c06a2a5 */ /* 0x000fc8000f8e003f */
[----:B------:R-:W-:Y:S02]  /*18a0*/  @!UP2 UIADD3 UR39, UR7, UR8, URZ ;  /* 0x000000080727a290 */ /* 0x000fe4000fffe03f */
[----:B------:R-:W-:Y:S02]  /*18b0*/  UIMAD UR8, UR51, UR4, URZ ;  /* 0x00000004330872a4 */ /* 0x000fe4000f8e023f */
[----:B------:R-:W-:Y:S02]  /*18c0*/  @!UP2 UMOV UR38, UR6 ;  /* 0x000000060026ac82 */ /* 0x000fe40008000000 */
[----:B-1----:R-:W-:-:S04]  /*18d0*/  UIMAD UR6, UR54, UR16, UR17 ;  /* 0x00000010360672a4 */ /* 0x002fc8000f8e0211 */
[----:B------:R-:W-:Y:S01]  /*18e0*/  UIADD3 UR6, UR61, UR6, URZ ;  /* 0x000000063d067290 */ /* 0x000fe2000fffe03f */
[----:B--2---:R-:W-:-:S03]  /*18f0*/  IADD3 R4, R4, 0xffffffe, RZ ;  /* 0x0ffffffe04047810 */ /* 0x004fc60007ffe0ff */
[----:B------:R-:W-:Y:S01]  /*1900*/  UIMAD UR6, UR50, UR6, UR10 ;  /* 0x00000006320672a4 */ /* 0x000fe2000f8e020a */
[----:B------:R-:W1:Y:S01]  /*1910*/  F2I.FTZ.U32.TRUNC.NTZ R5, R4 ;  /* 0x0000000400057305 */ /* 0x000e62000021f000 */
[----:B------:R-:W2:Y:S02]  /*1920*/  S2UR UR10, SR_CTAID.X ;  /* 0x00000000000a79c3 */ /* 0x000ea40000002500 */
[----:B------:R-:W-:Y:S02]  /*1930*/  UIADD3 UR16, UR57, UR6, URZ ;  /* 0x0000000639107290 */ /* 0x000fe4000fffe03f */
[----:B------:R-:W-:-:S04]  /*1940*/  UIMAD.WIDE.U32 UR6, UR50, UR4, URZ ;  /* 0x00000004320672a5 */ /* 0x000fc8000f8e003f */
[----:B------:R-:W-:Y:S02]  /*1950*/  @UP2 UIADD3 UR16, UR7, UR8, URZ ;  /* 0x0000000807102290 */ /* 0x000fe4000fffe03f */
[----:B------:R-:W-:Y:S01]  /*1960*/  USEL UR17, UR56, UR6, !UP2 ;  /* 0x0000000638117287 */ /* 0x000fe2000d000000 */
[----:B-1----:R-:W-:Y:S02]  /*1970*/  IMAD.MOV R0, RZ, RZ, -R5 ;  /* 0x000000ffff007224 */ /* 0x002fe400078e0a05 */
[----:B------:R-:W-:Y:S02]  /*1980*/  IMAD.MOV.U32 R4, RZ, RZ, RZ ;  /* 0x000000ffff047224 */ /* 0x000fe400078e00ff */
[----:B------:R-:W-:-:S04]  /*1990*/  IMAD R0, R0, R7, RZ ;  /* 0x0000000700007224 */ /* 0x000fc800078e02ff */
[----:B------:R-:W-:Y:S01]  /*19a0*/  IMAD.HI.U32 R4, R5, R0, R4 ;  /* 0x0000000005047227 */ /* 0x000fe200078e0004 */
[----:B--2---:R-:W-:-:S03]  /*19b0*/  UIMAD.WIDE.U32 UR6, UR10, UR14, URZ ;  /* 0x0000000e0a0672a5 */ /* 0x004fc6000f8e003f */
[----:B------:R-:W-:Y:S01]  /*19c0*/  IMAD.MOV.U32 R0, RZ, RZ, R3 ;  /* 0x000000ffff007224 */ /* 0x000fe200078e0003 */
[----:B------:R-:W-:Y:S02]  /*19d0*/  UIMAD UR14, UR10, UR15, UR7 ;  /* 0x0000000f0a0e72a4 */ /* 0x000fe4000f8e0207 */
[----:B------:R-:W-:Y:S01]  /*19e0*/  USEL UR15, UR6, URZ, UP6 ;  /* 0x0000003f060f7287 */ /* 0x000fe2000b000000 */
[----:B------:R-:W-:Y:S01]  /*19f0*/  IMAD.HI.U32 R6, R4, R0, RZ ;  /* 0x0000000004067227 */ /* 0x000fe200078e00ff */
[----:B------:R-:W-:Y:S02]  /*1a00*/  USHF.L.U64.HI UR6, UR44, 0x7, UR54 ;  /* 0x000000072c067899 */ /* 0x000fe40008010236 */
[----:B------:R-:W-:Y:S01]  /*1a10*/  USHF.L.U32 UR10, UR44, 0x7, URZ ;  /* 0x000000072c0a7899 */ /* 0x000fe2000800063f */
[----:B------:R-:W-:Y:S01]  /*1a20*/  IMAD.MOV R3, RZ, RZ, -R6 ;  /* 0x000000ffff037224 */ /* 0x000fe200078e0a06 */
[----:B------:R-:W-:Y:S02]  /*1a30*/  USEL UR7, UR6, URZ, UP1 ;  /* 0x0000003f06077287 */ /* 0x000fe40008800000 */
[----:B------:R-:W-:Y:S01]  /*1a40*/  USEL UR6, UR10, URZ, UP1 ;  /* 0x0000003f0a067287 */ /* 0x000fe20008800000 */
[----:B------:R-:W-:Y:S01]  /*1a50*/  IMAD R0, R7, R3, R0 ;  /* 0x0000000307007224 */ /* 0x000fe200078e0200 */
[----:B------:R-:W-:-:S02]  /*1a60*/  USEL UR14, UR14, URZ, UP6 ;  /* 0x0000003f0e0e7287 */ /* 0x000fc4000b000000 */
[----:B------:R-:W-:Y:S02]  /*1a70*/  UIADD3 UR6, UP1, UR5, UR6, URZ ;  /* 0x0000000605067290 */ /* 0x000fe4000ff3e03f */
[----:B------:R-:W-:Y:S02]  /*1a80*/  ISETP.GT.U32.AND P1, PT, R7, R0, PT ;  /* 0x000000000700720c */ /* 0x000fe40003f24070 */
[----:B------:R-:W-:Y:S02]  /*1a90*/  UIADD3.X UR8, UR42, UR7, URZ, UP1, !UPT ;  /* 0x000000072a087290 */ /* 0x000fe40008ffe43f */
[----:B------:R-:W-:-:S04]  /*1aa0*/  UIMAD UR7, UR51, UR6, URZ ;  /* 0x00000006330772a4 */ /* 0x000fc8000f8e023f */
[----:B------:R-:W-:-:S05]  /*1ab0*/  UIMAD UR10, UR50, UR8, UR7 ;  /* 0x00000008320a72a4 */ /* 0x000fca000f8e0207 */
[----:B------:R-:W-:Y:S01]  /*1ac0*/  @!P1 IMAD.IADD R0, R0, 0x1, -R7 ;  /* 0x0000000100009824 */ /* 0x000fe200078e0a07 */
[----:B------:R-:W-:Y:S01]  /*1ad0*/  @!P1 IADD3 R6, R6, 0x1, RZ ;  /* 0x0000000106069810 */ /* 0x000fe20007ffe0ff */
[----:B------:R-:W1:Y:S01]  /*1ae0*/  R2UR UR7, R244 ;  /* 0x00000000f40773c2 */ /* 0x000e6200000e0000 */
[----:B---3--:R-:W-:Y:S01]  /*1af0*/  ISETP.LE.AND P1, PT, RZ, UR41, PT ;  /* 0x00000029ff007c0c */ /* 0x008fe2000bf23270 */
[----:B------:R-:W-:Y:S01]  /*1b00*/  ULDC UR41, c[0x0][0x234] ;  /* 0x00008d0000297ab9 */ /* 0x000fe20000000800 */
[----:B------:R-:W-:-:S13]  /*1b10*/  ISETP.GE.U32.AND P3, PT, R0, R7, PT ;  /* 0x000000070000720c */ /* 0x000fda0003f66070 */
[----:B------:R-:W-:-:S05]  /*1b20*/  @P3 IADD3 R6, R6, 0x1, RZ ;  /* 0x0000000106063810 */ /* 0x000fca0007ffe0ff */
[----:B------:R-:W-:Y:S01]  /*1b30*/  @!P1 IMAD.MOV R6, RZ, RZ, -R6 ;  /* 0x000000ffff069224 */ /* 0x000fe200078e0a06 */
[----:B------:R-:W-:Y:S01]  /*1b40*/  PLOP3.LUT P1, PT, PT, PT, UP5, 0x80, 0x0 ;  /* 0x000000000000781c */ /* 0x000fe20003f2f058 */
[----:B-1----:R-:W-:Y:S01]  /*1b50*/  @UP5 USEL UR7, UR7, UR4, !UP2 ;  /* 0x0000000407075287 */ /* 0x002fe2000d000000 */
[----:B------:R-:W-:-:S03]  /*1b60*/  @!P2 LOP3.LUT R6, RZ, c[0x0][0x1c8], RZ, 0x33, !PT ;  /* 0x00007200ff06aa12 */ /* 0x000fc600078e33ff */
[----:B------:R-:W-:Y:S01]  /*1b70*/  @UP5 UIMAD UR8, UR52, UR41, UR7 ;  /* 0x00000029340852a4 */ /* 0x000fe2000f8e0207 */
[----:B------:R-:W-:Y:S01]  /*1b80*/  SHF.R.S32.HI R13, RZ, 0x1f, R6 ;  /* 0x0000001fff0d7819 */ /* 0x000fe20000011406 */
[----:B------:R-:W-:Y:S02]  /*1b90*/  UIMAD.WIDE.U32 UR6, UR50, UR6, URZ ;  /* 0x00000006320672a5 */ /* 0x000fe4000f8e003f */
[----:B------:R-:W-:Y:S02]  /*1ba0*/  USHF.R.S32.HI UR41, URZ, 0x1f, UR37 ;  /* 0x0000001f3f297899 */ /* 0x000fe40008011425 */
[----:B------:R-:W-:Y:S02]  /*1bb0*/  UIADD3 UR10, UR7, UR10, URZ ;  /* 0x0000000a070a7290 */ /* 0x000fe4000fffe03f */
[----:B----4-:R-:W-:Y:S01]  /*1bc0*/  @!UP5 UMOV UR8, UR19 ;  /* 0x000000130008dc82 */ /* 0x010fe20008000000 */
[----:B------:R-:W-:Y:S05]  /*1bd0*/  @!P1 BRA `(.L_x_530) ;  /* 0x0000007000009947 */ /* 0x000fea0003800000 */
[----:B------:R-:W-:Y:S01]  /*1be0*/  ULDC UR52, c[0x0][0x224] ;  /* 0x0000890000347ab9 */ /* 0x000fe20000000800 */
[----:B------:R-:W1:Y:S01]  /*1bf0*/  R2UR UR19, R247 ;  /* 0x00000000f71373c2 */ /* 0x000e6200000e0000 */
[----:B------:R-:W-:-:S04]  /*1c00*/  @!UP2 UIMAD UR4, UR44, UR52, URZ ;  /* 0x000000342c04a2a4 */ /* 0x000fc8000f8e023f */
[----:B------:R-:W-:-:S03]  /*1c10*/  ULEA UR4, UR44, UR4, 0x7 ;  /* 0x000000042c047291 */ /* 0x000fc6000f8e383f */
[----:B------:R-:W1:Y:S02]  /*1c20*/  S2UR UR52, SR_CTAID.Z ;  /* 0x00000000003479c3 */ /* 0x000e640000002700 */
[----:B-1----:R-:W-:Y:S01]  /*1c30*/  UIMAD UR4, UR19, UR52, UR4 ;  /* 0x00000034130472a4 */ /* 0x002fe2000f8e0204 */
[----:B------:R-:W-:Y:S05]  /*1c40*/  BRA `(.L_x_531) ;  /* 0x0000002000007947 */ /* 0x000fea0003800000 */
.L_x_530:
[----:B------:R1:W2:Y:S01]  /*1c50*/  R2UR UR4, R243 ;  /* 0x00000000f30473c2 */ /* 0x0002a200000e0000 */
[----:B------:R-:W-:-:S07]  /*1c60*/  DEPBAR.LE SB1, 0x0, {2} ;  /* 0x000090040000791a */ /* 0x000fce0000000000 */
.L_x_531:
[----:B------:R-:W1:Y:S01]  /*1c70*/  R2UR UR19, R246 ;  /* 0x00000000f61373c2 */ /* 0x000e6200000e0000 */
[----:B------:R-:W2:Y:S01]  /*1c80*/  S2R R14, SR_TID.X ;  /* 0x00000000000e7919 */ /* 0x000ea20000002100 */
[----:B------:R-:W-:Y:S01]  /*1c90*/  USHF.R.S32.HI UR7, URZ, 0x1f, UR59 ;  /* 0x0000001f3f077899 */ /* 0x000fe2000801143b */
[----:B------:R-:W-:Y:S01]  /*1ca0*/  IMAD.U32 R12, RZ, RZ, UR5 ;  /* 0x00000005ff0c7e24 */ /* 0x000fe2000f8e00ff */
[----:B------:R-:W-:Y:S01]  /*1cb0*/  UIADD3 UR4, UR5, UR4, URZ ;  /* 0x0000000405047290 */ /* 0x000fe2000fffe03f */
[----:B------:R-:W-:Y:S01]  /*1cc0*/  BSSY B1, `(.L_x_527) ;  /* 0x0000803000017945 */ /* 0x000fe20003800000 */
[----:B------:R-:W-:-:S02]  /*1cd0*/  UIADD3 UR8, UR5, UR8, URZ ;  /* 0x0000000805087290 */ /* 0x000fc4000fffe03f */
[----:B-1----:R-:W-:Y:S01]  /*1ce0*/  UIADD3 UR6, UP4, UP3, UR6, UR59, UR19 ;  /* 0x0000003b06067290 */ /* 0x002fe2000fb9e013 */
[----:B--2---:R-:W-:-:S03]  /*1cf0*/  SHF.R.S32.HI R15, RZ, 0x1f, R14 ;  /* 0x0000001fff0f7819 */ /* 0x004fc6000001140e */
[----:B------:R-:W-:Y:S01]  /*1d00*/  UIADD3 UR19, UP2, UP1, UR15, UR6, UR17 ;  /* 0x000000060f137290 */ /* 0x000fe2000f95e011 */
[----:B------:R-:W-:Y:S01]  /*1d10*/  LEA.HI R4, R15, R14, RZ, 0x2 ;  /* 0x0000000e0f047211 */ /* 0x000fe200078f10ff */
[----:B------:R-:W-:-:S03]  /*1d20*/  USHF.R.S32.HI UR17, URZ, 0x1f, UR52 ;  /* 0x0000001f3f117899 */ /* 0x000fc60008011434 */
[----:B------:R-:W-:Y:S02]  /*1d30*/  SHF.R.S32.HI R0, RZ, 0x2, R4 ;  /* 0x00000002ff007819 */ /* 0x000fe40000011404 */
[----:B------:R-:W1:Y:S01]  /*1d40*/  R2UR UR6, R240 ;  /* 0x00000000f00673c2 */ /* 0x000e6200000e0000 */
[----:B------:R-:W-:Y:S02]  /*1d50*/  LOP3.LUT R4, R4, 0xfffffffc, RZ, 0xc0, !PT ;  /* 0xfffffffc04047812 */ /* 0x000fe400078ec0ff */
[----:B------:R-:W-:Y:S02]  /*1d60*/  SHF.R.S32.HI R20, RZ, 0x1f, R0 ;  /* 0x0000001fff147819 */ /* 0x000fe40000011400 */
[----:B------:R-:W-:Y:S01]  /*1d70*/  IADD3 R3, P1, R0, UR5, RZ ;  /* 0x0000000500037c10 */ /* 0x000fe2000ff3e0ff */
[----:B------:R-:W-:-:S03]  /*1d80*/  IMAD.IADD R4, R14, 0x1, -R4 ;  /* 0x000000010e047824 */ /* 0x000fc600078e0a04 */
[----:B------:R-:W-:Y:S01]  /*1d90*/  IADD3.X R7, R20, UR42, RZ, P1, !PT ;  /* 0x0000002a14077c10 */ /* 0x000fe20008ffe4ff */
[----:B------:R-:W-:-:S04]  /*1da0*/  IMAD.SHL.U32 R4, R4, 0x8, RZ ;  /* 0x0000000804047824 */ /* 0x000fc800078e00ff */
[----:B------:R-:W-:Y:S01]  /*1db0*/  IMAD R7, R7, c[0x0][0x190], RZ ;  /* 0x0000640007077a24 */ /* 0x000fe200078e02ff */
[----:B------:R-:W-:-:S05]  /*1dc0*/  SHF.R.S32.HI R5, RZ, 0x1f, R4 ;  /* 0x0000001fff057819 */ /* 0x000fca0000011404 */
[----:B------:R-:W-:Y:S01]  /*1dd0*/  IMAD.WIDE.U32 R8, R3, c[0x0][0x190], R4 ;  /* 0x0000640003087a25 */ /* 0x000fe200078e0004 */
[----:B-1----:R-:W-:-:S03]  /*1de0*/  UIADD3.X UR6, UR10, UR7, UR6, UP4, UP3 ;  /* 0x000000070a067290 */ /* 0x002fc6000a7e6406 */
[----:B------:R-:W-:Y:S01]  /*1df0*/  IMAD R3, R3, c[0x0][0x194], R7 ;  /* 0x0000650003037a24 */ /* 0x000fe200078e0207 */
[----:B------:R-:W-:Y:S01]  /*1e00*/  IADD3 R10, P1, R8, UR53, RZ ;  /* 0x00000035080a7c10 */ /* 0x000fe2000ff3e0ff */
[----:B------:R-:W-:Y:S01]  /*1e10*/  UIADD3.X UR15, UR14, UR6, UR16, UP2, UP1 ;  /* 0x000000060e0f7290 */ /* 0x000fe200097e2410 */
[----:B------:R-:W-:Y:S02]  /*1e20*/  IADD3 R8, P2, R4, UR38, RZ ;  /* 0x0000002604087c10 */ /* 0x000fe4000ff5e0ff */
[----:B------:R-:W-:Y:S01]  /*1e30*/  ULDC.64 UR6, c[0x0][0x1a8] ;  /* 0x00006a0000067ab9 */ /* 0x000fe20000000a00 */
[----:B------:R-:W-:Y:S01]  /*1e40*/  IADD3.X R11, R9, UR49, R3, P1, !PT ;  /* 0x00000031090b7c10 */ /* 0x000fe20008ffe403 */
[----:B------:R-:W-:Y:S01]  /*1e50*/  UIMAD UR6, UR17, UR6, URZ ;  /* 0x00000006110672a4 */ /* 0x000fe2000f8e023f */
[----:B------:R-:W-:Y:S02]  /*1e60*/  LEA.HI R3, R15, R14, RZ, 0x5 ;  /* 0x0000000e0f037211 */ /* 0x000fe400078f28ff */
[----:B------:R-:W-:Y:S01]  /*1e70*/  IADD3.X R9, R5, UR39, RZ, P2, !PT ;  /* 0x0000002705097c10 */ /* 0x000fe200097fe4ff */
[----:B------:R-:W-:Y:S01]  /*1e80*/  UIMAD UR14, UR52, UR7, UR6 ;  /* 0x00000007340e72a4 */ /* 0x000fe2000f8e0206 */
[----:B------:R-:W-:Y:S01]  /*1e90*/  LOP3.LUT R19, R3, 0xffffffe0, RZ, 0xc0, !PT ;  /* 0xffffffe003137812 */ /* 0x000fe200078ec0ff */
[----:B------:R-:W-:Y:S01]  /*1ea0*/  ULDC.64 UR38, c[0x0][0x200] ;  /* 0x0000800000267ab9 */ /* 0x000fe20000000a00 */
[----:B------:R-:W-:Y:S01]  /*1eb0*/  SHF.R.S32.HI R3, RZ, 0x5, R3 ;  /* 0x00000005ff037819 */ /* 0x000fe20000011403 */
[----:B------:R-:W-:Y:S01]  /*1ec0*/  ULDC.64 UR6, c[0x0][0x378] ;  /* 0x0000de0000067ab9 */ /* 0x000fe20000000a00 */
[----:B------:R-:W-:Y:S01]  /*1ed0*/  IMAD.WIDE.U32 R8, R12, c[0x0][0x370], R8 ;  /* 0x0000dc000c087a25 */ /* 0x000fe200078e0008 */
[----:B------:R-:W-:-:S03]  /*1ee0*/  UIMAD UR6, UR17, UR6, URZ ;  /* 0x00000006110672a4 */ /* 0x000fc6000f8e023f */
[----:B------:R-:W-:Y:S01]  /*1ef0*/  ULDC.64 UR16, c[0x0][0x3c8] ;  /* 0x0000f20000107ab9 */ /* 0x000fe20000000a00 */
[----:B------:R-:W-:Y:S01]  /*1f00*/  IMAD.IADD R19, R14, 0x1, -R19 ;  /* 0x000000010e137824 */ /* 0x000fe200078e0a13 */
[----:B------:R-:W-:-:S03]  /*1f10*/  UIMAD UR10, UR52, UR7, UR6 ;  /* 0x00000007340a72a4 */ /* 0x000fc6000f8e0206 */
[----:B------:R-:W-:Y:S01]  /*1f20*/  ULDC.64 UR6, c[0x0][0x370] ;  /* 0x0000dc0000067ab9 */ /* 0x000fe20000000a00 */
[----:B------:R-:W-:Y:S01]  /*1f30*/  IMAD R3, R3, UR58, R19 ;  /* 0x0000003a03037c24 */ /* 0x000fe2000f8e0213 */
[----:B------:R-:W-:-:S03]  /*1f40*/  UIMAD UR6, UR42, UR6, URZ ;  /* 0x000000062a0672a4 */ /* 0x000fc6000f8e023f */
[----:B------:R-:W-:Y:S01]  /*1f50*/  UMOV UR42, 0x4 ;  /* 0x00000004002a7882 */ /* 0x000fe20000000000 */
[C---:B------:R-:W-:Y:S01]  /*1f60*/  IADD3 R7, P1, R3.reuse, UR19, RZ ;  /* 0x0000001303077c10 */ /* 0x040fe2000ff3e0ff */
[----:B------:R-:W-:Y:S02]  /*1f70*/  UIMAD UR6, UR5, UR7, UR6 ;  /* 0x00000007050672a4 */ /* 0x000fe4000f8e0206 */
[----:B------:R-:W-:Y:S01]  /*1f80*/  UIMAD.WIDE UR4, UR4, UR42, UR16 ;  /* 0x0000002a040472a5 */ /* 0x000fe2000f8e0210 */
[----:B------:R-:W-:Y:S01]  /*1f90*/  LEA.HI.X.SX32 R222, R3, UR15, 0x1, P1 ;  /* 0x0000000f03de7c11 */ /* 0x000fe200088f0eff */
[----:B------:R-:W-:Y:S01]  /*1fa0*/  ULDC UR7, c[0x0][0x2e8] ;  /* 0x0000ba0000077ab9 */ /* 0x000fe20000000800 */
[----:B------:R-:W-:Y:S01]  /*1fb0*/  IMAD.U32 R3, RZ, RZ, UR52 ;  /* 0x00000034ff037e24 */ /* 0x000fe2000f8e00ff */
[----:B------:R-:W-:Y:S02]  /*1fc0*/  IADD3 R9, R9, UR6, RZ ;  /* 0x0000000609097c10 */ /* 0x000fe4000fffe0ff */
[----:B------:R-:W-:Y:S01]  /*1fd0*/  LEA R223, P1, R7, c[0x0][0x350], 0x2 ;  /* 0x0000d40007df7a11 */ /* 0x000fe200078210ff */
[----:B------:R-:W-:Y:S01]  /*1fe0*/  UMOV UR17, UR4 ;  /* 0x0000000400117c82 */ /* 0x000fe20008000000 */
[----:B------:R-:W-:Y:S01]  /*1ff0*/  IMAD.WIDE.U32 R10, R3, c[0x0][0x1a8], R10 ;  /* 0x00006a00030a7a25 */ /* 0x000fe200078e000a */
[----:B------:R-:W-:Y:S01]  /*2000*/  UIADD3 UR4, -UR9, UR18, UR37 ;  /* 0x0000001209047290 */ /* 0x000fe2000fffe125 */
[----:B------:R-:W-:Y:S01]  /*2010*/  LEA.HI.X R222, R7, c[0x0][0x354], R222, 0x2, P1 ;  /* 0x0000d50007de7a11 */ /* 0x000fe200008f14de */
[----:B------:R-:W-:Y:S01]  /*2020*/  UMOV UR16, UR5 ;  /* 0x0000000500107c82 */ /* 0x000fe20008000000 */
[----:B------:R-:W-:Y:S01]  /*2030*/  IMAD.WIDE.U32 R8, R3, c[0x0][0x378], R8 ;  /* 0x0000de0003087a25 */ /* 0x000fe200078e0008 */
[----:B------:R-:W-:Y:S01]  /*2040*/  UIADD3 UR4, UR4, -UR7, URZ ;  /* 0x8000000704047290 */ /* 0x000fe2000fffe03f */
[----:B------:R-:W-:Y:S01]  /*2050*/  IADD3 R11, R11, UR14, RZ ;  /* 0x0000000e0b0b7c10 */ /* 0x000fe2000fffe0ff */
[----:B------:R-:W-:Y:S01]  /*2060*/  UIADD3 UR7, UR47, -0x1, URZ ;  /* 0xffffffff2f077890 */ /* 0x000fe2000fffe03f */
[----:B------:R-:W-:Y:S01]  /*2070*/  IMAD R3, R20, c[0x0][0x370], RZ ;  /* 0x0000dc0014037a24 */ /* 0x000fe200078e02ff */
[----:B------:R-:W-:Y:S01]  /*2080*/  USHF.R.S32.HI UR19, URZ, 0x1f, UR4 ;  /* 0x0000001f3f137899 */ /* 0x000fe20008011404 */
[----:B------:R-:W-:Y:S01]  /*2090*/  IADD3 R9, R9, UR10, RZ ;  /* 0x0000000a09097c10 */ /* 0x000fe2000fffe0ff */
[----:B------:R-:W-:Y:S01]  /*20a0*/  UIMAD.WIDE UR14, UR8, UR42, UR38 ;  /* 0x0000002a080e72a5 */ /* 0x000fe2000f8e0226 */
[----:B------:R-:W-:Y:S01]  /*20b0*/  IMAD R3, R0, c[0x0][0x374], R3 ;  /* 0x0000dd0000037a24 */ /* 0x000fe200078e0203 */
[----:B------:R-:W-:Y:S01]  /*20c0*/  ULEA.HI UR19, UR19, UR4, URZ, 0x7 ;  /* 0x0000000413137291 */ /* 0x000fe2000f8f383f */
[----:B------:R-:W-:Y:S01]  /*20d0*/  LEA R220, P3, R10, c[0x0][0x160], 0x1 ;  /* 0x000058000adc7a11 */ /* 0x000fe200078608ff */
[----:B------:R-:W-:-:S02]  /*20e0*/  IMAD.WIDE.U32 R8, R0, c[0x0][0x370], R8 ;  /* 0x0000dc0000087a25 */ /* 0x000fc400078e0008 */
[----:B------:R-:W-:Y:S01]  /*20f0*/  USHF.R.S32.HI UR19, URZ, 0x7, UR19 ;  /* 0x000000073f137899 */ /* 0x000fe20008011413 */
[----:B------:R-:W-:Y:S01]  /*2100*/  LEA.HI.X R221, R10, c[0x0][0x164], R11, 0x1, P3 ;  /* 0x000059000add7a11 */ /* 0x000fe200018f0c0b */
[----:B------:R-:W-:Y:S01]  /*2110*/  IMAD.IADD R3, R9, 0x1, R3 ;  /* 0x0000000109037824 */ /* 0x000fe200078e0203 */
[----:B------:R-:W-:Y:S01]  /*2120*/  LEA R218, P2, R8, c[0x0][0x330], 0x1 ;  /* 0x0000cc0008da7a11 */ /* 0x000fe200078408ff */
[----:B------:R-:W-:-:S03]  /*2130*/  UISETP.LT.AND UP1, UPT, URZ, UR19, UPT ;  /* 0x000000133f00728c */ /* 0x000fc6000bf21270 */
[----:B------:R-:W-:Y:S01]  /*2140*/  LEA.HI.X R219, R8, c[0x0][0x334], R3, 0x1, P2 ;  /* 0x0000cd0008db7a11 */ /* 0x000fe200010f0c03 */
[----:B------:R-:W-:-:S04]  /*2150*/  USEL UR19, URZ, UR19, !UP1 ;  /* 0x000000133f137287 */ /* 0x000fc8000c800000 */
[----:B------:R-:W-:-:S06]  /*2160*/  UISETP.GT.AND UP1, UPT, UR47, UR19, UPT ;  /* 0x000000132f00728c */ /* 0x000fcc000bf24270 */
[----:B------:R-:W-:-:S13]  /*2170*/  PLOP3.LUT P1, PT, PT, PT, UP1, 0x80, 0x0 ;  /* 0x000000000000781c */ /* 0x000fda0003f2f018 */
        /* <DEDUP_REMOVED lines=19> */
.L_x_533:
        /* <DEDUP_REMOVED lines=18> */
.L_x_534:
        /* <DEDUP_REMOVED lines=28> */
.L_x_536:
[----:B------:R-:W-:Y:S05]  /*2590*/  BSYNC B0 ;  /* 0x0000000000007941 */ /* 0x000fea0003800000 */
.L_x_535:
        /* <DEDUP_REMOVED lines=14> */
.L_x_538:
[----:B------:R-:W-:Y:S05]  /*2680*/  BSYNC B0 ;  /* 0x0000000000007941 */ /* 0x000fea0003800000 */
.L_x_537:
        /* <DEDUP_REMOVED lines=25> */
.L_x_540:
[----:B------:R-:W-:Y:S05]  /*2820*/  BSYNC B0 ;  /* 0x0000000000007941 */ /* 0x000fea0003800000 */
.L_x_539:
        /* <DEDUP_REMOVED lines=12> */
.L_x_532:
[----:B------:R-:W-:Y:S01]  /*28f0*/  ULDC.64 UR4, c[0x0][0x1a0] ;  /* 0x0000680000047ab9 */ /* 0x000fe20000000a00 */
[----:B------:R-:W-:Y:S01]  /*2900*/  IMAD.U32 R3, RZ, RZ, UR37 ;  /* 0x00000025ff037e24 */ /* 0x000fe2000f8e00ff */
[----:B------:R-:W-:Y:S01]  /*2910*/  UIMAD UR4, UR41, UR4, URZ ;  /* 0x00000004290472a4 */ /* 0x000fe2000f8e023f */
[----:B------:R-:W1:Y:S01]  /*2920*/  R2UR UR8, R241 ;  /* 0x00000000f10873c2 */ /* 0x000e6200000e0000 */
[----:B------:R-:W-:Y:S01]  /*2930*/  ULDC.64 UR38, c[0x0][0x198] ;  /* 0x0000660000267ab9 */ /* 0x000fe20000000a00 */
[C-C-:B------:R-:W-:Y:S01]  /*2940*/  IMAD.WIDE.U32 R8, R3.reuse, c[0x0][0x198], R4.reuse ;  /* 0x0000660003087a25 */ /* 0x140fe200078e0004 */
[----:B------:R-:W-:Y:S02]  /*2950*/  UIMAD UR4, UR37, UR5, UR4 ;  /* 0x00000005250472a4 */ /* 0x000fe4000f8e0204 */
[----:B------:R-:W-:Y:S01]  /*2960*/  UIMAD UR38, UR41, UR38, URZ ;  /* 0x00000026292672a4 */ /* 0x000fe2000f8e023f */
[----:B------:R-:W-:Y:S01]  /*2970*/  IMAD.WIDE.U32 R4, R3, c[0x0][0x1a0], R4 ;  /* 0x0000680003047a25 */ /* 0x000fe200078e0004 */
[----:B------:R-:W-:Y:S01]  /*2980*/  IADD3 R8, P1, R8, UR46, RZ ;  /* 0x0000002e08087c10 */ /* 0x000fe2000ff3e0ff */
[----:B------:R-:W2:Y:S01]  /*2990*/  R2UR UR6, R238 ;  /* 0x00000000ee0673c2 */ /* 0x000ea200000e0000 */
[----:B------:R-:W-:Y:S01]  /*29a0*/  UIMAD UR39, UR37, UR39, UR38 ;  /* 0x00000027252772a4 */ /* 0x000fe2000f8e0226 */
[----:B------:R-:W-:Y:S01]  /*29b0*/  IMAD.U32 R3, RZ, RZ, UR4 ;  /* 0x00000004ff037e24 */ /* 0x000fe2000f8e00ff */
[----:B------:R-:W-:Y:S01]  /*29c0*/  ULEA.HI UR4, UR7, UR7, URZ, 0x1 ;  /* 0x0000000707047291 */ /* 0x000fe2000f8f083f */
[----:B------:R-:W-:-:S03]  /*29d0*/  IADD3 R10, P0, R4, UR43, RZ ;  /* 0x0000002b040a7c10 */ /* 0x000fc6000ff1e0ff */
[----:B------:R-:W-:Y:S01]  /*29e0*/  ULOP3.LUT UR4, UR4, 0xfffffffe, URZ, 0xc0, !UPT ;  /* 0xfffffffe04047892 */ /* 0x000fe2000f8ec03f */
[----:B------:R-:W-:Y:S01]  /*29f0*/  IMAD.U32 R7, RZ, RZ, UR39 ;  /* 0x00000027ff077e24 */ /* 0x000fe2000f8e00ff */
[----:B------:R-:W-:Y:S02]  /*2a00*/  IADD3.X R11, R5, UR45, R3, P0, !PT ;  /* 0x0000002d050b7c10 */ /* 0x000fe400087fe403 */
[----:B------:R-:W-:Y:S01]  /*2a10*/  UIADD3 UR4, UR7, -UR4, URZ ;  /* 0x8000000407047290 */ /* 0x000fe2000fffe03f */
[----:B------:R-:W-:Y:S02]  /*2a20*/  PLOP3.LUT P0, PT, PT, PT, UP6, 0x80, 0x0 ;  /* 0x000000000000781c */ /* 0x000fe40003f0f068 */
[----:B------:R-:W-:Y:S01]  /*2a30*/  IADD3 R3, R0, 0x40, RZ ;  /* 0x0000004000037810 */ /* 0x000fe20007ffe0ff */
[----:B------:R-:W-:Y:S01]  /*2a40*/  UISETP.NE.AND UP0, UPT, UR4, 0x1, UPT ;  /* 0x000000010400788c */ /* 0x000fe2000bf05270 */
[----:B------:R-:W-:Y:S01]  /*2a50*/  IADD3.X R9, R9, UR48, R7, P1, !PT ;  /* 0x0000003009097c10 */ /* 0x000fe20008ffe407 */
[----:B------:R-:W-:Y:S01]  /*2a60*/  UIMAD UR4, UR11, -0x80, UR9 ;  /* 0xffffff800b0478a4 */ /* 0x000fe2000f8e0209 */
[----:B------:R-:W-:-:S05]  /*2a70*/  IMAD.WIDE.U32 R10, R6, c[0x0][0x1b8], R10 ;  /* 0x00006e00060a7a25 */ /* 0x000fca00078e000a */
[----:B------:R-:W-:Y:S02]  /*2a80*/  ISETP.GE.AND P2, PT, R0, UR4, PT ;  /* 0x0000000400007c0c */ /* 0x000fe4000bf46270 */
[----:B------:R-:W-:Y:S01]  /*2a90*/  ISETP.GE.AND P1, PT, R3, UR4, PT ;  /* 0x0000000403007c0c */ /* 0x000fe2000bf26270 */
[----:B------:R-:W-:-:S06]  /*2aa0*/  UIMAD UR4, UR7, -0x80, UR18 ;  /* 0xffffff80070478a4 */ /* 0x000fcc000f8e0212 */
[----:B------:R-:W-:Y:S02]  /*2ab0*/  ISETP.GE.AND P3, PT, R3, UR4, PT ;  /* 0x0000000403007c0c */ /* 0x000fe4000bf66270 */
[----:B------:R-:W-:Y:S02]  /*2ac0*/  MOV R3, 0x80 ;  /* 0x0000008000037802 */ /* 0x000fe40000000f00 */
[----:B------:R-:W-:Y:S02]  /*2ad0*/  ISETP.GE.AND P4, PT, R0, UR4, PT ;  /* 0x0000000400007c0c */ /* 0x000fe4000bf86270 */
[----:B------:R-:W-:Y:S01]  /*2ae0*/  ISETP.GE.AND P6, PT, R225, UR4, PT ;  /* 0x00000004e1007c0c */ /* 0x000fe2000bfc6270 */
[----:B------:R-:W-:-:S04]  /*2af0*/  IMAD.WIDE.U32 R4, R3, c[0x0][0x370], RZ ;  /* 0x0000dc0003047a25 */ /* 0x000fc800078e00ff */
[C---:B------:R-:W-:Y:S02]  /*2b00*/  IMAD R7, R3.reuse, c[0x0][0x374], RZ ;  /* 0x0000dd0003077a24 */ /* 0x040fe400078e02ff */
[----:B------:R-:W-:Y:S01]  /*2b10*/  @!P3 IADD3 R4, P5, R218, R4, RZ ;  /* 0x00000004da04b210 */ /* 0x000fe20007fbe0ff */
[----:B------:R-:W-:-:S03]  /*2b20*/  IMAD.WIDE.U32 R14, R3, c[0x0][0x190], RZ ;  /* 0x00006400030e7a25 */ /* 0x000fc600078e00ff */
[----:B------:R-:W-:Y:S01]  /*2b30*/  @!P3 IADD3.X R5, R219, R5, R7, P5, !PT ;  /* 0x00000005db05b210 */ /* 0x000fe20002ffe407 */
[----:B------:R-:W-:Y:S01]  /*2b40*/  IMAD R12, R3, c[0x0][0x194], RZ ;  /* 0x00006500030c7a24 */ /* 0x000fe200078e02ff */
[----:B------:R-:W-:Y:S01]  /*2b50*/  @!P3 IADD3 R14, P5, R220, R14, RZ ;  /* 0x0000000edc0eb210 */ /* 0x000fe20007fbe0ff */
[----:B------:R-:W-:Y:S01]  /*2b60*/  IMAD.SHL.U32 R3, R234, 0x2, RZ ;  /* 0x00000002ea037824 */ /* 0x000fe200078e00ff */
[----:B------:R-:W-:Y:S01]  /*2b70*/  @P0 BAR.SYNC.DEFER_BLOCKING 0x0 ;  /* 0x0000000000000b1d */ /* 0x000fe20000010000 */
[----:B------:R-:W-:Y:S02]  /*2b80*/  IADD3 R7, R225, 0x8, RZ ;  /* 0x00000008e1077810 */ /* 0x000fe40007ffe0ff */
[----:B------:R-:W-:Y:S02]  /*2b90*/  @!P3 IADD3.X R15, R221, R15, R12, P5, !PT ;  /* 0x0000000fdd0fb210 */ /* 0x000fe40002ffe40c */
[----:B------:R-:W-:Y:S01]  /*2ba0*/  ISETP.GE.AND P5, PT, R7, UR4, PT ;  /* 0x0000000407007c0c */ /* 0x000fe2000bfa6270 */
[----:B------:R-:W-:-:S02]  /*2bb0*/  IMAD R7, R13, c[0x0][0x1b0], RZ ;  /* 0x00006c000d077a24 */ /* 0x000fc400078e02ff */
[----:B------:R-:W-:Y:S02]  /*2bc0*/  IMAD R13, R13, c[0x0][0x1b8], RZ ;  /* 0x00006e000d0d7a24 */ /* 0x000fe400078e02ff */
[----:B------:R-:W-:Y:S01]  /*2bd0*/  IMAD R12, R6, c[0x0][0x1b4], R7 ;  /* 0x00006d00060c7a24 */ /* 0x000fe200078e0207 */
[----:B------:R-:W-:Y:S01]  /*2be0*/  @!P1 IADD3 R7, P0, R0, 0x40, RZ ;  /* 0x0000004000079810 */ /* 0x000fe20007f1e0ff */
[C---:B------:R-:W-:Y:S01]  /*2bf0*/  IMAD R17, R6.reuse, c[0x0][0x1bc], R13 ;  /* 0x00006f0006117a24 */ /* 0x040fe200078e020d */
[----:B------:R-:W-:Y:S04]  /*2c00*/  @P4 STS [R3+0x4000], RZ ;  /* 0x004000ff03004388 */ /* 0x000fe80000000800 */
[----:B------:R-:W-:Y:S04]  /*2c10*/  @P4 STS [R3+0x4004], RZ ;  /* 0x004004ff03004388 */ /* 0x000fe80000000800 */
        /* <DEDUP_REMOVED lines=9> */
[----:B------:R4:W-:Y:S02]  /*2cb0*/  @!P3 LDGSTS.E.BYPASS.LTC128B.128 [R3+0x5000], [R4.64] ;  /* 0x050000000403bfae */ /* 0x0009e4000b901d4c */
[----:B----4-:R-:W-:Y:S01]  /*2cc0*/  IMAD.WIDE.U32 R4, R6, c[0x0][0x1b0], R8 ;  /* 0x00006c0006047a25 */ /* 0x010fe200078e0008 */
[----:B------:R-:W-:-:S03]  /*2cd0*/  IADD3 R9, R234, 0x1000, RZ ;  /* 0x00001000ea097810 */ /* 0x000fc60007ffe0ff */
[----:B------:R-:W-:Y:S01]  /*2ce0*/  @!P1 IMAD.X R8, RZ, RZ, R20, P0 ;  /* 0x000000ffff089224 */ /* 0x000fe200000e0614 */
[----:B------:R-:W-:Y:S01]  /*2cf0*/  IADD3 R5, R5, R12, RZ ;  /* 0x0000000c05057210 */ /* 0x000fe20007ffe0ff */
[----:B------:R-:W-:Y:S01]  /*2d00*/  @!P1 IMAD.MOV.U32 R12, RZ, RZ, R4 ;  /* 0x000000ffff0c9224 */ /* 0x000fe200078e0004 */
[----:B------:R-:W-:Y:S01]  /*2d10*/  PLOP3.LUT P0, PT, PT, PT, UP0, 0x80, 0x0 ;  /* 0x000000000000781c */ /* 0x000fe20003f0f008 */
[----:B------:R-:W-:Y:S02]  /*2d20*/  @!P1 IMAD R6, R8, c[0x0][0x198], RZ ;  /* 0x0000660008069a24 */ /* 0x000fe400078e02ff */
[----:B------:R-:W-:Y:S01]  /*2d30*/  @!P1 IMAD.MOV.U32 R13, RZ, RZ, R5 ;  /* 0x000000ffff0d9224 */ /* 0x000fe200078e0005 */
[----:B------:R-:W-:Y:S01]  /*2d40*/  SEL R8, R9, R234, !P0 ;  /* 0x000000ea09087207 */ /* 0x000fe20004000000 */
[----:B------:R-:W-:Y:S02]  /*2d50*/  @!P2 IMAD R9, R20, c[0x0][0x198], RZ ;  /* 0x000066001409aa24 */ /* 0x000fe400078e02ff */
[C---:B------:R-:W-:Y:S01]  /*2d60*/  @!P1 IMAD R16, R7.reuse, c[0x0][0x19c], R6 ;  /* 0x0000670007109a24 */ /* 0x040fe200078e0206 */
[----:B------:R-:W-:Y:S01]  /*2d70*/  SHF.L.U32 R224, R8, 0x1, RZ ;  /* 0x0000000108e07819 */ /* 0x000fe200000006ff */
[----:B------:R-:W-:-:S04]  /*2d80*/  @!P1 IMAD.WIDE.U32 R12, R7, c[0x0][0x198], R12 ;  /* 0x00006600070c9a25 */ /* 0x000fc800078e000c */
[C---:B------:R-:W-:Y:S01]  /*2d90*/  @!P2 IMAD R7, R0.reuse, c[0x0][0x19c], R9 ;  /* 0x000067000007aa24 */ /* 0x040fe200078e0209 */
[----:B------:R-:W-:Y:S01]  /*2da0*/  @P4 STS [R224], RZ ;  /* 0x000000ffe0004388 */ /* 0x000fe20000000800 */
[----:B------:R-:W-:-:S03]  /*2db0*/  @!P2 IMAD.WIDE.U32 R8, R0, c[0x0][0x198], R4 ;  /* 0x000066000008aa25 */ /* 0x000fc600078e0004 */
[----:B------:R-:W-:Y:S01]  /*2dc0*/  @P4 STS [R224+0x4], RZ ;  /* 0x000004ffe0004388 */ /* 0x000fe20000000800 */
[----:B------:R-:W-:Y:S01]  /*2dd0*/  IMAD.IADD R5, R11, 0x1, R17 ;  /* 0x000000010b057824 */ /* 0x000fe200078e0211 */
[----:B------:R-:W-:Y:S01]  /*2de0*/  @!P1 IADD3 R11, R13, R16, RZ ;  /* 0x000000100d0b9210 */ /* 0x000fe20007ffe0ff */
[----:B------:R-:W-:Y:S01]  /*2df0*/  @!P2 IMAD R6, R20, c[0x0][0x1a0], RZ ;  /* 0x000068001406aa24 */ /* 0x000fe200078e02ff */
[----:B------:R-:W-:Y:S01]  /*2e00*/  @P4 STS [R224+0x8], RZ ;  /* 0x000008ffe0004388 */ /* 0x000fe20000000800 */
[----:B------:R-:W-:Y:S02]  /*2e10*/  @!P2 IMAD.IADD R9, R9, 0x1, R7 ;  /* 0x000000010909a824 */ /* 0x000fe400078e0207 */
[----:B------:R-:W-:Y:S01]  /*2e20*/  @!P2 IMAD.MOV.U32 R4, RZ, RZ, R10 ;  /* 0x000000ffff04a224 */ /* 0x000fe200078e000a */
[----:B------:R-:W-:Y:S01]  /*2e30*/  @P4 STS [R224+0xc], RZ ;  /* 0x00000cffe0004388 */ /* 0x000fe20000000800 */
[C---:B------:R-:W-:Y:S02]  /*2e40*/  @!P2 IMAD R18, R0.reuse, c[0x0][0x1a4], R6 ;  /* 0x000069000012aa24 */ /* 0x040fe400078e0206 */
[----:B------:R-:W-:Y:S01]  /*2e50*/  @!P2 IMAD.WIDE.U32 R6, R0, c[0x0][0x1a0], R4 ;  /* 0x000068000006aa25 */ /* 0x000fe200078e0004 */
[----:B------:R-:W-:Y:S01]  /*2e60*/  @!PT LDS RZ, [RZ] ;  /* 0x00000000fffff984 */ /* 0x000fe20000000800 */
[----:B------:R-:W-:Y:S01]  /*2e70*/  @!PT LDS RZ, [RZ] ;  /* 0x00000000fffff984 */ /* 0x000fe20000000800 */
[----:B------:R-:W-:Y:S01]  /*2e80*/  @!PT LDS RZ, [RZ] ;  /* 0x00000000fffff984 */ /* 0x000fe20000000800 */
[----:B------:R4:W-:Y:S01]  /*2e90*/  @!P4 LDGSTS.E.BYPASS.LTC128B.128 [R224], [R220.64] ;  /* 0x00000000dce0cfae */ /* 0x0009e2000b901d4c */
[----:B------:R-:W-:-:S02]  /*2ea0*/  @!P2 LEA R16, P4, R8, c[0x0][0x168], 0x1 ;  /* 0x00005a000810aa11 */ /* 0x000fc400078808ff */
[----:B------:R-:W-:Y:S01]  /*2eb0*/  @!P2 IMAD.IADD R7, R7, 0x1, R18 ;  /* 0x000000010707a824 */ /* 0x000fe200078e0212 */
[----:B------:R-:W-:Y:S01]  /*2ec0*/  @P3 STS [R224+0x1000], RZ ;  /* 0x001000ffe0003388 */ /* 0x000fe20000000800 */
[----:B------:R-:W-:Y:S01]  /*2ed0*/  @!P2 LEA.HI.X R17, R8, c[0x0][0x16c], R9, 0x1, P4 ;  /* 0x00005b000811aa11 */ /* 0x000fe200020f0c09 */
[----:B------:R-:W-:Y:S01]  /*2ee0*/  IMAD.MOV.U32 R13, RZ, RZ, c[0x0][0x30c] ;  /* 0x0000c300ff0d7624 */ /* 0x000fe200078e00ff */
[----:B------:R-:W-:Y:S01]  /*2ef0*/  @!P1 IADD3 R0, P4, R0, 0x40, RZ ;  /* 0x0000004000009810 */ /* 0x000fe20007f9e0ff */
[----:B------:R-:W-:Y:S01]  /*2f00*/  @P3 STS [R224+0x1004], RZ ;  /* 0x001004ffe0003388 */ /* 0x000fe20000000800 */
[----:B------:R-:W-:Y:S02]  /*2f10*/  IADD3 R9, R225, 0x40, RZ ;  /* 0x00000040e1097810 */ /* 0x000fe40007ffe0ff */
[----:B------:R-:W-:Y:S01]  /*2f20*/  @!P1 IADD3.X R4, RZ, R20, RZ, P4, !PT ;  /* 0x00000014ff049210 */ /* 0x000fe200027fe4ff */
[----:B------:R-:W-:Y:S01]  /*2f30*/  @P3 STS [R224+0x1008], RZ ;  /* 0x001008ffe0003388 */ /* 0x000fe20000000800 */
[----:B------:R-:W-:-:S03]  /*2f40*/  ISETP.GE.AND P4, PT, R9, UR4, PT ;  /* 0x0000000409007c0c */ /* 0x000fc6000bf86270 */
        /* <DEDUP_REMOVED lines=13> */
[----:B-1----:R-:W-:-:S04]  /*3020*/  @!P1 LEA R14, P3, R12, c[0x0][0x168], 0x1 ;  /* 0x00005a000c0e9a11 */ /* 0x002fc800078608ff */
[----:B------:R-:W-:Y:S02]  /*3030*/  @!P1 LEA.HI.X R15, R12, c[0x0][0x16c], R11, 0x1, P3 ;  /* 0x00005b000c0f9a11 */ /* 0x000fe400018f0c0b */
[C---:B------:R-:W-:Y:S02]  /*3040*/  @!P2 LEA R8, P3, R6.reuse, c[0x0][0x170], 0x1 ;  /* 0x00005c000608aa11 */ /* 0x040fe400078608ff */
[----:B------:R-:W-:Y:S01]  /*3050*/  MOV R12, c[0x0][0x308] ;  /* 0x0000c200000c7a02 */ /* 0x000fe20000000f00 */
[----:B------:R-:W-:Y:S01]  /*3060*/  @!PT LDS RZ, [RZ] ;  /* 0x00000000fffff984 */ /* 0x000fe20000000800 */
[----:B------:R-:W-:Y:S01]  /*3070*/  @!PT LDS RZ, [RZ] ;  /* 0x00000000fffff984 */ /* 0x000fe20000000800 */
[----:B------:R-:W-:Y:S01]  /*3080*/  @!PT LDS RZ, [RZ] ;  /* 0x00000000fffff984 */ /* 0x000fe20000000800 */
[----:B------:R3:W-:Y:S01]  /*3090*/  @!P1 LDGSTS.E.BYPASS.LTC128B.128 [R3+0x7000], [R14.64] ;  /* 0x070000000e039fae */ /* 0x0007e2000b901d4c */
[----:B------:R-:W-:Y:S01]  /*30a0*/  @!P2 LEA.HI.X R9, R6, c[0x0][0x174], R7, 0x1, P3 ;  /* 0x00005d000609aa11 */ /* 0x000fe200018f0c07 */
[----:B------:R-:W-:Y:S01]  /*30b0*/  @!P1 IMAD R6, R4, c[0x0][0x1a0], RZ ;  /* 0x0000680004069a24 */ /* 0x000fe200078e02ff */
[----:B------:R-:W-:Y:S01]  /*30c0*/  IADD3 R11, R225, 0x48, RZ ;  /* 0x00000048e10b7810 */ /* 0x000fe20007ffe0ff */
[----:B------:R-:W-:Y:S01]  /*30d0*/  @!P1 IMAD.MOV.U32 R4, RZ, RZ, R10 ;  /* 0x000000ffff049224 */ /* 0x000fe200078e000a */
[----:B------:R-:W-:Y:S01]  /*30e0*/  @P2 STS [R3+0x8000], RZ ;  /* 0x008000ff03002388 */ /* 0x000fe20000000800 */
[C---:B------:R-:W-:Y:S01]  /*30f0*/  @!P1 IMAD R6, R0.reuse, c[0x0][0x1a4], R6 ;  /* 0x0000690000069a24 */ /* 0x040fe200078e0206 */
[----:B------:R-:W-:Y:S01]  /*3100*/  ISETP.GE.AND P3, PT, R11, UR4, PT ;  /* 0x000000040b007c0c */ /* 0x000fe2000bf66270 */
[----:B------:R-:W-:Y:S01]  /*3110*/  @!P1 IMAD.WIDE.U32 R4, R0, c[0x0][0x1a0], R4 ;  /* 0x0000680000049a25 */ /* 0x000fe200078e0004 */
[----:B------:R-:W-:Y:S03]  /*3120*/  @P2 STS [R3+0x8004], RZ ;  /* 0x008004ff03002388 */ /* 0x000fe60000000800 */
[----:B------:R-:W-:Y:S01]  /*3130*/  @!P1 IMAD.IADD R0, R5, 0x1, R6 ;  /* 0x0000000105009824 */ /* 0x000fe200078e0206 */
[----:B------:R-:W-:Y:S04]  /*3140*/  @P2 STS.64 [R3+0x8008], RZ ;  /* 0x008008ff03002388 */ /* 0x000fe80000000a00 */
[----:B------:R-:W-:Y:S01]  /*3150*/  @!PT LDS RZ, [RZ] ;  /* 0x00000000fffff984 */ /* 0x000fe20000000800 */
[----:B------:R-:W-:Y:S01]  /*3160*/  @!PT LDS RZ, [RZ] ;  /* 0x00000000fffff984 */ /* 0x000fe20000000800 */
[----:B------:R-:W-:Y:S01]  /*3170*/  @!PT LDS RZ, [RZ] ;  /* 0x00000000fffff984 */ /* 0x000fe20000000800 */
[----:B------:R1:W-:Y:S01]  /*3180*/  @!P2 LDGSTS.E.BYPASS.LTC128B.128 [R3+0x8000], [R8.64] ;  /* 0x080000000803afae */ /* 0x0003e2000b901d4c */
[----:B------:R-:W-:-:S03]  /*3190*/  @!P1 LEA R6, P2, R4, c[0x0][0x170], 0x1 ;  /* 0x00005c0004069a11 */ /* 0x000fc600078408ff */
[----:B------:R3:W-:Y:S01]  /*31a0*/  @P1 STS.128 [R3+0x9000], RZ ;  /* 0x009000ff03001388 */ /* 0x0007e20000000c00 */
[----:B------:R-:W-:-:S05]  /*31b0*/  @!P1 LEA.HI.X R7, R4, c[0x0][0x174], R0, 0x1, P2 ;  /* 0x00005d0004079a11 */ /* 0x000fca00010f0c00 */
[----:B------:R-:W-:Y:S01]  /*31c0*/  @!PT LDS RZ, [RZ] ;  /* 0x00000000fffff984 */ /* 0x000fe20000000800 */
[----:B------:R-:W-:Y:S01]  /*31d0*/  @!PT LDS RZ, [RZ] ;  /* 0x00000000fffff984 */ /* 0x000fe20000000800 */
[----:B------:R-:W-:Y:S01]  /*31e0*/  @!PT LDS RZ, [RZ] ;  /* 0x00000000fffff984 */ /* 0x000fe20000000800 */
[----:B------:R1:W-:Y:S04]  /*31f0*/  @!P1 LDGSTS.E.BYPASS.LTC128B.128 [R3+0x9000], [R6.64] ;  /* 0x0900000006039fae */ /* 0x0003e8000b901d4c */
[----:B------:R-:W0:Y:S01]  /*3200*/  LDGDEPBAR ;  /* 0x00000000000079af */ /* 0x000e220000000000 */
[----:B------:R-:W-:Y:S01]  /*3210*/  IMAD.MOV.U32 R4, RZ, RZ, 0x4 ;  /* 0x00000004ff047424 */ /* 0x000fe200078e00ff */
[----:B------:R-:W-:Y:S01]  /*3220*/  MOV R228, 0x7f800000 ;  /* 0x7f80000000e47802 */ /* 0x000fe20000000f00 */
[----:B------:R-:W-:Y:S01]  /*3230*/  IMAD.MOV.U32 R229, RZ, RZ, 0x7f800000 ;  /* 0x7f800000ffe57424 */ /* 0x000fe200078e00ff */
[----:B------:R-:W-:Y:S01]  /*3240*/  MOV R226, 0x7f800000 ;  /* 0x7f80000000e27802 */ /* 0x000fe20000000f00 */
[----:B-1----:R1:W2:Y:S01]  /*3250*/  LDG.E.64 R6, [R12.64+0x8] ;  /* 0x0000080c0c067981 */ /* 0x0022a2000c1e1b00 */
[----:B------:R-:W-:-:S02]  /*3260*/  IMAD.MOV.U32 R8, RZ, RZ, 0x4 ;  /* 0x00000004ff087424 */ /* 0x000fc400078e00ff */
[----:B------:R-:W-:Y:S02]  /*3270*/  IMAD.MOV.U32 R227, RZ, RZ, 0x7f800000 ;  /* 0x7f800000ffe37424 */ /* 0x000fe400078e00ff */
[----:B------:R-:W-:Y:S01]  /*3280*/  IMAD.WIDE R4, R225, R4, UR14 ;  /* 0x0000000ee1047e25 */ /* 0x000fe2000f8e0204 */
[----:B-1----:R-:W4:Y:S03]  /*3290*/  LDG.E.64 R12, [R12.64] ;  /* 0x0000000c0c0c7981 */ /* 0x002f26000c1e1b00 */
[----:B------:R-:W-:Y:S01]  /*32a0*/  @!P3 IMAD.WIDE R8, R11, R8, UR14 ;  /* 0x0000000e0b08be25 */ /* 0x000fe2000f8e0208 */
[----:B------:R1:W5:Y:S04]  /*32b0*/  @!P6 LDG.E R228, [R4.64] ;  /* 0x0000000c04e4e981 */ /* 0x000368000c1e1900 */
[----:B------:R1:W5:Y:S04]  /*32c0*/  @!P5 LDG.E R229, [R4.64+0x20] ;  /* 0x0000200c04e5d981 */ /* 0x000368000c1e1900 */
[----:B------:R1:W5:Y:S04]  /*32d0*/  @!P4 LDG.E R226, [R4.64+0x100] ;  /* 0x0001000c04e2c981 */ /* 0x000368000c1e1900 */
[----:B------:R1:W5:Y:S01]  /*32e0*/  @!P3 LDG.E R227, [R8.64] ;  /* 0x0000000c08e3b981 */ /* 0x000362000c1e1900 */
[----:B------:R-:W-:Y:S01]  /*32f0*/  SHF.R.S32.HI R0, RZ, 0x1f, R19 ;  /* 0x0000001fff007819 */ /* 0x000fe20000011413 */
[C---:B------:R-:W-:Y:S01]  /*3300*/  IMAD.SHL.U32 R134, R142.reuse, 0x2, RZ ;  /* 0x000000028e867824 */ /* 0x040fe200078e00ff */
[----:B---3--:R-:W-:Y:S01]  /*3310*/  IADD3 R3, R142, 0x1000, RZ ;  /* 0x000010008e037810 */ /* 0x008fe20007ffe0ff */
[----:B------:R-:W-:Y:S01]  /*3320*/  CS2R R94, SRZ ;  /* 0x00000000005e7805 */ /* 0x000fe2000001ff00 */
[----:B------:R-:W-:Y:S01]  /*3330*/  CS2R R92, SRZ ;  /* 0x00000000005c7805 */ /* 0x000fe2000001ff00 */
[----:B------:R-:W-:Y:S01]  /*3340*/  CS2R R98, SRZ ;  /* 0x0000000000627805 */ /* 0x000fe2000001ff00 */
        /* <DEDUP_REMOVED lines=15> */
[----:B------:R-:W-:Y:S01]  /*3440*/  IMAD.MOV.U32 R248, RZ, RZ, 0x4 ;  /* 0x00000004fff87424 */ /* 0x000fe200078e00ff */
[----:B------:R-:W-:-:S02]  /*3450*/  IADD3 R135, R134, R137, RZ ;  /* 0x0000008986877210 */ /* 0x000fc40007ffe0ff */
[----:B--2---:R-:W-:-:S04]  /*3460*/  IADD3 R230, P2, P1, R6, UR8, R19 ;  /* 0x0000000806e67c10 */ /* 0x004fc8000f95e013 */
[----:B------:R-:W-:Y:S01]  /*3470*/  IADD3.X R233, R7, UR6, R0, P2, P1 ;  /* 0x0000000607e97c10 */ /* 0x000fe200097e2400 */
[----:B------:R-:W-:Y:S01]  /*3480*/  IMAD.WIDE.U32 R230, R230, -0x2daee0ad, RZ ;  /* 0xd2511f53e6e67825 */ /* 0x000fe200078e00ff */
[----:B------:R-:W-:-:S04]  /*3490*/  IADD3 R0, R136, 0x1000, RZ ;  /* 0x0000100088007810 */ /* 0x000fc80007ffe0ff */
[----:B------:R-:W-:-:S04]  /*34a0*/  SEL R0, R0, R136, !P0 ;  /* 0x0000008800007207 */ /* 0x000fc80004000000 */
[----:B------:R-:W-:Y:S01]  /*34b0*/  SHF.L.U32 R3, R0, 0x1, RZ ;  /* 0x0000000100037819 */ /* 0x000fe200000006ff */
[----:B----4-:R1:W2:Y:S08]  /*34c0*/  R2UR UR8, R13 ;  /* 0x000000000d0873c2 */ /* 0x0102b000000e0000 */
[----:B------:R1:W3:Y:S02]  /*34d0*/  R2UR UR10, R12 ;  /* 0x000000000c0a73c2 */ /* 0x0002e400000e0000 */
.L_x_544:
[----:B-----5:R-:W-:Y:S01]  /*34e0*/  FSETP.NEU.FTZ.AND P0, PT, R228, -INF , PT ;  /* 0xff800000e400780b */ /* 0x020fe20003f1d000 */
[----:B------:R-:W-:Y:S01]  /*34f0*/  IMAD.U32 R0, RZ, RZ, UR11 ;  /* 0x0000000bff007e24 */ /* 0x000fe2000f8e00ff */
[----:B--2---:R-:W-:Y:S01]  /*3500*/  UIADD3 UR4, UR8, -0x4498517b, URZ ;  /* 0xbb67ae8508047890 */ /* 0x004fe2000fffe03f */
[----:B------:R-:W-:Y:S01]  /*3510*/  IMAD.U32 R6, RZ, RZ, UR7 ;  /* 0x00000007ff067e24 */ /* 0x000fe2000f8e00ff */
[----:B------:R-:W0:Y:S01]  /*3520*/  LDGDEPBAR ;  /* 0x00000000000079af */ /* 0x000e220000000000 */
[----:B------:R-:W-:Y:S01]  /*3530*/  IMAD R0, R0, 0x2, R232 ;  /* 0x0000000200007824 */ /* 0x000fe200078e02e8 */
[----:B------:R-:W-:Y:S01]  /*3540*/  USHF.L.U32 UR6, UR11, 0x7, URZ ;  /* 0x000000070b067899 */ /* 0x000fe2000800063f */
[----:B------:R-:W-:Y:S01]  /*3550*/  IMAD R6, R6, 0x8, R235 ;  /* 0x0000000806067824 */ /* 0x000fe200078e02eb */
[----:B-1----:R-:W-:Y:S01]  /*3560*/  LOP3.LUT R12, R230, UR4, RZ, 0x3c, !PT ;  /* 0x00000004e60c7c12 */ /* 0x002fe2000f8e3cff */
[----:B------:R-:W-:Y:S01]  /*3570*/  IMAD.SHL.U32 R0, R0, 0x2, RZ ;  /* 0x0000000200007824 */ /* 0x000fe200078e00ff */
[----:B---3--:R-:W-:Y:S01]  /*3580*/  UIADD3 UR4, UR10, -0x61c88647, URZ ;  /* 0x9e3779b90a047890 */ /* 0x008fe2000fffe03f */
        /* <DEDUP_REMOVED lines=128> */
[----:B------:R-:W-:Y:S04]  /*3d90*/  UIADD3 UR4, UR6, 0x80, URZ ;  /* 0x0000008006047890 */ /* 0x000fe8000fffe03f */
        /* <DEDUP_REMOVED lines=818> */
[----:B------:R-:W-:Y:S01]  /*70c0*/  FSETP.GE.FTZ.AND P1, PT, R163, RZ, PT ;  /* 0x000000ffa300720b */ /* 0x000fe20003f36000 */
[----:B------:R-:W-:Y:S01]  /*70d0*/  IMAD.MOV.U32 R54, RZ, RZ, R223 ;  /* 0x000000ffff367224 */ /* 0x000fe200078e00df */
[----:B------:R-:W-:Y:S01]  /*70e0*/  FSEL R51, R51, R144, P0 ;  /* 0x0000009033337208 */ /* 0x000fe20000000000 */
[----:B------:R-:W-:Y:S01]  /*70f0*/  FMUL.FTZ R171, R171, R38 ;  /* 0x00000026abab7220 */ /* 0x000fe20000410000 */
[----:B------:R-:W-:Y:S01]  /*7100*/  FSETP.GE.FTZ.AND P0, PT, R204, RZ, PT ;  /* 0x000000ffcc00720b */ /* 0x000fe20003f16000 */
[----:B------:R-:W-:Y:S01]  /*7110*/  IMAD.MOV.U32 R55, RZ, RZ, R222 ;  /* 0x000000ffff377224 */ /* 0x000fe200078e00de */
        /* <DEDUP_REMOVED lines=142> */
.L_x_542:
        /* <DEDUP_REMOVED lines=140> */
.L_x_543:
        /* <DEDUP_REMOVED lines=304> */
.L_x_545:
        /* <DEDUP_REMOVED lines=18> */
.L_x_546:
        /* <DEDUP_REMOVED lines=44> */
.L_x_548:
[----:B-12---:R-:W-:Y:S05]  /*99a0*/  BSYNC B0 ;  /* 0x0000000000007941 */ /* 0x006fea0003800000 */
.L_x_547:
        /* <DEDUP_REMOVED lines=14> */
.L_x_550:
[----:B------:R-:W-:Y:S05]  /*9a90*/  BSYNC B0 ;  /* 0x0000000000007941 */ /* 0x000fea0003800000 */
.L_x_549:
        /* <DEDUP_REMOVED lines=25> */
.L_x_552:
[----:B------:R-:W-:Y:S05]  /*9c30*/  BSYNC B0 ;  /* 0x0000000000007941 */ /* 0x000fea0003800000 */
.L_x_551:
        /* <DEDUP_REMOVED lines=11> */
.L_x_541:
[----:B------:R-:W-:Y:S05]  /*9cf0*/  BSYNC B1 ;  /* 0x0000000000017941 */ /* 0x000fea0003800000 */
.L_x_527:
        /* <DEDUP_REMOVED lines=11> */
.L_x_553:
[----:B------:R-:W-:Y:S05]  /*9db0*/  EXIT ;  /* 0x000000000000794d */ /* 0x000fea0003800000 */
.L_x_555:
        /* <DEDUP_REMOVED lines=12> */
.L_x_704:


//--------------------- .text._ZN5flash44flash_bwd_dq_dk_dv_loop_seqk_parallel_kernelI23Flash_bwd_kernel_traitsILi32ELi128ELi128ELi8ELi4ELi4ELi4ELb0ELb0EN7cutlass6half_tE19Flash_kernel_traitsILi32ELi128ELi128ELi8ES3_EELb0ELb1ELb0ELb0ELb0ELb1ELb1EEEvNS_16Flash_bwd_paramsE --------------------------
	.section	.text._ZN5flash44flash_bwd_dq_dk_dv_loop_seqk_parallel_kernelI23Flash_bwd_kernel_traitsILi32ELi128ELi128ELi8ELi4ELi4ELi4ELb0ELb0EN7cutlass6half_tE19Flash_kernel_traitsILi32ELi128ELi128ELi8ES3_EELb0ELb1ELb0ELb0ELb0ELb1ELb1EEEvNS_16Flash_bwd_paramsE,"ax",@progbits
	.sectioninfo	@"SHI_REGISTERS=255"
	.align	128
        .global         _ZN5flash44flash_bwd_dq_dk_dv_loop_seqk_parallel_kernelI23Flash_bwd_kernel_traitsILi32ELi128ELi128ELi8ELi4ELi4ELi4ELb0ELb0EN7cutlass6half_tE19Flash_kernel_traitsILi32ELi128ELi128ELi8ES3_EELb0ELb1ELb0ELb0ELb0ELb1ELb1EEEvNS_16Flash_bwd_paramsE
        .type           _ZN5flash44flash_bwd_dq_dk_dv_loop_seqk_parallel_kernelI23Flash_bwd_kernel_traitsILi32ELi128ELi128ELi8ELi4ELi4ELi4ELb0ELb0EN7cutlass6half_tE19Flash_kernel_traitsILi32ELi128ELi128ELi8ES3_EELb0ELb1ELb0ELb0ELb0ELb1ELb1EEEvNS_16Flash_bwd_paramsE,@function
        .size           _ZN5flash44flash_bwd_dq_dk_dv_loop_seqk_parallel_kernelI23Flash_bwd_kernel_traitsILi32ELi128ELi128ELi8ELi4ELi4ELi4ELb0ELb0EN7cutlass6half_tE19Flash_kernel_traitsILi32ELi128ELi128ELi8ES3_EELb0ELb1ELb0ELb0ELb0ELb1ELb1EEEvNS_16Flash_bwd_paramsE,(.L_x_705 - _ZN5flash44flash_bwd_dq_dk_dv_loop_seqk_parallel_kernelI23Flash_bwd_kernel_traitsILi32ELi128ELi128ELi8ELi4ELi4ELi4ELb0ELb0EN7cutlass6half_tE19Flash_kernel_traitsILi32ELi128ELi128ELi8ES3_EELb0ELb1ELb0ELb0ELb0ELb1ELb1EEEvNS_16Flash_bwd_paramsE)
        .other          _ZN5flash44flash_bwd_dq_dk_dv_loop_seqk_parallel_kernelI23Flash_bwd_kernel_traitsILi32ELi128ELi128ELi8ELi4ELi4ELi4ELb0ELb0EN7cutlass6half_tE19Flash_kernel_traitsILi32ELi128ELi128ELi8ES3_EELb0ELb1ELb0ELb0ELb0ELb1ELb1EEEvNS_16Flash_bwd_paramsE,@"STO_CUDA_ENTRY STV_DEFAULT"
_ZN5flash44flash_bwd_dq_dk_dv_loop_seqk_parallel_kernelI23Flash_bwd_kernel_traitsILi32ELi128ELi128ELi8ELi4ELi4ELi4ELb0ELb0EN7cutlass6half_tE19Flash_kernel_traitsILi32ELi128ELi128ELi8ES3_EELb0ELb1ELb0ELb0ELb0ELb1ELb1EEEvNS_16Flash_bwd_paramsE:
.text._ZN5flash44flash_bwd_dq_dk_dv_loop_seqk_parallel_kernelI23Flash_bwd_kernel_traitsILi32ELi128ELi128ELi8ELi4ELi4ELi4ELb0ELb0EN7cutlass6half_tE19Flash_kernel_traitsILi32ELi128ELi128ELi8ES3_EELb0ELb1ELb0ELb0ELb0ELb1ELb1EEEvNS_16Flash_bwd_paramsE:
        /* <DEDUP_REMOVED lines=268> */
.L_x_584:
        /* <DEDUP_REMOVED lines=54> */
.L_x_556:
        /* <DEDUP_REMOVED lines=59> */
.L_x_558:
        /* <DEDUP_REMOVED lines=18> */
.L_x_559:
        /* <DEDUP_REMOVED lines=84> */
.L_x_560:
[----:B------:R-:W2:Y:S02]  /*1e30*/  LDL R0, [R1+0x40] ;  /* 0x0000400001007983 */ /* 0x000ea40000100800 */
[----:B--2---:R1:W2:Y:S01]  /*1e40*/  R2UR UR33, R0 ;  /* 0x00000000002173c2 */ /* 0x0042a200000e0000 */
[----:B------:R-:W-:-:S07]  /*1e50*/  DEPBAR.LE SB1, 0x0, {2} ;  /* 0x000090040000791a */ /* 0x000fce0000000000 */
.L_x_561:
        /* <DEDUP_REMOVED lines=111> */
.L_x_563:
        /* <DEDUP_REMOVED lines=16> */
.L_x_564:
        /* <DEDUP_REMOVED lines=28> */
.L_x_566:
[----:B------:R-:W-:Y:S05]  /*2810*/  BSYNC B0 ;  /* 0x0000000000007941 */ /* 0x000fea0003800000 */
.L_x_565:
        /* <DEDUP_REMOVED lines=14> */
.L_x_568:
[----:B------:R-:W-:Y:S05]  /*2900*/  BSYNC B0 ;  /* 0x0000000000007941 */ /* 0x000fea0003800000 */
.L_x_567:
        /* <DEDUP_REMOVED lines=25> */
.L_x_570:
[----:B------:R-:W-:Y:S05]  /*2aa0*/  BSYNC B0 ;  /* 0x0000000000007941 */ /* 0x000fea0003800000 */
.L_x_569:
        /* <DEDUP_REMOVED lines=12> */
.L_x_562:
        /* <DEDUP_REMOVED lines=10> */
[----:B------:R-:W-:Y:S01]  /*2c10*/  ULEA.HI UR14, UR4, UR4, URZ, 0x1 ;  /* 0x00000004040e7291 */ /* 0x000fe2000f8f083f */
[----:B------:R-:W-:Y:S01]  /*2c20*/  IADD3 R10, P0, R4, UR48, RZ ;  /* 0x00000030040a7c10 */ /* 0x000fe2000ff1e0ff */
[----:B------:R-:W-:Y:S02]  /*2c30*/  UIMAD UR40, UR42, UR40, URZ ;  /* 0x000000282a2872a4 */ /* 0x000fe4000f8e023f */
[----:B------:R-:W-:Y:S01]  /*2c40*/  ULOP3.LUT UR14, UR14, 0xfffffffe, URZ, 0xc0, !UPT ;  /* 0xfffffffe0e0e7892 */ /* 0x000fe2000f8ec03f */
[----:B------:R-:W-:Y:S01]  /*2c50*/  IADD3.X R11, R5, UR49, R3, P0, !PT ;  /* 0x00000031050b7c10 */ /* 0x000fe200087fe403 */
[----:B------:R-:W-:Y:S01]  /*2c60*/  UIMAD UR41, UR8, UR41, UR40 ;  /* 0x00000029082972a4 */ /* 0x000fe2000f8e0228 */
[----:B------:R-:W-:Y:S01]  /*2c70*/  PLOP3.LUT P0, PT, PT, PT, UP6, 0x80, 0x0 ;  /* 0x000000000000781c */ /* 0x000fe20003f0f068 */
[----:B------:R-:W-:Y:S02]  /*2c80*/  UIADD3 UR14, UR4, -UR14, URZ ;  /* 0x8000000e040e7290 */ /* 0x000fe4000fffe03f */
[----:B------:R-:W-:-:S02]  /*2c90*/  UIADD3 UR33, UR43, 0x80, UR8 ;  /* 0x000000802b217890 */ /* 0x000fc4000fffe008 */
[----:B------:R-:W-:Y:S01]  /*2ca0*/  UIMAD UR8, UR4, -0x80, UR43 ;  /* 0xffffff80040878a4 */ /* 0x000fe2000f8e022b */
[----:B------:R-:W-:Y:S01]  /*2cb0*/  IADD3 R3, R0, 0x40, RZ ;  /* 0x0000004000037810 */ /* 0x000fe20007ffe0ff */
[----:B------:R-:W-:Y:S01]  /*2cc0*/  UISETP.NE.AND UP0, UPT, UR14, 0x1, UPT ;  /* 0x000000010e00788c */ /* 0x000fe2000bf05270 */
[----:B------:R-:W-:Y:S01]  /*2cd0*/  IMAD.U32 R7, RZ, RZ, UR41 ;  /* 0x00000029ff077e24 */ /* 0x000fe2000f8e00ff */
[----:B------:R-:W-:Y:S01]  /*2ce0*/  UIMAD UR14, UR9, -0x80, UR5 ;  /* 0xffffff80090e78a4 */ /* 0x000fe2000f8e0205 */
[----:B------:R-:W-:Y:S02]  /*2cf0*/  IADD3 R8, P1, R8, UR51, RZ ;  /* 0x0000003308087c10 */ /* 0x000fe4000ff3e0ff */
[----:B------:R-:W-:Y:S02]  /*2d00*/  ISETP.GE.AND P3, PT, R3, UR8, PT ;  /* 0x0000000803007c0c */ /* 0x000fe4000bf66270 */
[----:B------:R-:W-:Y:S02]  /*2d10*/  IADD3.X R9, R9, UR52, R7, P1, !PT ;  /* 0x0000003409097c10 */ /* 0x000fe40008ffe407 */
[----:B------:R-:W-:Y:S01]  /*2d20*/  ISETP.GE.AND P1, PT, R3, UR14, PT ;  /* 0x0000000e03007c0c */ /* 0x000fe2000bf26270 */
[----:B------:R-:W-:-:S04]  /*2d30*/  IMAD.MOV.U32 R3, RZ, RZ, 0x80 ;  /* 0x00000080ff037424 */ /* 0x000fc800078e00ff */
[----:B------:R-:W-:Y:S01]  /*2d40*/  IMAD.WIDE.U32 R4, R3, c[0x0][0x370], RZ ;  /* 0x0000dc0003047a25 */ /* 0x000fe200078e00ff */
[----:B------:R-:W-:-:S03]  /*2d50*/  ISETP.GE.AND P4, PT, R0, UR8, PT ;  /* 0x0000000800007c0c */ /* 0x000fc6000bf86270 */
[C---:B------:R-:W-:Y:S01]  /*2d60*/  IMAD R7, R3.reuse, c[0x0][0x374], RZ ;  /* 0x0000dd0003077a24 */ /* 0x040fe200078e02ff */
[----:B------:R-:W-:Y:S01]  /*2d70*/  @!P3 IADD3 R4, P5, R156, R4, RZ ;  /* 0x000000049c04b210 */ /* 0x000fe20007fbe0ff */
[----:B------:R-:W-:-:S03]  /*2d80*/  IMAD.WIDE.U32 R14, R3, c[0x0][0x190], RZ ;  /* 0x00006400030e7a25 */ /* 0x000fc600078e00ff */
[----:B------:R-:W-:Y:S01]  /*2d90*/  @!P3 IADD3.X R5, R157, R5, R7, P5, !PT ;  /* 0x000000059d05b210 */ /* 0x000fe20002ffe407 */
[----:B------:R-:W-:Y:S01]  /*2da0*/  IMAD R12, R3, c[0x0][0x194], RZ ;  /* 0x00006500030c7a24 */ /* 0x000fe200078e02ff */
[----:B------:R-:W-:-:S04]  /*2db0*/  @!P3 IADD3 R14, P5, R158, R14, RZ ;  /* 0x0000000e9e0eb210 */ /* 0x000fc80007fbe0ff */
[----:B------:R-:W-:Y:S02]  /*2dc0*/  @!P3 IADD3.X R15, R159, R15, R12, P5, !PT ;  /* 0x0000000f9f0fb210 */ /* 0x000fe40002ffe40c */
[----:B------:R-:W-:Y:S01]  /*2dd0*/  ISETP.GE.AND P2, PT, R0, UR14, PT ;  /* 0x0000000e00007c0c */ /* 0x000fe2000bf46270 */
[----:B------:R-:W-:-:S04]  /*2de0*/  IMAD.WIDE.U32 R10, R6, c[0x0][0x1b8], R10 ;  /* 0x00006e00060a7a25 */ /* 0x000fc800078e000a */
[----:B------:R-:W-:Y:S01]  /*2df0*/  IMAD.MOV.U32 R248, RZ, RZ, 0x7f800000 ;  /* 0x7f800000fff87424 */ /* 0x000fe200078e00ff */
[----:B------:R-:W-:Y:S01]  /*2e00*/  @P0 BAR.SYNC.DEFER_BLOCKING 0x0 ;  /* 0x0000000000000b1d */ /* 0x000fe20000010000 */
[----:B--2---:R-:W-:Y:S01]  /*2e10*/  IADD3 R7, R21, 0x8, RZ ;  /* 0x0000000815077810 */ /* 0x004fe20007ffe0ff */
[----:B---3--:R-:W-:-:S03]  /*2e20*/  IMAD.SHL.U32 R3, R16, 0x2, RZ ;  /* 0x0000000210037824 */ /* 0x008fc600078e00ff */
[----:B------:R-:W-:Y:S01]  /*2e30*/  ISETP.GE.AND P5, PT, R7, UR8, PT ;  /* 0x0000000807007c0c */ /* 0x000fe2000bfa6270 */
[C---:B------:R-:W-:Y:S01]  /*2e40*/  IMAD R7, R13.reuse, c[0x0][0x1b0], RZ ;  /* 0x00006c000d077a24 */ /* 0x040fe200078e02ff */
[----:B------:R-:W-:Y:S03]  /*2e50*/  @P4 STS [R3+0x4000], RZ ;  /* 0x004000ff03004388 */ /* 0x000fe60000000800 */
[----:B------:R-:W-:Y:S01]  /*2e60*/  IMAD R12, R6, c[0x0][0x1b4], R7 ;  /* 0x00006d00060c7a24 */ /* 0x000fe200078e0207 */
[----:B------:R-:W-:Y:S01]  /*2e70*/  @!P1 IADD3 R7, P0, R0, 0x40, RZ ;  /* 0x0000004000079810 */ /* 0x000fe20007f1e0ff */
[----:B------:R-:W-:Y:S04]  /*2e80*/  @P4 STS [R3+0x4004], RZ ;  /* 0x004004ff03004388 */ /* 0x000fe80000000800 */
[----:B------:R-:W-:Y:S04]  /*2e90*/  @P4 STS.64 [R3+0x4008], RZ ;  /* 0x004008ff03004388 */ /* 0x000fe80000000a00 */
[----:B------:R-:W-:Y:S01]  /*2ea0*/  @!PT LDS RZ, [RZ] ;  /* 0x00000000fffff984 */ /* 0x000fe20000000800 */
[----:B------:R-:W-:Y:S01]  /*2eb0*/  @!PT LDS RZ, [RZ] ;  /* 0x00000000fffff984 */ /* 0x000fe20000000800 */
[----:B------:R-:W-:Y:S01]  /*2ec0*/  @!PT LDS RZ, [RZ] ;  /* 0x00000000fffff984 */ /* 0x000fe20000000800 */
[----:B------:R1:W-:Y:S01]  /*2ed0*/  @!P4 LDGSTS.E.BYPASS.LTC128B.128 [R3+0x4000], [R156.64] ;  /* 0x040000009c03cfae */ /* 0x0003e2000b901d62 */
[----:B------:R-:W-:-:S03]  /*2ee0*/  IMAD R13, R13, c[0x0][0x1b8], RZ ;  /* 0x00006e000d0d7a24 */ /* 0x000fc600078e02ff */
[----:B------:R-:W-:Y:S04]  /*2ef0*/  @P3 STS.128 [R3+0x5000], RZ ;  /* 0x005000ff03003388 */ /* 0x000fe80000000c00 */
[----:B------:R-:W-:Y:S01]  /*2f00*/  @!PT LDS RZ, [RZ] ;  /* 0x00000000fffff984 */ /* 0x000fe20000000800 */
[----:B------:R-:W-:Y:S01]  /*2f10*/  @!PT LDS RZ, [RZ] ;  /* 0x00000000fffff984 */ /* 0x000fe20000000800 */
[----:B------:R-:W-:Y:S01]  /*2f20*/  @!PT LDS RZ, [RZ] ;  /* 0x00000000fffff984 */ /* 0x000fe20000000800 */
[----:B------:R2:W-:Y:S01]  /*2f30*/  @!P3 LDGSTS.E.BYPASS.LTC128B.128 [R3+0x5000], [R4.64] ;  /* 0x050000000403bfae */ /* 0x0005e2000b901d62 */
[C---:B------:R-:W-:Y:S02]  /*2f40*/  IMAD R17, R6.reuse, c[0x0][0x1bc], R13 ;  /* 0x00006f0006117a24 */ /* 0x040fe400078e020d */
[----:B--2---:R-:W-:Y:S01]  /*2f50*/  IMAD.WIDE.U32 R4, R6, c[0x0][0x1b0], R8 ;  /* 0x00006c0006047a25 */ /* 0x004fe200078e0008 */
[----:B------:R-:W-:-:S03]  /*2f60*/  IADD3 R9, R16, 0x1000, RZ ;  /* 0x0000100010097810 */ /* 0x000fc60007ffe0ff */
[----:B------:R-:W-:Y:S01]  /*2f70*/  @!P1 IMAD.X R8, RZ, RZ, R20, P0 ;  /* 0x000000ffff089224 */ /* 0x000fe200000e0614 */
[----:B------:R-:W-:Y:S02]  /*2f80*/  PLOP3.LUT P0, PT, PT, PT, UP0, 0x80, 0x0 ;  /* 0x000000000000781c */ /* 0x000fe40003f0f008 */
[----:B------:R-:W-:Y:S01]  /*2f90*/  IADD3 R5, R5, R12, RZ ;  /* 0x0000000c05057210 */ /* 0x000fe20007ffe0ff */
[----:B------:R-:W-:Y:S01]  /*2fa0*/  @!P1 IMAD R6, R8, c[0x0][0x198], RZ ;  /* 0x0000660008069a24 */ /* 0x000fe200078e02ff */
[----:B------:R-:W-:Y:S01]  /*2fb0*/  SEL R8, R9, R16, !P0 ;  /* 0x0000001009087207 */ /* 0x000fe20004000000 */
[----:B------:R-:W-:Y:S02]  /*2fc0*/  @!P1 IMAD.MOV.U32 R12, RZ, RZ, R4 ;  /* 0x000000ffff0c9224 */ /* 0x000fe400078e0004 */
[----:B------:R-:W-:Y:S02]  /*2fd0*/  @!P1 IMAD.MOV.U32 R13, RZ, RZ, R5 ;  /* 0x000000ffff0d9224 */ /* 0x000fe400078e0005 */
[----:B------:R-:W-:-:S02]  /*2fe0*/  @!P2 IMAD R9, R20, c[0x0][0x198], RZ ;  /* 0x000066001409aa24 */ /* 0x000fc400078e02ff */
[----:B------:R-:W-:Y:S02]  /*2ff0*/  IMAD.SHL.U32 R185, R8, 0x2, RZ ;  /* 0x0000000208b97824 */ /* 0x000fe400078e00ff */
[C---:B------:R-:W-:Y:S02]  /*3000*/  @!P1 IMAD R16, R7.reuse, c[0x0][0x19c], R6 ;  /* 0x0000670007109a24 */ /* 0x040fe400078e0206 */
[----:B------:R-:W-:Y:S01]  /*3010*/  @!P1 IMAD.WIDE.U32 R12, R7, c[0x0][0x198], R12 ;  /* 0x00006600070c9a25 */ /* 0x000fe200078e000c */
[----:B------:R-:W-:Y:S03]  /*3020*/  @P4 STS [R185], RZ ;  /* 0x000000ffb9004388 */ /* 0x000fe60000000800 */
[C---:B------:R-:W-:Y:S01]  /*3030*/  @!P2 IMAD R7, R0.reuse, c[0x0][0x19c], R9 ;  /* 0x000067000007aa24 */ /* 0x040fe200078e0209 */
[----:B------:R-:W-:Y:S01]  /*3040*/  @P4 STS [R185+0x4], RZ ;  /* 0x000004ffb9004388 */ /* 0x000fe20000000800 */
[----:B------:R-:W-:-:S03]  /*3050*/  @!P2 IMAD.WIDE.U32 R8, R0, c[0x0][0x198], R4 ;  /* 0x000066000008aa25 */ /* 0x000fc600078e0004 */
[----:B------:R-:W-:Y:S01]  /*3060*/  @P4 STS [R185+0x8], RZ ;  /* 0x000008ffb9004388 */ /* 0x000fe20000000800 */
[----:B------:R-:W-:-:S03]  /*3070*/  IMAD.IADD R5, R11, 0x1, R17 ;  /* 0x000000010b057824 */ /* 0x000fc600078e0211 */
[----:B------:R-:W-:Y:S01]  /*3080*/  @P4 STS [R185+0xc], RZ ;  /* 0x00000cffb9004388 */ /* 0x000fe20000000800 */
[----:B------:R-:W-:Y:S01]  /*3090*/  @!P2 IMAD R6, R20, c[0x0][0x1a0], RZ ;  /* 0x000068001406aa24 */ /* 0x000fe200078e02ff */
[----:B------:R-:W-:Y:S02]  /*30a0*/  @!P1 IADD3 R11, R13, R16, RZ ;  /* 0x000000100d0b9210 */ /* 0x000fe40007ffe0ff */
[----:B------:R-:W-:Y:S01]  /*30b0*/  @!PT LDS RZ, [RZ] ;  /* 0x00000000fffff984 */ /* 0x000fe20000000800 */
[----:B------:R-:W-:Y:S01]  /*30c0*/  @!PT LDS RZ, [RZ] ;  /* 0x00000000fffff984 */ /* 0x000fe20000000800 */
[----:B------:R-:W-:Y:S01]  /*30d0*/  @!PT LDS RZ, [RZ] ;  /* 0x00000000fffff984 */ /* 0x000fe20000000800 */
[----:B------:R2:W-:Y:S01]  /*30e0*/  @!P4 LDGSTS.E.BYPASS.LTC128B.128 [R185], [R158.64] ;  /* 0x000000009eb9cfae */ /* 0x0005e2000b901d62 */
[----:B------:R-:W-:Y:S01]  /*30f0*/  @!P2 IMAD.IADD R9, R9, 0x1, R7 ;  /* 0x000000010909a824 */ /* 0x000fe200078e0207 */
[----:B------:R-:W-:Y:S02]  /*3100*/  @!P2 LEA R16, P4, R8, c[0x0][0x168], 0x1 ;  /* 0x00005a000810aa11 */ /* 0x000fe400078808ff */
[----:B------:R-:W-:Y:S01]  /*3110*/  @P3 STS [R185+0x1000], RZ ;  /* 0x001000ffb9003388 */ /* 0x000fe20000000800 */
[----:B------:R-:W-:-:S03]  /*3120*/  @!P2 IMAD.MOV.U32 R4, RZ, RZ, R10 ;  /* 0x000000ffff04a224 */ /* 0x000fc600078e000a */
[----:B------:R-:W-:Y:S04]  /*3130*/  @P3 STS [R185+0x1004], RZ ;  /* 0x001004ffb9003388 */ /* 0x000fe80000000800 */
[----:B------:R-:W-:Y:S04]  /*3140*/  @P3 STS [R185+0x1008], RZ ;  /* 0x001008ffb9003388 */ /* 0x000fe80000000800 */
[----:B------:R-:W-:Y:S04]  /*3150*/  @P3 STS [R185+0x100c], RZ ;  /* 0x00100cffb9003388 */ /* 0x000fe80000000800 */
[----:B------:R-:W-:Y:S01]  /*3160*/  @!PT LDS RZ, [RZ] ;  /* 0x00000000fffff984 */ /* 0x000fe20000000800 */
[----:B------:R-:W-:Y:S01]  /*3170*/  @!PT LDS RZ, [RZ] ;  /* 0x00000000fffff984 */ /* 0x000fe20000000800 */
[----:B------:R-:W-:Y:S01]  /*3180*/  @!PT LDS RZ, [RZ] ;  /* 0x00000000fffff984 */ /* 0x000fe20000000800 */
[----:B------:R3:W-:Y:S01]  /*3190*/  @!P3 LDGSTS.E.BYPASS.LTC128B.128 [R185+0x1000], [R14.64] ;  /* 0x010000000eb9bfae */ /* 0x0007e2000b901d62 */
[----:B------:R-:W-:Y:S01]  /*31a0*/  @!P2 IMAD R18, R0, c[0x0][0x1a4], R6 ;  /* 0x000069000012aa24 */ /* 0x000fe200078e0206 */
[----:B------:R-:W-:Y:S01]  /*31b0*/  @!P2 LEA.HI.X R17, R8, c[0x0][0x16c], R9, 0x1, P4 ;  /* 0x00005b000811aa11 */ /* 0x000fe200020f0c09 */
[----:B------:R-:W-:Y:S01]  /*31c0*/  @!P2 IMAD.WIDE.U32 R6, R0, c[0x0][0x1a0], R4 ;  /* 0x000068000006aa25 */ /* 0x000fe200078e0004 */
[----:B------:R-:W-:-:S03]  /*31d0*/  IADD3 R9, R21, 0x40, RZ ;  /* 0x0000004015097810 */ /* 0x000fc60007ffe0ff */
[----:B------:R-:W-:Y:S01]  /*31e0*/  @!P2 IMAD.IADD R7, R7, 0x1, R18 ;  /* 0x000000010707a824 */ /* 0x000fe200078e0212 */
[----:B------:R-:W-:Y:S01]  /*31f0*/  @P2 STS [R3+0x6000], RZ ;  /* 0x006000ff03002388 */ /* 0x000fe20000000800 */
[----:B---3--:R-:W-:-:S04]  /*3200*/  @!P1 LEA R14, P3, R12, c[0x0][0x168], 0x1 ;  /* 0x00005a000c0e9a11 */ /* 0x008fc800078608ff */
[----:B------:R-:W-:Y:S02]  /*3210*/  @!P1 LEA.HI.X R15, R12, c[0x0][0x16c], R11, 0x1, P3 ;  /* 0x00005b000c0f9a11 */ /* 0x000fe400018f0c0b */
[----:B------:R-:W-:Y:S02]  /*3220*/  @!P1 IADD3 R11, P4, R0, 0x40, RZ ;  /* 0x00000040000b9810 */ /* 0x000fe40007f9e0ff */
[----:B------:R-:W-:-:S03]  /*3230*/  @!P2 LEA R8, P3, R6, c[0x0][0x170], 0x1 ;  /* 0x00005c000608aa11 */ /* 0x000fc600078608ff */
[----:B------:R-:W-:Y:S01]  /*3240*/  @!P1 IMAD.X R4, RZ, RZ, R20, P4 ;  /* 0x000000ffff049224 */ /* 0x000fe200020e0614 */
[----:B------:R-:W-:Y:S02]  /*3250*/  ISETP.GE.AND P4, PT, R9, UR8, PT ;  /* 0x0000000809007c0c */ /* 0x000fe4000bf86270 */
[----:B------:R-:W-:Y:S01]  /*3260*/  @!P2 LEA.HI.X R9, R6, c[0x0][0x174], R7, 0x1, P3 ;  /* 0x00005d000609aa11 */ /* 0x000fe200018f0c07 */
[----:B------:R-:W-:Y:S02]  /*3270*/  @!P1 IMAD R6, R4, c[0x0][0x1a0], RZ ;  /* 0x0000680004069a24 */ /* 0x000fe400078e02ff */
[----:B------:R-:W-:Y:S01]  /*3280*/  @!P1 IMAD.MOV.U32 R4, RZ, RZ, R10 ;  /* 0x000000ffff049224 */ /* 0x000fe200078e000a */
[----:B------:R-:W-:Y:S01]  /*3290*/  IADD3 R0, R21, 0x48, RZ ;  /* 0x0000004815007810 */ /* 0x000fe20007ffe0ff */
[----:B------:R-:W-:Y:S01]  /*32a0*/  @P2 STS [R3+0x6004], RZ ;  /* 0x006004ff03002388 */ /* 0x000fe20000000800 */
[C---:B------:R-:W-:Y:S02]  /*32b0*/  @!P1 IMAD R6, R11.reuse, c[0x0][0x1a4], R6 ;  /* 0x000069000b069a24 */ /* 0x040fe400078e0206 */
[----:B------:R-:W-:Y:S01]  /*32c0*/  @!P1 IMAD.WIDE.U32 R4, R11, c[0x0][0x1a0], R4 ;  /* 0x000068000b049a25 */ /* 0x000fe200078e0004 */
[----:B------:R-:W-:Y:S01]  /*32d0*/  @P2 STS.64 [R3+0x6008], RZ ;  /* 0x006008ff03002388 */ /* 0x000fe20000000a00 */
[----:B------:R-:W-:-:S03]  /*32e0*/  ISETP.GE.AND P3, PT, R0, UR8, PT ;  /* 0x0000000800007c0c */ /* 0x000fc6000bf66270 */
        /* <DEDUP_REMOVED lines=19> */
[----:B------:R1:W-:Y:S04]  /*3420*/  @P1 STS.128 [R3+0x9000], RZ ;  /* 0x009000ff03001388 */ /* 0x0003e80000000c00 */
[----:B------:R-:W-:Y:S01]  /*3430*/  @!PT LDS RZ, [RZ] ;  /* 0x00000000fffff984 */ /* 0x000fe20000000800 */
[----:B------:R-:W-:Y:S01]  /*3440*/  @!PT LDS RZ, [RZ] ;  /* 0x00000000fffff984 */ /* 0x000fe20000000800 */
[----:B------:R-:W-:Y:S01]  /*3450*/  @!PT LDS RZ, [RZ] ;  /* 0x00000000fffff984 */ /* 0x000fe20000000800 */
[----:B------:R1:W-:Y:S01]  /*3460*/  @!P1 LDGSTS.E.BYPASS.LTC128B.128 [R3+0x9000], [R6.64] ;  /* 0x0900000006039fae */ /* 0x0003e2000b901d62 */
[C---:B------:R-:W-:Y:S02]  /*3470*/  ISETP.GE.AND P6, PT, R21.reuse, UR8, PT ;  /* 0x0000000815007c0c */ /* 0x040fe4000bfc6270 */
[----:B------:R-:W-:Y:S01]  /*3480*/  SHF.L.U32 R4, R21, 0x2, RZ ;  /* 0x0000000215047819 */ /* 0x000fe200000006ff */
[----:B------:R-:W-:Y:S01]  /*3490*/  IMAD.MOV.U32 R249, RZ, RZ, 0x7f800000 ;  /* 0x7f800000fff97424 */ /* 0x000fe200078e00ff */
[----:B------:R-:W0:Y:S01]  /*34a0*/  LDGDEPBAR ;  /* 0x00000000000079af */ /* 0x000e220000000000 */
[----:B-1----:R-:W-:-:S02]  /*34b0*/  SHF.R.S32.HI R3, RZ, 0x1f, R0 ;  /* 0x0000001fff037819 */ /* 0x002fc40000011400 */
[----:B------:R-:W-:-:S04]  /*34c0*/  @!P3 LEA R6, P1, R0, UR11, 0x2 ;  /* 0x0000000b0006bc11 */ /* 0x000fc8000f8210ff */
[----:B------:R-:W-:-:S05]  /*34d0*/  @!P3 LEA.HI.X R7, R0, UR10, R3, 0x2, P1 ;  /* 0x0000000a0007bc11 */ /* 0x000fca00088f1403 */
[----:B------:R2:W5:Y:S01]  /*34e0*/  @!P3 LDG.E R248, [R6.64] ;  /* 0x0000002206f8b981 */ /* 0x000562000c1e1900 */
[----:B------:R-:W-:Y:S02]  /*34f0*/  SHF.R.S32.HI R8, RZ, 0x1f, R21 ;  /* 0x0000001fff087819 */ /* 0x000fe40000011415 */
[----:B------:R-:W-:Y:S02]  /*3500*/  IADD3 R4, P2, R4, UR11, RZ ;  /* 0x0000000b04047c10 */ /* 0x000fe4000ff5e0ff */
[----:B------:R-:W-:Y:S01]  /*3510*/  SHF.L.U64.HI R5, R21, 0x2, R8 ;  /* 0x0000000215057819 */ /* 0x000fe20000010208 */
[----:B------:R-:W-:Y:S02]  /*3520*/  IMAD.MOV.U32 R250, RZ, RZ, 0x7f800000 ;  /* 0x7f800000fffa7424 */ /* 0x000fe400078e00ff */
[----:B------:R-:W-:Y:S01]  /*3530*/  IMAD.MOV.U32 R247, RZ, RZ, 0x7f800000 ;  /* 0x7f800000fff77424 */ /* 0x000fe200078e00ff */
[----:B------:R-:W-:Y:S01]  /*3540*/  IADD3.X R5, R5, UR10, RZ, P2, !PT ;  /* 0x0000000a05057c10 */ /* 0x000fe200097fe4ff */
[----:B------:R-:W-:Y:S01]  /*3550*/  IMAD.U32 R19, RZ, RZ, UR43 ;  /* 0x0000002bff137e24 */ /* 0x000fe2000f8e00ff */
[----:B------:R-:W-:-:S02]  /*3560*/  IADD3 R0, R21, 0x1, RZ ;  /* 0x0000000115007810 */ /* 0x000fc40007ffe0ff */
[----:B------:R-:W-:Y:S01]  /*3570*/  IADD3 R3, R130, 0x1000, RZ ;  /* 0x0000100082037810 */ /* 0x000fe20007ffe0ff */
[----:B------:R1:W5:Y:S04]  /*3580*/  @!P6 LDG.E R249, [R4.64] ;  /* 0x0000002204f9e981 */ /* 0x000368000c1e1900 */
[----:B------:R1:W5:Y:S04]  /*3590*/  @!P5 LDG.E R250, [R4.64+0x20] ;  /* 0x0000202204fad981 */ /* 0x000368000c1e1900 */
[----:B------:R1:W5:Y:S01]  /*35a0*/  @!P4 LDG.E R247, [R4.64+0x100] ;  /* 0x0001002204f7c981 */ /* 0x000362000c1e1900 */
[----:B------:R-:W-:-:S05]  /*35b0*/  SEL R3, R3, R130, !P0 ;  /* 0x0000008203037207 */ /* 0x000fca0004000000 */
[----:B------:R-:W-:Y:S01]  /*35c0*/  IMAD.SHL.U32 R118, R3, 0x2, RZ ;  /* 0x0000000203767824 */ /* 0x000fe200078e00ff */
[----:B-1----:R-:W-:Y:S02]  /*35d0*/  IADD3 R4, R0, UR5, -R19 ;  /* 0x0000000500047c10 */ /* 0x002fe4000fffe813 */
[----:B------:R-:W-:-:S04]  /*35e0*/  IADD3 R0, R124, 0x1000, RZ ;  /* 0x000010007c007810 */ /* 0x000fc80007ffe0ff */
[----:B------:R-:W-:-:S04]  /*35f0*/  SEL R0, R0, R124, !P0 ;  /* 0x0000007c00007207 */ /* 0x000fc80004000000 */
[----:B------:R-:W-:Y:S02]  /*3600*/  SHF.L.U32 R3, R0, 0x1, RZ ;  /* 0x0000000100037819 */ /* 0x000fe400000006ff */
[C---:B------:R-:W-:Y:S01]  /*3610*/  IADD3 R0, R21.reuse, -0x80, RZ ;  /* 0xffffff8015007810 */ /* 0x040fe20007ffe0ff */
[----:B------:R1:W-:Y:S01]  /*3620*/  STL [R1+0xc], R4 ;  /* 0x00000c0401007387 */ /* 0x0003e20000100800 */
[----:B------:R-:W-:-:S03]  /*3630*/  SHF.L.U64.HI R5, R21, 0x2, R8 ;  /* 0x0000000215057819 */ /* 0x000fc60000010208 */
[----:B------:R-:W-:Y:S02]  /*3640*/  IMAD.SHL.U32 R0, R0, 0x4, RZ ;  /* 0x0000000400007824 */ /* 0x000fe400078e00ff */
[----:B------:R2:W-:Y:S01]  /*3650*/  STL [R1+0x8], R5 ;  /* 0x0000080501007387 */ /* 0x0005e20000100800 */
[----:B-1----:R-:W-:-:S05]  /*3660*/  IMAD.SHL.U32 R4, R21, 0x4, RZ ;  /* 0x0000000415047824 */ /* 0x002fca00078e00ff */
[----:B------:R2:W-:Y:S04]  /*3670*/  STL [R1+0x4], R4 ;  /* 0x0000040401007387 */ /* 0x0005e80000100800 */
[----:B------:R2:W-:Y:S01]  /*3680*/  STL [R1], R0 ;  /* 0x0000000001007387 */ /* 0x0005e20000100800 */
        /* <DEDUP_REMOVED lines=18> */
[----:B------:R-:W-:-:S02]  /*37b0*/  UIADD3 UR33, UR33, -UR5, URZ ;  /* 0x8000000521217290 */ /* 0x000fc4000fffe03f */
.L_x_574:
[----:B--2---:R-:W2:Y:S01]  /*37c0*/  LDL R0, [R1+0xc] ;  /* 0x00000c0001007983 */ /* 0x004ea20000100800 */
[----:B------:R-:W-:Y:S01]  /*37d0*/  IADD3 R112, R125, R118, RZ ;  /* 0x000000767d707210 */ /* 0x000fe20007ffe0ff */
[----:B------:R-:W-:Y:S01]  /*37e0*/  USHF.L.U32 UR8, UR9, 0x7, URZ ;  /* 0x0000000709087899 */ /* 0x000fe2000800063f */
[----:B-----5:R-:W-:Y:S01]  /*37f0*/  FSETP.NEU.FTZ.AND P1, PT, R249, -INF , PT ;  /* 0xff800000f900780b */ /* 0x020fe20003f3d000 */
        /* <DEDUP_REMOVED lines=32> */
[----:B------:R-:W0:Y:S08]  /*3a00*/  LDGDEPBAR ;  /* 0x00000000000079af */ /* 0x000e300000000000 */
[----:B-1----:R-:W3:Y:S01]  /*3a10*/  LDL R2, [R1+0x14] ;  /* 0x0000140001027983 */ /* 0x002ee20000100800 */
[----:B------:R-:W-:Y:S04]  /*3a20*/  DEPBAR.LE SB0, 0x0 ;  /* 0x000080000000791a */ /* 0x000fe80000000000 */
[----:B------:R-:W-:Y:S08]  /*3a30*/  BAR.SYNC.DEFER_BLOCKING 0x0 ;  /* 0x0000000000007b1d */ /* 0x000ff00000010000 */
[----:B------:R-:W-:Y:S08]  /*3a40*/  LDSM.16.M88.4 R64, [R118] ;  /* 0x000000007640783b */ /* 0x000ff00000000200 */
[----:B------:R-:W1:Y:S08]  /*3a50*/  LDSM.16.M88.4 R16, [R117+0x6000] ;  /* 0x006000007510783b */ /* 0x000e700000000200 */
[----:B------:R-:W4:Y:S08]  /*3a60*/  LDSM.16.M88.4 R60, [R118+0x1000] ;  /* 0x00100000763c783b */ /* 0x000f300000000200 */
[----:B------:R-:W4:Y:S08]  /*3a70*/  LDSM.16.M88.4 R32, [R117+0x6400] ;  /* 0x006400007520783b */ /* 0x000f300000000200 */
[----:B------:R-:W4:Y:S08]  /*3a80*/  LDSM.16.M88.4 R48, [R117+0x6800] ;  /* 0x006800007530783b */ /* 0x000f300000000200 */
[----:B------:R-:W2:Y:S01]  /*3a90*/  LDSM.16.M88.4 R100, [R117+0x6c00] ;  /* 0x006c00007564783b */ /* 0x000ea20000000200 */
[-C--:B-1----:R-:W-:Y:S07]  /*3aa0*/  HMMA.16816.F32 R4, R64, R16.reuse, RZ ;  /* 0x000000104004723c */ /* 0x082fee00000018ff */
[----:B------:R-:W-:Y:S01]  /*3ab0*/  LDSM.16.M88.4 R104, [R112] ;  /* 0x000000007068783b */ /* 0x000fe20000000200 */
[C---:B----4-:R-:W-:Y:S07]  /*3ac0*/  HMMA.16816.F32 R8, R60.reuse, R16, RZ ;  /* 0x000000103c08723c */ /* 0x050fee00000018ff */
[----:B------:R-:W1:Y:S01]  /*3ad0*/  LDSM.16.M88.4 R108, [R116+0x6000] ;  /* 0x00600000746c783b */ /* 0x000e620000000200 */
[-C--:B------:R-:W-:Y:S07]  /*3ae0*/  HMMA.16816.F32 R12, R60, R18.reuse, RZ ;  /* 0x000000123c0c723c */ /* 0x080fee00000018ff */
[----:B------:R-:W4:Y:S01]  /*3af0*/  LDSM.16.M88.4 R112, [R112+0x1000] ;  /* 0x001000007070783b */ /* 0x000f220000000200 */
        /* <DEDUP_REMOVED lines=8> */
[C---:B------:R-:W-:Y:S04]  /*3b80*/  HMMA.16816.F32 R48, R64.reuse, R50, RZ ;  /* 0x000000324030723c */ /* 0x040fe800000018ff */
[----:B--2---:R-:W-:Y:S02]  /*3b90*/  @!P0 IADD3 R131, R0, UR8, RZ ;  /* 0x0000000800838c10 */ /* 0x004fe4000fffe0ff */
[----:B------:R-:W-:Y:S02]  /*3ba0*/  MOV R0, UR9 ;  /* 0x0000000900007c02 */ /* 0x000fe40008000f00 */
[-C--:B------:R-:W-:Y:S08]  /*3bb0*/  HMMA.16816.F32 R52, R64, R100.reuse, RZ ;  /* 0x000000644034723c */ /* 0x080ff000000018ff */
[C---:B------:R-:W-:Y:S08]  /*3bc0*/  HMMA.16816.F32 R56, R60.reuse, R100, RZ ;  /* 0x000000643c38723c */ /* 0x040ff000000018ff */
[-C--:B------:R-:W-:Y:S08]  /*3bd0*/  HMMA.16816.F32 R60, R60, R102.reuse, RZ ;  /* 0x000000663c3c723c */ /* 0x080ff000000018ff */
[----:B------:R-:W-:Y:S08]  /*3be0*/  HMMA.16816.F32 R64, R64, R102, RZ ;  /* 0x000000664040723c */ /* 0x000ff000000018ff */
[-C--:B-1----:R-:W-:Y:S08]  /*3bf0*/  HMMA.16816.F32 R4, R104, R108.reuse, R4 ;  /* 0x0000006c6804723c */ /* 0x082ff00000001804 */
[C---:B----4-:R-:W-:Y:S08]  /*3c00*/  HMMA.16816.F32 R8, R112.reuse, R108, R8 ;  /* 0x0000006c7008723c */ /* 0x050ff00000001808 */
        /* <DEDUP_REMOVED lines=14> */
[----:B------:R-:W4:Y:S01]  /*3cf0*/  MUFU.TANH R219, R6 ;  /* 0x0000000600db7308 */ /* 0x000f220000002400 */
[----:B------:R-:W-:Y:S02]  /*3d00*/  FMUL.FTZ R16, R16, c[0x0][0x2ec] ;  /* 0x0000bb0010107a20 */ /* 0x000fe40000410000 */
[----:B------:R-:W-:Y:S02]  /*3d10*/  FMUL.FTZ R17, R17, c[0x0][0x2ec] ;  /* 0x0000bb0011117a20 */ /* 0x000fe40000410000 */
[----:B------:R-:W-:Y:S02]  /*3d20*/  FMUL.FTZ R19, R19, c[0x0][0x2ec] ;  /* 0x0000bb0013137a20 */ /* 0x000fe40000410000 */
[----:B------:R-:W-:Y:S02]  /*3d30*/  FMUL.FTZ R8, R8, c[0x0][0x2ec] ;  /* 0x0000bb0008087a20 */ /* 0x000fe40000410000 */
[----:B------:R-:W-:Y:S01]  /*3d40*/  FMUL.FTZ R12, R12, c[0x0][0x2ec] ;  /* 0x0000bb000c0c7a20 */ /* 0x000fe20000410000 */
[----:B------:R1:W1:Y:S01]  /*3d50*/  MUFU.TANH R218, R7 ;  /* 0x0000000700da7308 */ /* 0x0002620000002400 */
[----:B------:R-:W-:Y:S09]  /*3d60*/  FMUL.FTZ R18, R18, c[0x0][0x2ec] ;  /* 0x0000bb0012127a20 */ /* 0x000ff20000410000 */
[----:B------:R2:W-:Y:S10]  /*3d70*/  MUFU.TANH R75, R15 ;  /* 0x0000000f004b7308 */ /* 0x0005f40000002400 */
[----:B------:R4:W-:Y:S01]  /*3d80*/  MUFU.TANH R239, R13 ;  /* 0x0000000d00ef7308 */ /* 0x0009e20000002400 */
[----:B-1----:R-:W1:Y:S09]  /*3d90*/  LDSM.16.M88.4 R4, [R116+0x6400] ;  /* 0x006400007404783b */ /* 0x002e720000000200 */
[----:B------:R1:W-:Y:S01]  /*3da0*/  MUFU.TANH R142, R16 ;  /* 0x00000010008e7308 */ /* 0x0003e20000002400 */
[----:B--2---:R-:W-:Y:S02]  /*3db0*/  @!P0 IMNMX R15, R131, UR5, PT ;  /* 0x00000005830f8c17 */ /* 0x004fe4000b800200 */
[----:B---3--:R-:W-:Y:S07]  /*3dc0*/  @!P0 LEA R0, R0, R2, 0x7 ;  /* 0x0000000200008211 */ /* 0x008fee00078e38ff */
[----:B------:R2:W3:Y:S01]  /*3dd0*/  MUFU.TANH R244, R8 ;  /* 0x0000000800f47308 */ /* 0x0004e20000002400 */
[CC--:B------:R-:W-:Y:S01]  /*3de0*/  @!P0 ISETP.GE.AND P2, PT, R0.reuse, R15.reuse, PT ;  /* 0x0000000f0000820c */ /* 0x0c0fe20003f46270 */
[----:B----4-:R-:W-:Y:S05]  /*3df0*/  FMUL.FTZ R13, R249, 1.4426950216293334961 ;  /* 0x3fb8aa3bf90d7820 */ /* 0x010fea0000410000 */
[----:B------:R-:W-:Y:S03]  /*3e00*/  FSEL R13, R13, RZ, P1 ;  /* 0x000000ff0d0d7208 */ /* 0x000fe60000800000 */
[----:B------:R4:W3:Y:S01]  /*3e10*/  MUFU.TANH R243, R9 ;  /* 0x0000000900f37308 */ /* 0x0008e20000002400 */
[----:B-1----:R-:W-:Y:S04]  /*3e20*/  @!P0 IADD3 R16, R0, 0x1, RZ ;  /* 0x0000000100108810 */ /* 0x002fe80007ffe0ff */
[----:B------:R-:W-:Y:S05]  /*3e30*/  @!P0 ISETP.GE.AND P1, PT, R16, R15, PT ;  /* 0x0000000f1000820c */ /* 0x000fea0003f26270 */
[----:B------:R1:W-:Y:S01]  /*3e40*/  MUFU.TANH R76, R14 ;  /* 0x0000000e004c7308 */ /* 0x0003e20000002400 */
[-C--:B------:R-:W-:Y:S03]  /*3e50*/  HMMA.16816.F32 R20, R104, R4.reuse, R20 ;  /* 0x000000046814723c */ /* 0x080fe60000001814 */
[----:B--2---:R-:W-:Y:S02]  /*3e60*/  MOV R8, R144 ;  /* 0x0000009000087202 */ /* 0x004fe40000000f00 */
[----:B------:R-:W-:Y:S04]  /*3e70*/  @!P0 FSEL R8, R144, -INF , !P2 ;  /* 0xff80000090088808 */ /* 0x000fe80005000000 */
[----:B------:R2:W-:Y:S01]  /*3e80*/  MUFU.TANH R240, R12 ;  /* 0x0000000c00f07308 */ /* 0x0005e20000002400 */
[C---:B------:R-:W-:Y:S04]  /*3e90*/  HMMA.16816.F32 R24, R112.reuse, R4, R24 ;  /* 0x000000047018723c */ /* 0x040fe80000001818 */
[--C-:B----4-:R-:W-:Y:S01]  /*3ea0*/  FFMA.FTZ R9, R8, c[0x0][0x23c], -R13.reuse ;  /* 0x00008f0008097a23 */ /* 0x110fe2000001080d */
[----:B------:R-:W-:Y:S02]  /*3eb0*/  MOV R8, R143 ;  /* 0x0000008f00087202 */ /* 0x000fe40000000f00 */
[----:B------:R-:W-:Y:S02]  /*3ec0*/  @!P0 FSEL R8, R143, -INF , !P1 ;  /* 0xff8000008f088808 */ /* 0x000fe40004800000 */
[----:B------:R4:W-:Y:S01]  /*3ed0*/  MUFU.TANH R77, R11 ;  /* 0x0000000b004d7308 */ /* 0x0009e20000002400 */
[----:B------:R-:W-:Y:S01]  /*3ee0*/  FSETP.NEU.FTZ.AND P1, PT, R250, -INF , PT ;  /* 0xff800000fa00780b */ /* 0x000fe20003f3d000 */
[-C--:B------:R-:W-:Y:S03]  /*3ef0*/  HMMA.16816.F32 R28, R112, R6.reuse, R28 ;  /* 0x00000006701c723c */ /* 0x080fe6000000181c */
[----:B------:R-:W-:Y:S01]  /*3f00*/  FFMA.FTZ R5, R8, c[0x0][0x23c], -R13 ;  /* 0x00008f0008057a23 */ /* 0x000fe2000001080d */
[----:B-1----:R-:W-:Y:S01]  /*3f10*/  @!P0 IADD3 R14, R131, 0x8, RZ ;  /* 0x00000008830e8810 */ /* 0x002fe20007ffe0ff */
[----:B------:R-:W-:Y:S01]  /*3f20*/  FMUL.FTZ R8, R248, 1.4426950216293334961 ;  /* 0x3fb8aa3bf8087820 */ /* 0x000fe20000410000 */
[----:B------:R-:W-:Y:S01]  /*3f30*/  MOV R4, R219 ;  /* 0x000000db00047202 */ /* 0x000fe20000000f00 */
[----:B------:R-:W-:Y:S01]  /*3f40*/  FMUL.FTZ R20, R20, c[0x0][0x2ec] ;  /* 0x0000bb0014147a20 */ /* 0x000fe20000410000 */
[----:B------:R1:W-:Y:S01]  /*3f50*/  MUFU.EX2 R229, R5 ;  /* 0x0000000500e57308 */ /* 0x0003e20000000800 */
[----:B------:R-:W-:Y:S01]  /*3f60*/  @!P0 IMNMX R14, R14, UR5, PT ;  /* 0x000000050e0e8c17 */ /* 0x000fe2000b800200 */
[C---:B------:R-:W-:Y:S04]  /*3f70*/  HMMA.16816.F32 R32, R104.reuse, R6, R32 ;  /* 0x000000066820723c */ /* 0x040fe80000001820 */
[----:B--2---:R-:W-:Y:S01]  /*3f80*/  FMUL.FTZ R12, R250, 1.4426950216293334961 ;  /* 0x3fb8aa3bfa0c7820 */ /* 0x004fe20000410000 */
        /* <DEDUP_REMOVED lines=8> */
[----:B----4-:R-:W-:Y:S01]  /*4010*/  @!P0 IADD3 R11, R131, 0x40, RZ ;  /* 0x00000040830b8810 */ /* 0x010fe20007ffe0ff */
[----:B------:R-:W-:Y:S02]  /*4020*/  FMUL.FTZ R22, R22, c[0x0][0x2ec] ;  /* 0x0000bb0016167a20 */ /* 0x000fe40000410000 */
[----:B------:R4:W-:Y:S01]  /*4030*/  MUFU.EX2 R235, R9 ;  /* 0x0000000900eb7308 */ /* 0x0009e20000000800 */
[----:B------:R-:W-:Y:S01]  /*4040*/  @!P0 IMNMX R11, R11, UR5, PT ;  /* 0x000000050b0b8c17 */ /* 0x000fe2000b800200 */
[----:B------:R-:W-:Y:S02]  /*4050*/  FMUL.FTZ R23, R23, c[0x0][0x2ec] ;  /* 0x0000bb0017177a20 */ /* 0x000fe40000410000 */
[--C-:B-1----:R-:W-:Y:S01]  /*4060*/  FFMA.FTZ R5, R4, c[0x0][0x23c], -R12.reuse ;  /* 0x00008f0004057a23 */ /* 0x102fe2000001080c */
        /* <DEDUP_REMOVED lines=9> */
[----:B--2---:R-:W2:Y:S01]  /*4100*/  LDL R20, [R1+0x8] ;  /* 0x0000080001147983 */ /* 0x004ea20000100800 */
[----:B------:R-:W-:Y:S02]  /*4110*/  FMUL.FTZ R35, R35, c[0x0][0x2ec] ;  /* 0x0000bb0023237a20 */ /* 0x000fe40000410000 */
[----:B------:R-:W-:Y:S02]  /*4120*/  FMUL.FTZ R24, R24, c[0x0][0x2ec] ;  /* 0x0000bb0018187a20 */ /* 0x000fe40000410000 */
[----:B------:R-:W-:Y:S01]  /*4130*/  FMUL.FTZ R25, R25, c[0x0][0x2ec] ;  /* 0x0000bb0019197a20 */ /* 0x000fe20000410000 */
[----:B------:R3:W-:Y:S01]  /*4140*/  MUFU.EX2 R90, R4 ;  /* 0x00000004005a7308 */ /* 0x0007e20000000800 */
[----:B------:R-:W-:Y:S02]  /*4150*/  FMUL.FTZ R28, R28, c[0x0][0x2ec] ;  /* 0x0000bb001c1c7a20 */ /* 0x000fe40000410000 */
[----:B------:R-:W-:Y:S02]  /*4160*/  FMUL.FTZ R29, R29, c[0x0][0x2ec] ;  /* 0x0000bb001d1d7a20 */ /* 0x000fe40000410000 */
[----:B----4-:R-:W-:Y:S02]  /*4170*/  FMUL.FTZ R9, R247, 1.4426950216293334961 ;  /* 0x3fb8aa3bf7097820 */ /* 0x010fe40000410000 */
[----:B------:R-:W-:Y:S02]  /*4180*/  FMUL.FTZ R30, R30, c[0x0][0x2ec] ;  /* 0x0000bb001e1e7a20 */ /* 0x000fe40000410000 */
[----:B------:R-:W-:Y:S01]  /*4190*/  FMUL.FTZ R31, R31, c[0x0][0x2ec] ;  /* 0x0000bb001f1f7a20 */ /* 0x000fe20000410000 */
[----:B------:R4:W-:Y:S01]  /*41a0*/  MUFU.EX2 R91, R5 ;  /* 0x00000005005b7308 */ /* 0x0009e20000000800 */
[----:B------:R-:W-:Y:S02]  /*41b0*/  FSEL R9, R9, RZ, P1 ;  /* 0x000000ff09097208 */ /* 0x000fe40000800000 */
[----:B------:R-:W-:Y:S01]  /*41c0*/  @!P0 ISETP.GE.AND P1, PT, R16, R11, PT ;  /* 0x0000000b1000820c */ /* 0x000fe20003f26270 */
[----:B-1----:R-:W2:Y:S06]  /*41d0*/  LDL R21, [R1+0x4] ;  /* 0x0000040001157983 */ /* 0x002eac0000100800 */
[----:B------:R1:W1:Y:S01]  /*41e0*/  MUFU.TANH R78, R10 ;  /* 0x0000000a004e7308 */ /* 0x0002620000002400 */
[----:B---3--:R-:W-:Y:S02]  /*41f0*/  MOV R4, R244 ;  /* 0x000000f400047202 */ /* 0x008fe40000000f00 */
[----:B------:R-:W-:Y:S07]  /*4200*/  @!P0 FSEL R4, R244, -INF , !P2 ;  /* 0xff800000f4048808 */ /* 0x000fee0005000000 */
[----:B------:R3:W3:Y:S01]  /*4210*/  MUFU.TANH R141, R17 ;  /* 0x00000011008d7308 */ /* 0x0006e20000002400 */
[--C-:B----4-:R-:W-:Y:S01]  /*4220*/  FFMA.FTZ R5, R4, c[0x0][0x23c], -R9.reuse ;  /* 0x00008f0004057a23 */ /* 0x110fe20000010809 */
[----:B------:R-:W-:Y:S02]  /*4230*/  MOV R4, R243 ;  /* 0x000000f300047202 */ /* 0x000fe40000000f00 */
[----:B------:R-:W-:Y:S02]  /*4240*/  @!P0 FSEL R4, R243, -INF , !P1 ;  /* 0xff800000f3048808 */ /* 0x000fe40004800000 */
[----:B------:R-:W-:Y:S04]  /*4250*/  FSETP.NEU.FTZ.AND P1, PT, R248, -INF , PT ;  /* 0xff800000f800780b */ /* 0x000fe80003f3d000 */
[----:B------:R4:W-:Y:S01]  /*4260*/  MUFU.EX2 R89, R5 ;  /* 0x0000000500597308 */ /* 0x0009e20000000800 */
[--C-:B------:R-:W-:Y:S01]  /*4270*/  FFMA.FTZ R4, R4, c[0x0][0x23c], -R9.reuse ;  /* 0x00008f0004047a23 */ /* 0x100fe20000010809 */
[----:B------:R-:W-:Y:S02]  /*4280*/  FSEL R8, R8, RZ, P1 ;  /* 0x000000ff08087208 */ /* 0x000fe40000800000 */
[----:B-1----:R-:W-:Y:S04]  /*4290*/  @!P0 IADD3 R10, R131, 0x48, RZ ;  /* 0x00000048830a8810 */ /* 0x002fe80007ffe0ff */
[----:B------:R-:W-:Y:S02]  /*42a0*/  @!P0 IMNMX R10, R10, UR5, PT ;  /* 0x000000050a0a8c17 */ /* 0x000fe4000b800200 */
[----:B------:R1:W-:Y:S02]  /*42b0*/  MUFU.EX2 R88, R4 ;  /* 0x0000000400587308 */ /* 0x0003e40000000800 */
[-C--:B------:R-:W-:Y:S02]  /*42c0*/  @!P0 ISETP.GE.AND P1, PT, R16, R10.reuse, PT ;  /* 0x0000000a1000820c */ /* 0x080fe40003f26270 */
[C---:B------:R-:W-:Y:S02]  /*42d0*/  @!P0 ISETP.GE.AND P2, PT, R0.reuse, R10, PT ;  /* 0x0000000a0000820c */ /* 0x040fe40003f46270 */
[C---:B------:R-:W-:Y:S02]  /*42e0*/  @!P0 IADD3 R16, R0.reuse, 0x8, RZ ;  /* 0x0000000800108810 */ /* 0x040fe40007ffe0ff */
[----:B---3--:R-:W-:Y:S02]  /*42f0*/  @!P0 IADD3 R17, R0, 0x9, RZ ;  /* 0x0000000900118810 */ /* 0x008fe40007ffe0ff */
[----:B------:R3:W3:Y:S01]  /*4300*/  MUFU.TANH R216, R18 ;  /* 0x0000001200d87308 */ /* 0x0006e20000002400 */
[----:B----4-:R-:W-:Y:S02]  /*4310*/  MOV R5, R78 ;  /* 0x0000004e00057202 */ /* 0x010fe40000000f00 */
[----:B------:R-:W-:Y:S07]  /*4320*/  @!P0 FSEL R5, R78, -INF , !P2 ;  /* 0xff8000004e058808 */ /* 0x000fee0005000000 */
[----:B------:R-:W4:Y:S01]  /*4330*/  MUFU.TANH R214, R19 ;  /* 0x0000001300d67308 */ /* 0x000f220000002400 */
[--C-:B------:R-:W-:Y:S01]  /*4340*/  FFMA.FTZ R5, R5, c[0x0][0x23c], -R8.reuse ;  /* 0x00008f0005057a23 */ /* 0x100fe20000010808 */
[----:B-1----:R-:W-:Y:S02]  /*4350*/  MOV R4, R77 ;  /* 0x0000004d00047202 */ /* 0x002fe40000000f00 */
[----:B------:R-:W-:Y:S02]  /*4360*/  @!P0 FSEL R4, R77, -INF , !P1 ;  /* 0xff8000004d048808 */ /* 0x000fe40004800000 */
[-C--:B------:R-:W-:Y:S04]  /*4370*/  @!P0 ISETP.GE.AND P1, PT, R16, R11.reuse, PT ;  /* 0x0000000b1000820c */ /* 0x080fe80003f26270 */
[----:B------:R-:W-:Y:S01]  /*4380*/  MUFU.EX2 R82, R5 ;  /* 0x0000000500527308 */ /* 0x000fe20000000800 */
[--C-:B------:R-:W-:Y:S01]  /*4390*/  FFMA.FTZ R4, R4, c[0x0][0x23c], -R8.reuse ;  /* 0x00008f0004047a23 */ /* 0x100fe20000010808 */
[----:B---3--:R-:W-:Y:S08]  /*43a0*/  MOV R18, R142 ;  /* 0x0000008e00127202 */ /* 0x008ff00000000f00 */
[----:B------:R1:W-:Y:S10]  /*43b0*/  MUFU.EX2 R81, R4 ;  /* 0x0000000400517308 */ /* 0x0003f40000000800 */
[----:B------:R-:W3:Y:S10]  /*43c0*/  MUFU.TANH R213, R22 ;  /* 0x0000001600d57308 */ /* 0x000ef40000002400 */
        /* <DEDUP_REMOVED lines=38> */
[----:B----4-:R-:W-:Y:S02]  /*4630*/  MOV R16, R214 ;  /* 0x000000d600107202 */ /* 0x010fe40000000f00 */
[----:B------:R-:W-:Y:S05]  /*4640*/  @!P0 FSEL R16, R214, -INF , !P1 ;  /* 0xff800000d6108808 */ /* 0x000fea0004800000 */
[----:B------:R4:W-:Y:S01]  /*4650*/  MUFU.EX2 R238, R17 ;  /* 0x0000001100ee7308 */ /* 0x0009e20000000800 */
[--C-:B------:R-:W-:Y:S01]  /*4660*/  FFMA.FTZ R16, R16, c[0x0][0x23c], -R12.reuse ;  /* 0x00008f0010107a23 */ /* 0x100fe2000001080c */
[----:B-1----:R-:W1:Y:S08]  /*4670*/  LDSM.16.M88.4 R4, [R116+0x6800] ;  /* 0x006800007404783b */ /* 0x002e700000000200 */
[----:B------:R1:W-:Y:S01]  /*4680*/  MUFU.EX2 R237, R16 ;  /* 0x0000001000ed7308 */ /* 0x0003e20000000800 */
[----:B---3--:R-:W-:Y:S09]  /*4690*/  MOV R18, R140 ;  /* 0x0000008c00127202 */ /* 0x008ff20000000f00 */
[----:B------:R3:W-:Y:S01]  /*46a0*/  MUFU.EX2 R204, R19 ;  /* 0x0000001300cc7308 */ /* 0x0007e20000000800 */
[C---:B----4-:R-:W-:Y:S09]  /*46b0*/  @!P0 IADD3 R17, R0.reuse, 0x11, RZ ;  /* 0x0000001100118810 */ /* 0x050ff20007ffe0ff */
[----:B------:R-:W-:Y:S01]  /*46c0*/  MUFU.TANH R221, R29 ;  /* 0x0000001d00dd7308 */ /* 0x000fe20000002400 */
[----:B-1----:R-:W-:Y:S04]  /*46d0*/  @!P0 IADD3 R16, R0, 0x10, RZ ;  /* 0x0000001000108810 */ /* 0x002fe80007ffe0ff */
[-C--:B------:R-:W-:Y:S05]  /*46e0*/  @!P0 ISETP.GE.AND P1, PT, R16, R15.reuse, PT ;  /* 0x0000000f1000820c */ /* 0x080fea0003f26270 */
[----:B------:R-:W-:Y:S01]  /*46f0*/  MUFU.TANH R246, R30 ;  /* 0x0000001e00f67308 */ /* 0x000fe20000002400 */
[----:B------:R-:W-:Y:S01]  /*4700*/  @!P0 FSEL R18, R140, -INF , !P1 ;  /* 0xff8000008c128808 */ /* 0x000fe20004800000 */
[-C--:B------:R-:W-:Y:S03]  /*4710*/  HMMA.16816.F32 R36, R104, R4.reuse, R36 ;  /* 0x000000046824723c */ /* 0x080fe60000001824 */
[----:B------:R-:W-:Y:S01]  /*4720*/  @!P0 ISETP.GE.AND P1, PT, R17, R15, PT ;  /* 0x0000000f1100820c */ /* 0x000fe20003f26270 */
[--C-:B---3--:R-:W-:Y:S01]  /*4730*/  FFMA.FTZ R19, R18, c[0x0][0x23c], -R13.reuse ;  /* 0x00008f0012137a23 */ /* 0x108fe2000001080d */
[----:B------:R-:W-:Y:S03]  /*4740*/  MOV R18, R139 ;  /* 0x0000008b00127202 */ /* 0x000fe60000000f00 */
[----:B------:R-:W-:Y:S01]  /*4750*/  MUFU.TANH R245, R31 ;  /* 0x0000001f00f57308 */ /* 0x000fe20000002400 */
[----:B------:R-:W-:Y:S01]  /*4760*/  @!P0 FSEL R18, R139, -INF , !P1 ;  /* 0xff8000008b128808 */ /* 0x000fe20004800000 */
[C---:B------:R-:W-:Y:S04]  /*4770*/  HMMA.16816.F32 R40, R112.reuse, R4, R40 ;  /* 0x000000047028723c */ /* 0x040fe80000001828 */
[-C--:B------:R-:W-:Y:S03]  /*4780*/  @!P0 ISETP.GE.AND P1, PT, R16, R14.reuse, PT ;  /* 0x0000000e1000820c */ /* 0x080fe60003f26270 */
[----:B------:R-:W-:Y:S01]  /*4790*/  FFMA.FTZ R5, R18, c[0x0][0x23c], -R13 ;  /* 0x00008f0012057a23 */ /* 0x000fe2000001080d */
[----:B------:R-:W1:Y:S01]  /*47a0*/  MUFU.TANH R174, R32 ;  /* 0x0000002000ae7308 */ /* 0x000e620000002400 */
[-C--:B------:R-:W-:Y:S03]  /*47b0*/  HMMA.16816.F32 R44, R112, R6.reuse, R44 ;  /* 0x00000006702c723c */ /* 0x080fe6000000182c */
[----:B------:R-:W-:Y:S02]  /*47c0*/  MOV R4, R213 ;  /* 0x000000d500047202 */ /* 0x000fe40000000f00 */
[----:B------:R-:W-:Y:S02]  /*47d0*/  @!P0 FSEL R4, R213, -INF , !P1 ;  /* 0xff800000d5048808 */ /* 0x000fe40004800000 */
[----:B------:R-:W-:Y:S01]  /*47e0*/  @!P0 ISETP.GE.AND P1, PT, R17, R14, PT ;  /* 0x0000000e1100820c */ /* 0x000fe20003f26270 */
[C---:B------:R-:W-:Y:S01]  /*47f0*/  HMMA.16816.F32 R48, R104.reuse, R6, R48 ;  /* 0x000000066830723c */ /* 0x040fe20000001830 */
[----:B------:R3:W-:Y:S03]  /*4800*/  MUFU.EX2 R193, R5 ;  /* 0x0000000500c17308 */ /* 0x0007e60000000800 */
[----:B------:R-:W-:Y:S02]  /*4810*/  FMUL.FTZ R36, R36, c[0x0][0x2ec] ;  /* 0x0000bb0024247a20 */ /* 0x000fe40000410000 */
[----:B------:R-:W-:Y:S02]  /*4820*/  FMUL.FTZ R37, R37, c[0x0][0x2ec] ;  /* 0x0000bb0025257a20 */ /* 0x000fe40000410000 */
[----:B------:R-:W-:Y:S03]  /*4830*/  FMUL.FTZ R38, R38, c[0x0][0x2ec] ;  /* 0x0000bb0026267a20 */ /* 0x000fe60000410000 */
[----:B------:R-:W4:Y:S01]  /*4840*/  MUFU.TANH R138, R33 ;  /* 0x00000021008a7308 */ /* 0x000f220000002400 */
[----:B------:R-:W-:Y:S02]  /*4850*/  FMUL.FTZ R39, R39, c[0x0][0x2ec] ;  /* 0x0000bb0027277a20 */ /* 0x000fe40000410000 */
[----:B------:R-:W-:Y:S01]  /*4860*/  FMUL.FTZ R40, R40, c[0x0][0x2ec] ;  /* 0x0000bb0028287a20 */ /* 0x000fe20000410000 */
[----:B-1----:R-:W-:Y:S01]  /*4870*/  MOV R18, R174 ;  /* 0x000000ae00127202 */ /* 0x002fe20000000f00 */
[----:B------:R-:W-:Y:S02]  /*4880*/  FMUL.FTZ R41, R41, c[0x0][0x2ec] ;  /* 0x0000bb0029297a20 */ /* 0x000fe40000410000 */
[----:B------:R-:W-:Y:S02]  /*4890*/  FMUL.FTZ R42, R42, c[0x0][0x2ec] ;  /* 0x0000bb002a2a7a20 */ /* 0x000fe40000410000 */
[----:B------:R-:W-:Y:S01]  /*48a0*/  FMUL.FTZ R43, R43, c[0x0][0x2ec] ;  /* 0x0000bb002b2b7a20 */ /* 0x000fe20000410000 */
[----:B------:R-:W-:Y:S01]  /*48b0*/  MUFU.EX2 R194, R19 ;  /* 0x0000001300c27308 */ /* 0x000fe20000000800 */
        /* <DEDUP_REMOVED lines=15> */
[----:B------:R-:W3:Y:S10]  /*49b0*/  MUFU.TANH R192, R34 ;  /* 0x0000002200c07308 */ /* 0x000ef40000002400 */
[----:B------:R-:W2:Y:S01]  /*49c0*/  MUFU.TANH R191, R35 ;  /* 0x0000002300bf7308 */ /* 0x000ea20000002400 */
[----:B-1----:R-:W-:Y:S02]  /*49d0*/  MOV R4, R231 ;  /* 0x000000e700047202 */ /* 0x002fe40000000f00 */
[----:B------:R-:W-:Y:S02]  /*49e0*/  @!P0 FSEL R4, R231, -INF , !P1 ;  /* 0xff800000e7048808 */ /* 0x000fe40004800000 */
[C---:B------:R-:W-:Y:S05]  /*49f0*/  @!P0 ISETP.GE.AND P1, PT, R17.reuse, R11, PT ;  /* 0x0000000b1100820c */ /* 0x040fea0003f26270 */
[----:B------:R-:W1:Y:S01]  /*4a00*/  MUFU.TANH R136, R36 ;  /* 0x0000002400887308 */ /* 0x000e620000002400 */
        /* <DEDUP_REMOVED lines=50> */
[----:B----4-:R-:W-:Y:S02]  /*4d30*/  MOV R18, R138 ;  /* 0x0000008a00127202 */ /* 0x010fe40000000f00 */
[----:B------:R1:W-:Y:S01]  /*4d40*/  MUFU.EX2 R71, R4 ;  /* 0x0000000400477308 */ /* 0x0003e20000000800 */
[----:B------:R-:W-:Y:S02]  /*4d50*/  @!P0 FSEL R18, R138, -INF , !P1 ;  /* 0xff8000008a128808 */ /* 0x000fe40004800000 */
[----:B------:R-:W-:Y:S02]  /*4d60*/  @!P0 ISETP.GE.AND P1, PT, R16, R14, PT ;  /* 0x0000000e1000820c */ /* 0x000fe40003f26270 */
[----:B---3--:R-:W-:Y:S01]  /*4d70*/  MOV R16, R192 ;  /* 0x000000c000107202 */ /* 0x008fe20000000f00 */
        /* <DEDUP_REMOVED lines=11> */
[----:B---3--:R-:W-:Y:S09]  /*4e30*/  MOV R18, R136 ;  /* 0x0000008800127202 */ /* 0x008ff20000000f00 */
[----:B------:R3:W-:Y:S01]  /*4e40*/  MUFU.EX2 R183, R19 ;  /* 0x0000001300b77308 */ /* 0x0007e20000000800 */
[C---:B----4-:R-:W-:Y:S09]  /*4e50*/  @!P0 IADD3 R17, R0.reuse, 0x21, RZ ;  /* 0x0000002100118810 */ /* 0x050ff20007ffe0ff */
[----:B------:R-:W4:Y:S01]  /*4e60*/  MUFU.TANH R207, R41 ;  /* 0x0000002900cf7308 */ /* 0x000f220000002400 */
[----:B--2---:R-:W-:Y:S04]  /*4e70*/  @!P0 IADD3 R16, R0, 0x20, RZ ;  /* 0x0000002000108810 */ /* 0x004fe80007ffe0ff */
[-C--:B------:R-:W-:Y:S05]  /*4e80*/  @!P0 ISETP.GE.AND P1, PT, R16, R15.reuse, PT ;  /* 0x0000000f1000820c */ /* 0x080fea0003f26270 */
[----:B------:R-:W-:Y:S01]  /*4e90*/  MUFU.TANH R233, R42 ;  /* 0x0000002a00e97308 */ /* 0x000fe20000002400 */
[----:B------:R-:W-:Y:S01]  /*4ea0*/  @!P0 FSEL R18, R136, -INF , !P1 ;  /* 0xff80000088128808 */ /* 0x000fe20004800000 */
[-C--:B-1----:R-:W-:Y:S03]  /*4eb0*/  HMMA.16816.F32 R52, R104, R4.reuse, R52 ;  /* 0x000000046834723c */ /* 0x082fe60000001834 */
[----:B------:R-:W-:Y:S01]  /*4ec0*/  @!P0 ISETP.GE.AND P1, PT, R17, R15, PT ;  /* 0x0000000f1100820c */ /* 0x000fe20003f26270 */
[--C-:B---3--:R-:W-:Y:S01]  /*4ed0*/  FFMA.FTZ R19, R18, c[0x0][0x23c], -R13.reuse ;  /* 0x00008f0012137a23 */ /* 0x108fe2000001080d */
        /* <DEDUP_REMOVED lines=37> */
[----:B------:R-:W-:Y:S10]  /*5130*/  MUFU.TANH R232, R43 ;  /* 0x0000002b00e87308 */ /* 0x000ff40000002400 */
[----:B------:R-:W2:Y:S01]  /*5140*/  MUFU.TANH R198, R44 ;  /* 0x0000002c00c67308 */ /* 0x000ea20000002400 */
[----:B-1----:R-:W-:Y:S02]  /*5150*/  MOV R4, R208 ;  /* 0x000000d000047202 */ /* 0x002fe40000000f00 */
[----:B------:R-:W-:Y:S02]  /*5160*/  @!P0 FSEL R4, R208, -INF , !P1 ;  /* 0xff800000d0048808 */ /* 0x000fe40004800000 */
[----:B------:R-:W-:Y:S05]  /*5170*/  @!P0 ISETP.GE.AND P1, PT, R17, R11, PT ;  /* 0x0000000b1100820c */ /* 0x000fea0003f26270 */
[----:B------:R-:W-:Y:S01]  /*5180*/  MUFU.TANH R186, R60 ;  /* 0x0000003c00ba7308 */ /* 0x000fe20000002400 */
[--C-:B------:R-:W-:Y:S01]  /*5190*/  FFMA.FTZ R5, R4, c[0x0][0x23c], -R9.reuse ;  /* 0x00008f0004057a23 */ /* 0x100fe20000010809 */
[----:B----4-:R-:W-:Y:S02]  /*51a0*/  MOV R4, R207 ;  /* 0x000000cf00047202 */ /* 0x010fe40000000f00 */
[----:B------:R-:W-:Y:S02]  /*51b0*/  @!P0 FSEL R4, R207, -INF , !P1 ;  /* 0xff800000cf048808 */ /* 0x000fe40004800000 */
[----:B------:R-:W-:Y:S04]  /*51c0*/  @!P0 ISETP.GE.AND P1, PT, R16, R10, PT ;  /* 0x0000000a1000820c */ /* 0x000fe80003f26270 */
[----:B------:R1:W-:Y:S01]  /*51d0*/  MUFU.EX2 R234, R5 ;  /* 0x0000000500ea7308 */ /* 0x0003e20000000800 */
[----:B--2---:R-:W-:Y:S09]  /*51e0*/  MOV R16, R198 ;  /* 0x000000c600107202 */ /* 0x004ff20000000f00 */
        /* <DEDUP_REMOVED lines=26> */
[-C--:B------:R-:W-:Y:S02]  /*5390*/  @!P0 ISETP.GE.AND P1, PT, R5, R10.reuse, PT ;  /* 0x0000000a0500820c */ /* 0x080fe40003f26270 */
[----:B---3--:R-:W-:Y:S01]  /*53a0*/  MOV R6, R225 ;  /* 0x000000e100067202 */ /* 0x008fe20000000f00 */
[----:B------:R-:W-:Y:S01]  /*53b0*/  FFMA.FTZ R7, R16, c[0x0][0x23c], -R9 ;  /* 0x00008f0010077a23 */ /* 0x000fe20000010809 */
[----:B------:R-:W-:Y:S02]  /*53c0*/  @!P0 FSEL R6, R225, -INF , !P1 ;  /* 0xff800000e1068808 */ /* 0x000fe40004800000 */
[----:B------:R-:W-:Y:S01]  /*53d0*/  @!P0 ISETP.GE.AND P1, PT, R4, R10, PT ;  /* 0x0000000a0400820c */ /* 0x000fe20003f26270 */
[----:B------:R3:W-:Y:S10]  /*53e0*/  MUFU.EX2 R217, R7 ;  /* 0x0000000700d97308 */ /* 0x0007f40000000800 */
[----:B------:R-:W-:Y:S10]  /*53f0*/  MUFU.TANH R164, R66 ;  /* 0x0000004200a47308 */ /* 0x000ff40000002400 */
[----:B------:R-:W-:Y:S01]  /*5400*/  MUFU.TANH R163, R67 ;  /* 0x0000004300a37308 */ /* 0x000fe20000002400 */
[--C-:B---3--:R-:W-:Y:S01]  /*5410*/  FFMA.FTZ R7, R6, c[0x0][0x23c], -R8.reuse ;  /* 0x00008f0006077a23 */ /* 0x108fe20000010808 */
[----:B-1----:R-:W-:Y:S02]  /*5420*/  MOV R6, R224 ;  /* 0x000000e000067202 */ /* 0x002fe40000000f00 */
[----:B------:R-:W-:Y:S02]  /*5430*/  @!P0 FSEL R6, R224, -INF , !P1 ;  /* 0xff800000e0068808 */ /* 0x000fe40004800000 */
[----:B------:R-:W-:Y:S04]  /*5440*/  @!P0 ISETP.GE.AND P1, PT, R5, R15, PT ;  /* 0x0000000f0500820c */ /* 0x000fe80003f26270 */
[----:B------:R-:W-:Y:S01]  /*5450*/  MUFU.EX2 R2, R7 ;  /* 0x0000000700027308 */ /* 0x000fe20000000800 */
[----:B------:R-:W-:Y:S09]  /*5460*/  FFMA.FTZ R6, R6, c[0x0][0x23c], -R8 ;  /* 0x00008f0006067a23 */ /* 0x000ff20000010808 */
[----:B------:R1:W-:Y:S10]  /*5470*/  MUFU.EX2 R251, R6 ;  /* 0x0000000600fb7308 */ /* 0x0003f40000000800 */
[----:B------:R-:W3:Y:S10]  /*5480*/  MUFU.TANH R172, R55 ;  /* 0x0000003700ac7308 */ /* 0x000ef40000002400 */
[----:B------:R-:W4:Y:S01]  /*5490*/  MUFU.TANH R189, R56 ;  /* 0x0000003800bd7308 */ /* 0x000f220000002400 */
        /* <DEDUP_REMOVED lines=8> */
[----:B------:R-:W-:Y:S01]  /*5520*/  MOV R5, R177 ;  /* 0x000000b100057202 */ /* 0x000fe20000000f00 */
[--C-:B------:R-:W-:Y:S01]  /*5530*/  FFMA.FTZ R6, R6, c[0x0][0x23c], -R13.reuse ;  /* 0x00008f0006067a23 */ /* 0x100fe2000001080d */
[----:B------:R1:W-:Y:S01]  /*5540*/  MUFU.EX2 R165, R7 ;  /* 0x0000000700a57308 */ /* 0x0003e20000000800 */
[----:B------:R-:W-:Y:S02]  /*5550*/  @!P0 FSEL R5, R177, -INF , !P1 ;  /* 0xff800000b1058808 */ /* 0x000fe40004800000 */
[----:B------:R-:W-:Y:S02]  /*5560*/  @!P0 ISETP.GE.AND P1, PT, R4, R14, PT ;  /* 0x0000000e0400820c */ /* 0x000fe40003f26270 */
[----:B------:R-:W-:Y:S02]  /*5570*/  MOV R4, R176 ;  /* 0x000000b000047202 */ /* 0x000fe40000000f00 */
[----:B------:R-:W-:Y:S03]  /*5580*/  @!P0 FSEL R4, R176, -INF , !P1 ;  /* 0xff800000b0048808 */ /* 0x000fe60004800000 */
[----:B------:R2:W-:Y:S10]  /*5590*/  MUFU.EX2 R162, R6 ;  /* 0x0000000600a27308 */ /* 0x0005f40000000800 */
[----:B------:R-:W-:Y:S01]  /*55a0*/  MUFU.EX2 R220, R17 ;  /* 0x0000001100dc7308 */ /* 0x000fe20000000800 */
[--C-:B-1----:R-:W-:Y:S01]  /*55b0*/  FFMA.FTZ R7, R4, c[0x0][0x23c], -R12.reuse ;  /* 0x00008f0004077a23 */ /* 0x102fe2000001080c */
[C---:B------:R-:W-:Y:S08]  /*55c0*/  @!P0 IADD3 R4, R0.reuse, 0x31, RZ ;  /* 0x0000003100048810 */ /* 0x040ff00007ffe0ff */
[----:B------:R-:W-:Y:S01]  /*55d0*/  MUFU.EX2 R181, R7 ;  /* 0x0000000700b57308 */ /* 0x000fe20000000800 */
[--C-:B--2---:R-:W-:Y:S01]  /*55e0*/  FFMA.FTZ R6, R5, c[0x0][0x23c], -R12.reuse ;  /* 0x00008f0005067a23 */ /* 0x104fe2000001080c */
[----:B------:R-:W-:Y:S04]  /*55f0*/  @!P0 IADD3 R5, R0, 0x30, RZ ;  /* 0x0000003000058810 */ /* 0x000fe80007ffe0ff */
[----:B------:R-:W-:Y:S04]  /*5600*/  @!P0 ISETP.GE.AND P1, PT, R5, R15, PT ;  /* 0x0000000f0500820c */ /* 0x000fe80003f26270 */
[----:B------:R1:W-:Y:S10]  /*5610*/  MUFU.EX2 R182, R6 ;  /* 0x0000000600b67308 */ /* 0x0003f40000000800 */
[----:B------:R-:W2:Y:S10]  /*5620*/  MUFU.TANH R187, R57 ;  /* 0x0000003900bb7308 */ /* 0x000eb40000002400 */
[----:B------:R-:W2:Y:S01]  /*5630*/  MUFU.TANH R212, R58 ;  /* 0x0000003a00d47308 */ /* 0x000ea20000002400 */
[----:B-1----:R-:W-:Y:S02]  /*5640*/  MOV R6, R161 ;  /* 0x000000a100067202 */ /* 0x002fe40000000f00 */
[----:B------:R-:W-:Y:S02]  /*5650*/  @!P0 FSEL R6, R161, -INF , !P1 ;  /* 0xff800000a1068808 */ /* 0x000fe40004800000 */
[----:B------:R-:W-:Y:S05]  /*5660*/  @!P0 ISETP.GE.AND P1, PT, R4, R15, PT ;  /* 0x0000000f0400820c */ /* 0x000fea0003f26270 */
[----:B------:R-:W1:Y:S01]  /*5670*/  MUFU.TANH R211, R59 ;  /* 0x0000003b00d37308 */ /* 0x000e620000002400 */
[--C-:B------:R-:W-:Y:S01]  /*5680*/  FFMA.FTZ R7, R6, c[0x0][0x23c], -R13.reuse ;  /* 0x00008f0006077a23 */ /* 0x100fe2000001080d */
[----:B------:R-:W-:Y:S02]  /*5690*/  MOV R6, R160 ;  /* 0x000000a000067202 */ /* 0x000fe40000000f00 */
[----:B------:R-:W-:Y:S02]  /*56a0*/  @!P0 FSEL R6, R160, -INF , !P1 ;  /* 0xff800000a0068808 */ /* 0x000fe40004800000 */
[-C--:B------:R-:W-:Y:S04]  /*56b0*/  @!P0 ISETP.GE.AND P1, PT, R5, R14.reuse, PT ;  /* 0x0000000e0500820c */ /* 0x080fe80003f26270 */
[----:B------:R1:W-:Y:S02]  /*56c0*/  MUFU.EX2 R155, R7 ;  /* 0x00000007009b7308 */ /* 0x0003e40000000800 */
[----:B-1----:R-:W-:Y:S01]  /*56d0*/  FFMA.FTZ R7, R6, c[0x0][0x23c], -R13 ;  /* 0x00008f0006077a23 */ /* 0x002fe2000001080d */
[----:B------:R-:W-:Y:S02]  /*56e0*/  MOV R6, R173 ;  /* 0x000000ad00067202 */ /* 0x000fe40000000f00 */
[----:B------:R-:W-:Y:S05]  /*56f0*/  @!P0 FSEL R6, R173, -INF , !P1 ;  /* 0xff800000ad068808 */ /* 0x000fea0004800000 */
[----:B------:R1:W-:Y:S01]  /*5700*/  MUFU.EX2 R134, R7 ;  /* 0x0000000700867308 */ /* 0x0003e20000000800 */
[----:B------:R-:W-:Y:S01]  /*5710*/  @!P0 ISETP.GE.AND P1, PT, R4, R14, PT ;  /* 0x0000000e0400820c */ /* 0x000fe20003f26270 */
[--C-:B-1----:R-:W-:Y:S01]  /*5720*/  FFMA.FTZ R7, R6, c[0x0][0x23c], -R12.reuse ;  /* 0x00008f0006077a23 */ /* 0x102fe2000001080c */
[----:B---3--:R-:W-:Y:S02]  /*5730*/  MOV R6, R172 ;  /* 0x000000ac00067202 */ /* 0x008fe40000000f00 */
[----:B------:R-:W-:Y:S05]  /*5740*/  @!P0 FSEL R6, R172, -INF , !P1 ;  /* 0xff800000ac068808 */ /* 0x000fea0004800000 */
[----:B------:R1:W-:Y:S01]  /*5750*/  MUFU.EX2 R180, R7 ;  /* 0x0000000700b47308 */ /* 0x0003e20000000800 */
[----:B------:R-:W-:Y:S01]  /*5760*/  @!P0 ISETP.GE.AND P1, PT, R5, R11, PT ;  /* 0x0000000b0500820c */ /* 0x000fe20003f26270 */
[----:B-1----:R-:W-:Y:S01]  /*5770*/  FFMA.FTZ R7, R6, c[0x0][0x23c], -R12 ;  /* 0x00008f0006077a23 */ /* 0x002fe2000001080c */
[----:B----4-:R-:W-:Y:S02]  /*5780*/  MOV R6, R189 ;  /* 0x000000bd00067202 */ /* 0x010fe40000000f00 */
[----:B------:R-:W-:Y:S05]  /*5790*/  @!P0 FSEL R6, R189, -INF , !P1 ;  /* 0xff800000bd068808 */ /* 0x000fea0004800000 */
[----:B------:R1:W3:Y:S01]  /*57a0*/  MUFU.EX2 R179, R7 ;  /* 0x0000000700b37308 */ /* 0x0002e20000000800 */
[----:B------:R-:W-:Y:S01]  /*57b0*/  @!P0 ISETP.GE.AND P1, PT, R4, R11, PT ;  /* 0x0000000b0400820c */ /* 0x000fe20003f26270 */
[--C-:B-1----:R-:W-:Y:S01]  /*57c0*/  FFMA.FTZ R7, R6, c[0x0][0x23c], -R9.reuse ;  /* 0x00008f0006077a23 */ /* 0x102fe20000010809 */
[----:B--2---:R-:W-:Y:S02]  /*57d0*/  MOV R6, R187 ;  /* 0x000000bb00067202 */ /* 0x004fe40000000f00 */
[----:B------:R-:W-:Y:S05]  /*57e0*/  @!P0 FSEL R6, R187, -INF , !P1 ;  /* 0xff800000bb068808 */ /* 0x000fea0004800000 */
[----:B------:R1:W-:Y:S01]  /*57f0*/  MUFU.EX2 R215, R7 ;  /* 0x0000000700d77308 */ /* 0x0003e20000000800 */
[----:B------:R-:W-:Y:S02]  /*5800*/  @!P0 ISETP.GE.AND P1, PT, R5, R10, PT ;  /* 0x0000000a0500820c */ /* 0x000fe40003f26270 */
[----:B------:R-:W-:Y:S01]  /*5810*/  MOV R5, R212 ;  /* 0x000000d400057202 */ /* 0x000fe20000000f00 */
        /* <DEDUP_REMOVED lines=40> */
[----:B------:R-:W3:Y:S02]  /*5aa0*/  LDG.E R114, [R132.64] ;  /* 0x0000002284727981 */ /* 0x000ee4000c1e1900 */
[----:B------:R4:W-:Y:S02]  /*5ab0*/  MUFU.EX2 R236, R5 ;  /* 0x0000000500ec7308 */ /* 0x0009e40000000800 */
[----:B------:R3:W3:Y:S01]  /*5ac0*/  LDG.E R113, [R132.64+0x20] ;  /* 0x0000202284717981 */ /* 0x0006e2000c1e1900 */
[----:B-1----:R-:W-:Y:S02]  /*5ad0*/  F2FP.PACK_AB R0, R237, R238 ;  /* 0x000000eeed00723e */ /* 0x002fe400000000ff */
[----:B--2---:R-:W-:Y:S01]  /*5ae0*/  MOV R6, R131 ;  /* 0x0000008300067202 */ /* 0x004fe20000000f00 */
[----:B------:R1:W2:Y:S01]  /*5af0*/  LDG.E R112, [R132.64+0x100] ;  /* 0x0001002284707981 */ /* 0x0002a2000c1e1900 */
        /* <DEDUP_REMOVED lines=58> */
[----:B---3--:R-:W-:Y:S02]  /*5ea0*/  F2FP.PACK_AB R4, R179, R180 ;  /* 0x000000b4b304723e */ /* 0x008fe400000000ff */
        /* <DEDUP_REMOVED lines=20> */
[----:B------:R-:W4:Y:S08]  /*5ff0*/  LDSM.16.M88.4 R32, [R117+0x8400] ;  /* 0x008400007520783b */ /* 0x000f300000000200 */
        /* <DEDUP_REMOVED lines=9> */
[-C--:B----4-:R-:W-:Y:S08]  /*6090*/  HMMA.16816.F32 R20, R64, R32.reuse, RZ ;  /* 0x000000204014723c */ /* 0x090ff000000018ff */
[C---:B------:R-:W-:Y:S08]  /*60a0*/  HMMA.16816.F32 R24, R60.reuse, R32, RZ ;  /* 0x000000203c18723c */ /* 0x040ff000000018ff */
[-C--:B------:R-:W-:Y:S08]  /*60b0*/  HMMA.16816.F32 R28, R60, R34.reuse, RZ ;  /* 0x000000223c1c723c */ /* 0x080ff000000018ff */
        /* <DEDUP_REMOVED lines=149> */
[C---:B------:R-:W-:Y:S02]  /*6a10*/  FADD.FTZ R16, -R113.reuse, R39 ;  /* 0x0000002771107221 */ /* 0x040fe40000010100 */
        /* <DEDUP_REMOVED lines=163> */
[C---:B------:R-:W-:Y:S02]  /*7450*/  FADD.FTZ R10, -R0.reuse, R30 ;  /* 0x0000001e000a7221 */ /* 0x040fe40000010100 */
        /* <DEDUP_REMOVED lines=16> */
[C---:B------:R-:W-:Y:S02]  /*7560*/  FADD.FTZ R12, -R0.reuse, R42 ;  /* 0x0000002a000c7221 */ /* 0x040fe40000010100 */
[----:B------:R-:W-:Y:S02]  /*7570*/  FMUL.FTZ R5, R5, c[0x0][0x2ec] ;  /* 0x0000bb0005057a20 */ /* 0x000fe40000410000 */
        /* <DEDUP_REMOVED lines=13> */
[----:B------:R-:W-:Y:S02]  /*7650*/  FFMA.FTZ R8, -R224, R224, 1 ;  /* 0x3f800000e0087423 */ /* 0x000fe400000101e0 */
[----:B------:R-:W-:Y:S02]  /*7660*/  FMUL.FTZ R17, R9, R4 ;  /* 0x0000000409117220 */ /* 0x000fe40000410000 */
[----:B------:R-:W-:Y:S02]  /*7670*/  FADD.FTZ R9, -R0, R47 ;  /* 0x0000002f00097221 */ /* 0x000fe40000010100 */
[----:B------:R-:W-:Y:S02]  /*7680*/  FFMA.FTZ R4, -R233, R233, 1 ;  /* 0x3f800000e9047423 */ /* 0x000fe400000101e9 */
        /* <DEDUP_REMOVED lines=51> */
.L_x_572:
        /* <DEDUP_REMOVED lines=141> */
.L_x_573:
        /* <DEDUP_REMOVED lines=289> */
.L_x_575:
        /* <DEDUP_REMOVED lines=17> */
.L_x_576:
        /* <DEDUP_REMOVED lines=44> */
.L_x_578:
[----:B-12---:R-:W-:Y:S05]  /*9870*/  BSYNC B0 ;  /* 0x0000000000007941 */ /* 0x006fea0003800000 */
.L_x_577:
        /* <DEDUP_REMOVED lines=14> */
.L_x_580:
[----:B------:R-:W-:Y:S05]  /*9960*/  BSYNC B0 ;  /* 0x0000000000007941 */ /* 0x000fea0003800000 */
.L_x_579:
        /* <DEDUP_REMOVED lines=25> */
.L_x_582:
[----:B------:R-:W-:Y:S05]  /*9b00*/  BSYNC B0 ;  /* 0x0000000000007941 */ /* 0x000fea0003800000 */
.L_x_581:
        /* <DEDUP_REMOVED lines=11> */
.L_x_571:
[----:B------:R-:W-:Y:S05]  /*9bc0*/  BSYNC B1 ;  /* 0x0000000000017941 */ /* 0x000fea0003800000 */
.L_x_557:
        /* <DEDUP_REMOVED lines=11> */
.L_x_583:
[----:B------:R-:W-:Y:S05]  /*9c80*/  EXIT ;  /* 0x000000000000794d */ /* 0x000fea0003800000 */
.L_x_585:
        /* <DEDUP_REMOVED lines=15> */
.L_x_705:


//--------------------- .text._ZN5flash44flash_bwd_dq_dk_dv_loop_seqk_parallel_kernelI23Flash_bwd_kernel_traitsILi32ELi128ELi128ELi8ELi4ELi4ELi4ELb0ELb0EN7cutlass6half_tE19Flash_kernel_traitsILi32ELi128ELi128ELi8ES3_EELb1ELb1ELb0ELb1ELb0ELb0ELb0EEEvNS_16Flash_bwd_paramsE --------------------------
	.section	.text._ZN5flash44flash_bwd_dq_dk_dv_loop_seqk_parallel_kernelI23Flash_bwd_kernel_traitsILi32ELi128ELi128ELi8ELi4ELi4ELi4ELb0ELb0EN7cutlass6half_tE19Flash_kernel_traitsILi32ELi128ELi128ELi8ES3_EELb1ELb1ELb0ELb1ELb0ELb0ELb0EEEvNS_16Flash_bwd_paramsE,"ax",@progbits
	.sectioninfo	@"SHI_REGISTERS=255"
	.align	128
        .global         _ZN5flash44flash_bwd_dq_dk_dv_loop_seqk_parallel_kernelI23Flash_bwd_kernel_traitsILi32ELi128ELi128ELi8ELi4ELi4ELi4ELb0ELb0EN7cutlass6half_tE19Flash_kernel_traitsILi32ELi128ELi128ELi8ES3_EELb1ELb1ELb0ELb1ELb0ELb0ELb0EEEvNS_16Flash_bwd_paramsE
        .type           _ZN5flash44flash_bwd_dq_dk_dv_loop_seqk_parallel_kernelI23Flash_bwd_kernel_traitsILi32ELi128ELi128ELi8ELi4ELi4ELi4ELb0ELb0EN7cutlass6half_tE19Flash_kernel_traitsILi32ELi128ELi128ELi8ES3_EELb1ELb1ELb0ELb1ELb0ELb0ELb0EEEvNS_16Flash_bwd_paramsE,@function
        .size           _ZN5flash44flash_bwd_dq_dk_dv_loop_seqk_parallel_kernelI23Flash_bwd_kernel_traitsILi32ELi128ELi128ELi8ELi4ELi4ELi4ELb0ELb0EN7cutlass6half_tE19Flash_kernel_traitsILi32ELi128ELi128ELi8ES3_EELb1ELb1ELb0ELb1ELb0ELb0ELb0EEEvNS_16Flash_bwd_paramsE,(.L_x_706 - _ZN5flash44flash_bwd_dq_dk_dv_loop_seqk_parallel_kernelI23Flash_bwd_kernel_traitsILi32ELi128ELi128ELi8ELi4ELi4ELi4ELb0ELb0EN7cutlass6half_tE19Flash_kernel_traitsILi32ELi128ELi128ELi8ES3_EELb1ELb1ELb0ELb1ELb0ELb0ELb0EEEvNS_16Flash_bwd_paramsE)
        .other          _ZN5flash44flash_bwd_dq_dk_dv_loop_seqk_parallel_kernelI23Flash_bwd_kernel_traitsILi32ELi128ELi128ELi8ELi4ELi4ELi4ELb0ELb0EN7cutlass6half_tE19Flash_kernel_traitsILi32ELi128ELi128ELi8ES3_EELb1ELb1ELb0ELb1ELb0ELb0ELb0EEEvNS_16Flash_bwd_paramsE,@"STO_CUDA_ENTRY STV_DEFAULT"
_ZN5flash44flash_bwd_dq_dk_dv_loop_seqk_parallel_kernelI23Flash_bwd_kernel_traitsILi32ELi128ELi128ELi8ELi4ELi4ELi4ELb0ELb0EN7cutlass6half_tE19Flash_kernel_traitsILi32ELi128ELi128ELi8ES3_EELb1ELb1ELb0ELb1ELb0ELb0ELb0EEEvNS_16Flash_bwd_paramsE:
.text._ZN5flash44flash_bwd_dq_dk_dv_loop_seqk_parallel_kernelI23Flash_bwd_kernel_traitsILi32ELi128ELi128ELi8ELi4ELi4ELi4ELb0ELb0EN7cutlass6half_tE19Flash_kernel_traitsILi32ELi128ELi128ELi8ES3_EELb1ELb1ELb0ELb1ELb0ELb0ELb0EEEvNS_16Flash_bwd_paramsE:
        /* <DEDUP_REMOVED lines=87> */
[C---:B------:R-:W-:Y:S01]  /*0570*/  IMAD R5, R0.reuse, 0x8, R9 ;  /* 0x0000000800057824 */ /* 0x040fe200078e0209 */
[----:B------:R-:W-:Y:S01]  /*0580*/  LEA.HI R9, R11, R11, RZ, 0x1 ;  /* 0x0000000b0b097211 */ /* 0x000fe200078f08ff */
[----:B------:R-:W-:Y:S01]  /*0590*/  IMAD.IADD R250, R0, 0x1, -R4 ;  /* 0x0000000100fa7824 */ /* 0x000fe200078e0a04 */
[----:B------:R-:W-:Y:S01]  /*05a0*/  LOP3.LUT R0, R2, 0xc0, RZ, 0xc0, !PT ;  /* 0x000000c002007812 */ /* 0x000fe200078ec0ff */
[----:B------:R-:W-:Y:S01]  /*05b0*/  IMAD R197, R248, 0x2000, R6 ;  /* 0x00002000f8c57824 */ /* 0x000fe200078e0206 */
[----:B------:R-:W-:Y:S01]  /*05c0*/  LOP3.LUT R2, R9, 0x7fffffe, RZ, 0xc0, !PT ;  /* 0x07fffffe09027812 */ /* 0x000fe200078ec0ff */
[----:B------:R-:W-:Y:S01]  /*05d0*/  ULDC UR17, c[0x0][0x1c0] ;  /* 0x0000700000117ab9 */ /* 0x000fe20000000800 */
[----:B------:R-:W-:Y:S01]  /*05e0*/  SHF.R.U32.HI R4, RZ, 0x3, R0 ;  /* 0x00000003ff047819 */ /* 0x000fe20000011600 */
[----:B------:R-:W-:Y:S01]  /*05f0*/  USHF.L.U32 UR61, UR60, 0x7, URZ ;  /* 0x000000073c3d7899 */ /* 0x000fe2000800063f */
        /* <DEDUP_REMOVED lines=10> */
[----:B------:R1:W-:Y:S01]  /*06a0*/  STL [R1+0x24], R4 ;  /* 0x0000240401007387 */ /* 0x0003e20000100800 */
[----:B------:R-:W-:Y:S01]  /*06b0*/  IMAD.U32 R2, RZ, RZ, UR4 ;  /* 0x00000004ff027e24 */ /* 0x000fe2000f8e00ff */
[----:B------:R-:W-:Y:S01]  /*06c0*/  SHF.R.S32.HI R3, RZ, 0x1, R0 ;  /* 0x00000001ff037819 */ /* 0x000fe20000011400 */
[----:B------:R-:W-:Y:S01]  /*06d0*/  IMAD.U32 R5, RZ, RZ, UR13 ;  /* 0x0000000dff057e24 */ /* 0x000fe2000f8e00ff */
[----:B------:R-:W-:Y:S01]  /*06e0*/  UIMAD UR4, UR53, UR16, UR54 ;  /* 0x00000010350472a4 */ /* 0x000fe2000f8e0236 */
[----:B------:R-:W-:Y:S01]  /*06f0*/  SEL R194, R125, 0xffffffe0, !P5 ;  /* 0xffffffe07dc27807 */ /* 0x000fe20006800000 */
[----:B------:R2:W-:Y:S01]  /*0700*/  STL [R1+0x20], R2 ;  /* 0x0000200201007387 */ /* 0x0005e20000100800 */
[----:B------:R-:W-:-:S02]  /*0710*/  ULDC.U8 UR5, c[0x0][0x2d8] ;  /* 0x0000b60000057ab9 */ /* 0x000fc40000000000 */
[----:B------:R-:W-:Y:S02]  /*0720*/  USHF.L.U32 UR4, UR4, 0x5, URZ ;  /* 0x0000000504047899 */ /* 0x000fe4000800063f */
[----:B------:R-:W-:Y:S02]  /*0730*/  ULDC.64 UR10, c[0x0][0x118] ;  /* 0x00004600000a7ab9 */ /* 0x000fe40000000a00 */
[----:B------:R-:W-:Y:S02]  /*0740*/  UIMAD.WIDE.U32 UR58, UR56, UR12, URZ ;  /* 0x0000000c383a72a5 */ /* 0x000fe4000f8e003f */
[----:B------:R-:W-:Y:S02]  /*0750*/  USHF.L.U32 UR47, UR60, 0x3, URZ ;  /* 0x000000033c2f7899 */ /* 0x000fe4000800063f */
[----:B------:R-:W-:Y:S02]  /*0760*/  USHF.L.U32 UR46, UR60, 0x4, URZ ;  /* 0x000000043c2e7899 */ /* 0x000fe4000800063f */
[----:B------:R-:W-:-:S02]  /*0770*/  UIMAD UR45, UR60, 0x18, URZ ;  /* 0x000000183c2d78a4 */ /* 0x000fc4000f8e023f */
[----:B------:R-:W-:Y:S02]  /*0780*/  USHF.L.U32 UR44, UR60, 0x5, URZ ;  /* 0x000000053c2c7899 */ /* 0x000fe4000800063f */
[----:B------:R-:W-:Y:S01]  /*0790*/  UIMAD UR43, UR60, 0x28, URZ ;  /* 0x000000283c2b78a4 */ /* 0x000fe2000f8e023f */
[----:B-1----:R-:W-:Y:S01]  /*07a0*/  LOP3.LUT R4, R0, 0x7fffffe, RZ, 0xc0, !PT ;  /* 0x07fffffe00047812 */ /* 0x002fe200078ec0ff */
[----:B------:R-:W-:Y:S01]  /*07b0*/  UIMAD UR42, UR60, 0x30, URZ ;  /* 0x000000303c2a78a4 */ /* 0x000fe2000f8e023f */
[----:B------:R-:W-:Y:S01]  /*07c0*/  SHF.R.S32.HI R0, RZ, 0x1f, R0 ;  /* 0x0000001fff007819 */ /* 0x000fe20000011400 */
[----:B------:R-:W-:Y:S02]  /*07d0*/  UIMAD UR41, UR60, 0x38, URZ ;  /* 0x000000383c2978a4 */ /* 0x000fe4000f8e023f */
[----:B------:R-:W-:Y:S01]  /*07e0*/  IMAD.IADD R16, R8, 0x1, -R4 ;  /* 0x0000000108107824 */ /* 0x000fe200078e0a04 */
[----:B------:R-:W-:Y:S01]  /*07f0*/  LEA.HI R0, R0, R3, RZ, 0x2 ;  /* 0x0000000300007211 */ /* 0x000fe200078f10ff */
[----:B------:R-:W-:Y:S01]  /*0800*/  IMAD.U32 R4, RZ, RZ, UR12 ;  /* 0x0000000cff047e24 */ /* 0x000fe2000f8e00ff */
[----:B--2---:R-:W-:Y:S01]  /*0810*/  LOP3.LUT R2, R10, 0xfffffff8, RZ, 0xc0, !PT ;  /* 0xfffffff80a027812 */ /* 0x004fe200078ec0ff */
[----:B------:R-:W-:Y:S01]  /*0820*/  IMAD.SHL.U32 R4, R7, 0x40, RZ ;  /* 0x0000004007047824 */ /* 0x000fe200078e00ff */
[----:B------:R-:W-:Y:S01]  /*0830*/  LOP3.LUT R0, R0, 0xfffffffc, RZ, 0xc0, !PT ;  /* 0xfffffffc00007812 */ /* 0x000fe200078ec0ff */
[----:B------:R-:W-:-:S02]  /*0840*/  USHF.L.U32 UR40, UR60, 0x6, URZ ;  /* 0x000000063c287899 */ /* 0x000fc4000800063f */
[----:B------:R-:W-:Y:S01]  /*0850*/  IMAD.IADD R15, R8, 0x1, -R2 ;  /* 0x00000001080f7824 */ /* 0x000fe200078e0a02 */
[----:B------:R-:W-:Y:S01]  /*0860*/  LOP3.LUT R2, R7, 0x1, RZ, 0xc0, !PT ;  /* 0x0000000107027812 */ /* 0x000fe200078ec0ff */
[----:B------:R-:W-:Y:S01]  /*0870*/  IMAD.IADD R14, R3, 0x1, -R0 ;  /* 0x00000001030e7824 */ /* 0x000fe200078e0a00 */
[----:B------:R-:W-:Y:S01]  /*0880*/  LOP3.LUT R4, R4, 0x1c0, RZ, 0xc0, !PT ;  /* 0x000001c004047812 */ /* 0x000fe200078ec0ff */
[----:B------:R-:W-:Y:S01]  /*0890*/  IMAD.U32 R0, RZ, RZ, UR8 ;  /* 0x00000008ff007e24 */ /* 0x000fe2000f8e00ff */
[----:B------:R-:W-:Y:S01]  /*08a0*/  ISETP.NE.U32.AND P6, PT, R2, 0x1, PT ;  /* 0x000000010200780c */ /* 0x000fe20003fc5070 */
[----:B------:R-:W-:Y:S01]  /*08b0*/  IMAD.U32 R2, RZ, RZ, UR9 ;  /* 0x00000009ff027e24 */ /* 0x000fe2000f8e00ff */
[----:B------:R-:W-:Y:S01]  /*08c0*/  SHF.R.S32.HI R0, RZ, 0x1, R9 ;  /* 0x00000001ff007819 */ /* 0x000fe20000011409 */
[----:B------:R-:W-:Y:S01]  /*08d0*/  IMAD.SHL.U32 R2, R11, 0x40, RZ ;  /* 0x000000400b027824 */ /* 0x000fe200078e00ff */
[----:B------:R-:W-:Y:S01]  /*08e0*/  LEA.HI R9, R7, R7, RZ, 0x1 ;  /* 0x0000000707097211 */ /* 0x000fe200078f08ff */
[----:B------:R-:W-:Y:S01]  /*08f0*/  USHF.R.S32.HI UR9, URZ, 0x1f, UR54 ;  /* 0x0000001f3f097899 */ /* 0x000fe20008011436 */
[C---:B------:R-:W-:Y:S01]  /*0900*/  LOP3.LUT P0, RZ, R0.reuse, 0x2, RZ, 0xc0, !PT ;  /* 0x0000000200ff7812 */ /* 0x040fe2000780c0ff */
[----:B------:R-:W-:Y:S01]  /*0910*/  IMAD.SHL.U32 R11, R0, 0x40, RZ ;  /* 0x00000040000b7824 */ /* 0x000fe200078e00ff */
[----:B------:R-:W-:Y:S01]  /*0920*/  LOP3.LUT R8, R2, 0x1c0, RZ, 0xc0, !PT ;  /* 0x000001c002087812 */ /* 0x000fe200078ec0ff */
[----:B------:R-:W-:Y:S01]  /*0930*/  IMAD.SHL.U32 R0, R250, 0x10, RZ ;  /* 0x00000010fa007824 */ /* 0x000fe200078e00ff */
[----:B------:R-:W-:Y:S01]  /*0940*/  LOP3.LUT R2, R9, 0x3fffffe, RZ, 0xc0, !PT ;  /* 0x03fffffe09027812 */ /* 0x000fe200078ec0ff */
[----:B------:R-:W-:Y:S01]  /*0950*/  IMAD.U32 R3, RZ, RZ, UR9 ;  /* 0x00000009ff037e24 */ /* 0x000fe2000f8e00ff */
[----:B------:R-:W-:Y:S01]  /*0960*/  SHF.R.S32.HI R3, RZ, 0x3, R10 ;  /* 0x00000003ff037819 */ /* 0x000fe2000001140a */
[----:B------:R-:W-:Y:S01]  /*0970*/  UIMAD UR9, UR6, UR18, URZ ;  /* 0x00000012060972a4 */ /* 0x000fe2000f8e023f */
[----:B------:R-:W-:Y:S01]  /*0980*/  LEA.HI.SX32 R240, R240, R0, 0x1e ;  /* 0x00000000f0f07211 */ /* 0x000fe200078ff2ff */
[----:B------:R-:W-:Y:S01]  /*0990*/  IMAD.IADD R13, R7, 0x1, -R2 ;  /* 0x00000001070d7824 */ /* 0x000fe200078e0a02 */
[----:B------:R-:W-:Y:S01]  /*09a0*/  LOP3.LUT R5, R8, 0x30, R0, 0xf8, !PT ;  /* 0x0000003008057812 */ /* 0x000fe200078ef800 */
[----:B------:R-:W-:Y:S01]  /*09b0*/  IMAD.SHL.U32 R2, R250, 0x400, RZ ;  /* 0x00000400fa027824 */ /* 0x000fe200078e00ff */
[----:B------:R-:W-:Y:S01]  /*09c0*/  LOP3.LUT R0, R11, 0xc0, RZ, 0xc0, !PT ;  /* 0x000000c00b007812 */ /* 0x000fe200078ec0ff */
[----:B------:R-:W-:Y:S01]  /*09d0*/  IMAD R16, R3, 0x8, R16 ;  /* 0x0000000803107824 */ /* 0x000fe200078e0210 */
[----:B------:R-:W-:Y:S01]  /*09e0*/  LOP3.LUT R5, R5, 0x8, R116, 0xf8, !PT ;  /* 0x0000000805057812 */ /* 0x000fe200078ef874 */
[----:B------:R-:W-:Y:S01]  /*09f0*/  IMAD R119, R3, 0x200, R2 ;  /* 0x0000020003777824 */ /* 0x000fe200078e0202 */
[----:B------:R-:W-:Y:S01]  /*0a00*/  LOP3.LUT R116, R0, 0x8, R116, 0xf8, !PT ;  /* 0x0000000800747812 */ /* 0x000fe200078ef874 */
[----:B------:R-:W-:Y:S01]  /*0a10*/  UIMAD UR6, UR7, UR53, URZ ;  /* 0x00000035070672a4 */ /* 0x000fe2000f8e023f */
[----:B------:R-:W-:Y:S01]  /*0a20*/  SHF.R.U32.HI R0, RZ, 0x3, R0 ;  /* 0x00000003ff007819 */ /* 0x000fe20000011600 */
[----:B------:R-:W-:Y:S01]  /*0a30*/  IMAD.U32 R3, RZ, RZ, UR9 ;  /* 0x00000009ff037e24 */ /* 0x000fe2000f8e00ff */
[----:B------:R-:W-:Y:S01]  /*0a40*/  LEA.HI R4, R4, R4, RZ, 0x1d ;  /* 0x0000000404047211 */ /* 0x000fe200078fe8ff */
[----:B------:R-:W-:Y:S01]  /*0a50*/  @!UP5 UIMAD UR8, UR53, UR17, UR54 ;  /* 0x000000113508d2a4 */ /* 0x000fe2000f8e0236 */
[----:B------:R-:W-:Y:S01]  /*0a60*/  LOP3.LUT R116, R116, R0, RZ, 0x3c, !PT ;  /* 0x0000000074747212 */ /* 0x000fe200078e3cff */
[----:B------:R-:W-:Y:S01]  /*0a70*/  IMAD.U32 R0, RZ, RZ, UR14 ;  /* 0x0000000eff007e24 */ /* 0x000fe2000f8e00ff */
[----:B------:R-:W-:Y:S01]  /*0a80*/  IADD3 R197, R4, R197, R2 ;  /* 0x000000c504c57210 */ /* 0x000fe20007ffe002 */
[----:B------:R-:W-:Y:S01]  /*0a90*/  IMAD.SHL.U32 R4, R12, 0x10, RZ ;  /* 0x000000100c047824 */ /* 0x000fe200078e00ff */
[----:B------:R-:W-:Y:S01]  /*0aa0*/  SHF.R.U32.HI R2, RZ, 0x3, R8 ;  /* 0x00000003ff027819 */ /* 0x000fe20000011608 */
[----:B------:R-:W-:Y:S01]  /*0ab0*/  @!UP5 UIMAD UR7, UR8, UR15, URZ ;  /* 0x0000000f0807d2a4 */ /* 0x000fe2000f8e023f */
[----:B------:R1:W-:Y:S01]  /*0ac0*/  STL [R1+0x1c], R0 ;  /* 0x00001c0001007387 */ /* 0x0003e20000100800 */
[----:B------:R-:W-:Y:S01]  /*0ad0*/  IMAD.SHL.U32 R197, R197, 0x2, RZ ;  /* 0x00000002c5c57824 */ /* 0x000fe200078e00ff */
[----:B------:R-:W-:Y:S01]  /*0ae0*/  LOP3.LUT R5, R5, R2, RZ, 0x3c, !PT ;  /* 0x0000000205057212 */ /* 0x000fe200078e3cff */
[----:B------:R-:W-:Y:S01]  /*0af0*/  IMAD.U32 R116, R17, 0x20, R116 ;  /* 0x0000002011747824 */ /* 0x000fe200078e0074 */
[----:B------:R2:W-:Y:S01]  /*0b00*/  STL [R1+0x18], R3 ;  /* 0x0000180301007387 */ /* 0x0005e20000100800 */
[----:B------:R-:W-:Y:S01]  /*0b10*/  SEL R193, R193, 0x10, !P6 ;  /* 0x00000010c1c17807 */ /* 0x000fe20007000000 */
[C---:B------:R-:W-:Y:S01]  /*0b20*/  IMAD.IADD R199, R197.reuse, 0x1, R194 ;  /* 0x00000001c5c77824 */ /* 0x040fe200078e02c2 */
[C---:B------:R-:W-:Y:S01]  /*0b30*/  IADD3 R192, R197.reuse, 0x40, RZ ;  /* 0x00000040c5c07810 */ /* 0x040fe20007ffe0ff */
[----:B------:R-:W-:Y:S01]  /*0b40*/  IMAD.SHL.U32 R116, R116, 0x2, RZ ;  /* 0x0000000274747824 */ /* 0x000fe200078e00ff */
[C---:B------:R-:W-:Y:S01]  /*0b50*/  @P4 IADD3 R192, R197.reuse, -0x40, RZ ;  /* 0xffffffc0c5c04810 */ /* 0x040fe20007ffe0ff */
[----:B------:R-:W-:Y:S01]  /*0b60*/  IMAD.IADD R198, R197, 0x1, R193 ;  /* 0x00000001c5c67824 */ /* 0x000fe200078e02c1 */
[----:B------:R-:W-:Y:S01]  /*0b70*/  SEL R117, R125, 0xffffffe0, !P0 ;  /* 0xffffffe07d757807 */ /* 0x000fe20004000000 */
[----:B------:R-:W-:-:S02]  /*0b80*/  UIMAD UR39, UR60, 0x48, URZ ;  /* 0x000000483c2778a4 */ /* 0x000fc4000f8e023f */
[----:B------:R-:W-:Y:S01]  /*0b90*/  IMAD.IADD R193, R193, 0x1, R192 ;  /* 0x00000001c1c17824 */ /* 0x000fe200078e02c0 */
[----:B------:R-:W-:Y:S01]  /*0ba0*/  UIMAD UR38, UR60, 0x50, URZ ;  /* 0x000000503c2678a4 */ /* 0x000fe2000f8e023f */
        /* <DEDUP_REMOVED lines=8> */
[----:B-1----:R-:W-:Y:S01]  /*0c30*/  IMAD R0, R250, 0x200, R6 ;  /* 0x00000200fa007824 */ /* 0x002fe200078e0206 */
[----:B------:R-:W-:-:S02]  /*0c40*/  UIMAD UR33, UR60, 0x78, URZ ;  /* 0x000000783c2178a4 */ /* 0x000fc4000f8e023f */
[----:B------:R-:W-:Y:S01]  /*0c50*/  UIADD3 UR32, -UR61, URZ, URZ ;  /* 0x0000003f3d207290 */ /* 0x000fe2000fffe13f */
[----:B--2---:R-:W-:Y:S01]  /*0c60*/  IMAD.U32 R3, RZ, RZ, UR6 ;  /* 0x00000006ff037e24 */ /* 0x004fe2000f8e00ff */
[----:B------:R-:W-:Y:S01]  /*0c70*/  UIMAD UR6, UR57, UR12, URZ ;  /* 0x0000000c390672a4 */ /* 0x000fe2000f8e023f */
[----:B------:R-:W-:Y:S01]  /*0c80*/  IMAD R13, R13, 0x20, R0 ;  /* 0x000000200d0d7824 */ /* 0x000fe200078e0200 */
[----:B------:R-:W-:Y:S01]  /*0c90*/  UMOV UR55, 0xffffe000 ;  /* 0xffffe00000377882 */ /* 0x000fe20000000000 */
        /* <DEDUP_REMOVED lines=40> */
[----:B------:R-:W-:Y:S01]  /*0f20*/  IMAD.IADD R124, R0, 0x1, R2 ;  /* 0x00000001007c7824 */ /* 0x000fe200078e0202 */
[----:B------:R-:W-:Y:S01]  /*0f30*/  IADD3 R252, R251, 0x20, RZ ;  /* 0x00000020fbfc7810 */ /* 0x000fe20007ffe0ff */
[----:B------:R-:W-:Y:S01]  /*0f40*/  IMAD.U32 R2, RZ, RZ, UR7 ;  /* 0x00000007ff027e24 */ /* 0x000fe2000f8e00ff */
[----:B------:R-:W-:Y:S01]  /*0f50*/  LEA R119, R119, 0xa000, 0x1 ;  /* 0x0000a00077777811 */ /* 0x000fe200078e08ff */
[----:B------:R-:W-:Y:S01]  /*0f60*/  IMAD.U32 R0, RZ, RZ, UR6 ;  /* 0x00000006ff007e24 */ /* 0x000fe2000f8e00ff */
[----:B------:R-:W-:Y:S01]  /*0f70*/  @P3 IADD3 R252, R251, -0x20, RZ ;  /* 0xffffffe0fbfc3810 */ /* 0x000fe20007ffe0ff */
[----:B------:R-:W-:Y:S01]  /*0f80*/  IMAD.U32 R0, RZ, RZ, UR4 ;  /* 0x00000004ff007e24 */ /* 0x000fe2000f8e00ff */
[----:B------:R1:W-:Y:S01]  /*0f90*/  STL [R1+0x4], R2 ;  /* 0x0000040201007387 */ /* 0x0003e20000100800 */
[C---:B------:R-:W-:Y:S01]  /*0fa0*/  IADD3 R126, R119.reuse, 0x20, RZ ;  /* 0x00000020777e7810 */ /* 0x040fe20007ffe0ff */
[C---:B------:R-:W-:Y:S01]  /*0fb0*/  IMAD.IADD R121, R119.reuse, 0x1, R120 ;  /* 0x0000000177797824 */ /* 0x040fe200078e0278 */
[----:B------:R-:W-:Y:S01]  /*0fc0*/  @P1 IADD3 R126, R119, -0x20, RZ ;  /* 0xffffffe0777e1810 */ /* 0x000fe20007ffe0ff */
[----:B------:R2:W-:Y:S01]  /*0fd0*/  STL [R1], R0 ;  /* 0x0000000001007387 */ /* 0x0005e20000100800 */
[----:B------:R-:W-:-:S02]  /*0fe0*/  IMAD.IADD R130, R130, 0x1, R5 ;  /* 0x0000000182827824 */ /* 0x000fc400078e0205 */
[----:B------:R-:W-:Y:S01]  /*0ff0*/  IADD3 R129, R126, 0x2000, RZ ;  /* 0x000020007e817810 */ /* 0x000fe20007ffe0ff */
[----:B------:R-:W-:Y:S01]  /*1000*/  IMAD.IADD R120, R120, 0x1, R126 ;  /* 0x0000000178787824 */ /* 0x000fe200078e027e */
[C---:B------:R-:W-:Y:S02]  /*1010*/  IADD3 R128, R126.reuse, 0x4000, RZ ;  /* 0x000040007e807810 */ /* 0x040fe40007ffe0ff */
[----:B------:R-:W-:Y:S01]  /*1020*/  IADD3 R127, R126, 0x6000, RZ ;  /* 0x000060007e7f7810 */ /* 0x000fe20007ffe0ff */
[----:B-1----:R-:W-:Y:S02]  /*1030*/  IMAD.SHL.U32 R2, R3, 0x2, RZ ;  /* 0x0000000203027824 */ /* 0x002fe400078e00ff */
.L_x_630:
[----:B------:R-:W-:Y:S02]  /*1040*/  ULDC.64 UR8, c[0x0][0x250] ;  /* 0x0000940000087ab9 */ /* 0x000fe40000000a00 */
[----:B------:R-:W-:Y:S02]  /*1050*/  UISETP.NE.U32.AND UP3, UPT, URZ, UR8, UPT ;  /* 0x000000083f00728c */ /* 0x000fe4000bf65070 */
[----:B------:R-:W-:Y:S02]  /*1060*/  USHF.L.U32 UR7, UR53, 0x2, URZ ;  /* 0x0000000235077899 */ /* 0x000fe4000800063f */
[----:B------:R-:W-:-:S02]  /*1070*/  UISETP.NE.AND.EX UP3, UPT, URZ, UR9, UPT, UP3 ;  /* 0x000000093f00728c */ /* 0x000fc4000bf65330 */
[----:B------:R-:W-:Y:S02]  /*1080*/  USHF.R.S32.HI UR49, URZ, 0x1f, UR53 ;  /* 0x0000001f3f317899 */ /* 0x000fe40008011435 */
[----:B------:R-:W-:Y:S02]  /*1090*/  ULDC.U8 UR4, c[0x0][0x312] ;  /* 0x0000c48000047ab9 */ /* 0x000fe40000000000 */
        /* <DEDUP_REMOVED lines=24> */
[----:B----4-:R1:W4:Y:S01]  /*1220*/  @P2 LDG.E R3, [R6.64] ;  /* 0x0000003206032981 */ /* 0x010322000c1e1900 */
[----:B------:R-:W-:-:S10]  /*1230*/  MOV R5, UR9 ;  /* 0x0000000900057c02 */ /* 0x000fd40008000f00 */
[----:B--2---:R-:W2:Y:S04]  /*1240*/  @!P1 LDG.E R0, [R4.64] ;  /* 0x0000003204009981 */ /* 0x004ea8000c1e1900 */
[----:B-1---5:R-:W5:Y:S01]  /*1250*/  @P2 LDG.E R6, [R6.64+0x4] ;  /* 0x0000043206062981 */ /* 0x022f62000c1e1900 */
[----:B------:R-:W-:Y:S02]  /*1260*/  UMOV UR4, 0xffffffff ;  /* 0xffffffff00047882 */ /* 0x000fe40000000000 */
[----:B------:R-:W-:Y:S02]  /*1270*/  UMOV UR48, URZ ;  /* 0x0000003f00307c82 */ /* 0x000fe40008000000 */
[----:B------:R-:W-:Y:S02]  /*1280*/  UMOV UR52, 0xffffffff ;  /* 0xffffffff00347882 */ /* 0x000fe40000000000 */
[----:B------:R-:W-:Y:S01]  /*1290*/  ULDC UR8, c[0x0][0x218] ;  /* 0x0000860000087ab9 */ /* 0x000fe20000000800 */
[----:B---3--:R1:W3:Y:S01]  /*12a0*/  @P0 R2UR UR48, R8 ;  /* 0x00000000083003c2 */ /* 0x0082e200000e0000 */
[----:B------:R-:W-:-:S07]  /*12b0*/  ISETP.NE.U32.AND P0, PT, RZ, c[0x0][0x248], PT ;  /* 0x00009200ff007a0c */ /* 0x000fce0003f05070 */
[----:B----4-:R-:W4:Y:S01]  /*12c0*/  @P2 R2UR UR4, R3 ;  /* 0x00000000030423c2 */ /* 0x010f2200000e0000 */
[----:B------:R-:W-:-:S07]  /*12d0*/  ISETP.NE.AND.EX P0, PT, RZ, c[0x0][0x24c], PT, P0 ;  /* 0x00009300ff007a0c */ /* 0x000fce0003f05300 */
[----:B-----5:R-:W4:Y:S08]  /*12e0*/  @P2 R2UR UR28, R6 ;  /* 0x00000000061c23c2 */ /* 0x020f3000000e0000 */
[----:B--2---:R1:W2:Y:S01]  /*12f0*/  @!P1 R2UR UR52, R0 ;  /* 0x00000000003493c2 */ /* 0x0042a200000e0000 */
[----:B----4-:R-:W-:-:S07]  /*1300*/  @UP1 UIADD3 UR28, UR28, -UR4, URZ ;  /* 0x800000041c1c1290 */ /* 0x010fce000fffe03f */
[----:B------:R-:W-:Y:S01]  /*1310*/  @!UP1 ULDC UR28, c[0x0][0x214] ;  /* 0x00008500001c9ab9 */ /* 0x000fe20000000800 */
[----:B------:R-:W-:Y:S05]  /*1320*/  @!P0 BRA `(.L_x_586) ;  /* 0x0000007000008947 */ /* 0x000fea0003800000 */
[----:B-123--:R-:W-:-:S13]  /*1330*/  PLOP3.LUT P0, PT, PT, PT, UP4, 0x80, 0x0 ;  /* 0x000000000000781c */ /* 0x00efda0003f0f048 */
[----:B------:R-:W2:Y:S04]  /*1340*/  @P0 LDG.E R0, [R4.64+0x4] ;  /* 0x0000043204000981 */ /* 0x000ea8000c1e1900 */
[----:B------:R-:W3:Y:S01]  /*1350*/  @!P0 LDG.E R4, [R4.64] ;  /* 0x0000003204048981 */ /* 0x000ee2000c1e1900 */
[----:B--2---:R-:W1:Y:S02]  /*1360*/  @P0 R2UR UR8, R0 ;  /* 0x00000000000803c2 */ /* 0x004e6400000e0000 */
[----:B-1----:R-:W-:-:S11]  /*1370*/  @UP4 UIADD3 UR8, UR8, -UR52, URZ ;  /* 0x8000003408084290 */ /* 0x002fd6000fffe03f */
[----:B---3--:R1:W2:Y:S01]  /*1380*/  @!P0 R2UR UR8, R4 ;  /* 0x00000000040883c2 */ /* 0x0082a200000e0000 */
[----:B------:R-:W-:-:S07]  /*1390*/  DEPBAR.LE SB1, 0x0, {2} ;  /* 0x000090040000791a */ /* 0x000fce0000000000 */
.L_x_586:
[----:B-123--:R-:W-:Y:S02]  /*13a0*/  ULDC.64 UR12, c[0x0][0x258] ;  /* 0x00009600000c7ab9 */ /* 0x00efe40000000a00 */
        /* <DEDUP_REMOVED lines=58> */
.L_x_588:
        /* <DEDUP_REMOVED lines=18> */
.L_x_589:
        /* <DEDUP_REMOVED lines=13> */
[----:B------:R-:W-:Y:S02]  /*1940*/  @!UP2 UMOV UR23, UR8 ;  /* 0x000000080017ac82 */ /* 0x000fe40008000000 */
[----:B------:R-:W-:Y:S02]  /*1950*/  @!UP2 UIADD3 UR29, UR9, UR13, URZ ;  /* 0x0000000d091da290 */ /* 0x000fe4000fffe03f */
[----:B------:R-:W-:Y:S01]  /*1960*/  UIMAD UR13, UR57, UR4, URZ ;  /* 0x00000004390d72a4 */ /* 0x000fe2000f8e023f */
[----:B------:R-:W-:Y:S01]  /*1970*/  IABS R6, c[0x0][0x1c8] ;  /* 0x0000720000067a13 */ /* 0x000fe20000000000 */
[----:B--2---:R1:W2:Y:S08]  /*1980*/  R2UR UR16, R0 ;  /* 0x00000000001073c2 */ /* 0x0042b000000e0000 */
[----:B---3--:R3:W5:Y:S01]  /*1990*/  R2UR UR20, R3 ;  /* 0x00000000031473c2 */ /* 0x00876200000e0000 */
[----:B-1----:R-:W4:Y:S04]  /*19a0*/  LDL R0, [R1+0x20] ;  /* 0x0000200001007983 */ /* 0x002f280000100800 */
[----:B---3--:R-:W3:Y:S01]  /*19b0*/  LDL R3, [R1+0x4] ;  /* 0x0000040001037983 */ /* 0x008ee20000100800 */
[----:B-----5:R-:W-:-:S02]  /*19c0*/  UIMAD UR8, UR49, UR17, UR20 ;  /* 0x00000011310872a4 */ /* 0x020fc4000f8e0214 */
[----:B------:R-:W1:Y:S02]  /*19d0*/  S2UR UR17, SR_CTAID.X ;  /* 0x00000000001179c3 */ /* 0x000e640000002500 */
[----:B------:R-:W-:-:S03]  /*19e0*/  UIADD3 UR8, UR15, UR8, URZ ;  /* 0x000000080f087290 */ /* 0x000fc6000fffe03f */
[----:B------:R-:W-:Y:S02]  /*19f0*/  ULDC.64 UR14, c[0x0][0x3d8] ;  /* 0x0000f600000e7ab9 */ /* 0x000fe40000000a00 */
[----:B--2---:R-:W-:-:S04]  /*1a00*/  UIMAD UR8, UR56, UR8, UR16 ;  /* 0x00000008380872a4 */ /* 0x004fc8000f8e0210 */
[----:B------:R-:W-:Y:S02]  /*1a10*/  UIADD3 UR16, UR59, UR8, URZ ;  /* 0x000000083b107290 */ /* 0x000fe4000fffe03f */
[----:B------:R-:W-:-:S04]  /*1a20*/  UIMAD.WIDE.U32 UR8, UR56, UR4, URZ ;  /* 0x00000004380872a5 */ /* 0x000fc8000f8e003f */
[----:B------:R-:W-:Y:S02]  /*1a30*/  @UP2 UIADD3 UR16, UR9, UR13, URZ ;  /* 0x0000000d09102290 */ /* 0x000fe4000fffe03f */
[----:B------:R-:W-:Y:S02]  /*1a40*/  USEL UR25, UR58, UR8, !UP2 ;  /* 0x000000083a197287 */ /* 0x000fe4000d000000 */
[----:B-1----:R-:W-:Y:S01]  /*1a50*/  UIMAD.WIDE.U32 UR8, UR17, UR14, URZ ;  /* 0x0000000e110872a5 */ /* 0x002fe2000f8e003f */
[----:B------:R1:W2:Y:S02]  /*1a60*/  R2UR UR14, R4 ;  /* 0x00000000040e73c2 */ /* 0x0002a400000e0000 */
[----:B-1----:R-:W1:Y:S01]  /*1a70*/  I2F.RP R4, R6 ;  /* 0x0000000600047306 */ /* 0x002e620000209400 */
[----:B------:R-:W-:Y:S02]  /*1a80*/  USEL UR20, UR8, URZ, UP6 ;  /* 0x0000003f08147287 */ /* 0x000fe4000b000000 */
[----:B------:R-:W-:-:S02]  /*1a90*/  UIMAD UR15, UR17, UR15, UR9 ;  /* 0x0000000f110f72a4 */ /* 0x000fc4000f8e0209 */
[----:B------:R-:W-:-:S03]  /*1aa0*/  USHF.L.U64.HI UR8, UR53, 0x7, UR49 ;  /* 0x0000000735087899 */ /* 0x000fc60008010231 */
[----:B-1----:R-:W1:Y:S01]  /*1ab0*/  MUFU.RCP R4, R4 ;  /* 0x0000000400047308 */ /* 0x002e620000001000 */
[----:B------:R-:W-:Y:S02]  /*1ac0*/  USHF.L.U32 UR17, UR53, 0x7, URZ ;  /* 0x0000000735117899 */ /* 0x000fe4000800063f */
[----:B------:R-:W-:Y:S02]  /*1ad0*/  USEL UR9, UR8, URZ, UP1 ;  /* 0x0000003f08097287 */ /* 0x000fe40008800000 */
[----:B------:R-:W-:-:S04]  /*1ae0*/  USEL UR8, UR17, URZ, UP1 ;  /* 0x0000003f11087287 */ /* 0x000fc80008800000 */
[----:B------:R-:W-:Y:S01]  /*1af0*/  UIADD3 UR8, UP1, UR6, UR8, URZ ;  /* 0x0000000806087290 */ /* 0x000fe2000ff3e03f */
[----:B-1----:R-:W-:-:S03]  /*1b00*/  IADD3 R4, R4, 0xffffffe, RZ ;  /* 0x0ffffffe04047810 */ /* 0x002fc60007ffe0ff */
[----:B------:R-:W-:Y:S01]  /*1b10*/  UIADD3.X UR13, UR26, UR9, URZ, UP1, !UPT ;  /* 0x000000091a0d7290 */ /* 0x000fe20008ffe43f */
[----:B------:R1:W5:Y:S01]  /*1b20*/  F2I.FTZ.U32.TRUNC.NTZ R5, R4 ;  /* 0x0000000400057305 */ /* 0x000362000021f000 */
[----:B------:R-:W-:-:S04]  /*1b30*/  UIMAD UR9, UR57, UR8, URZ ;  /* 0x00000008390972a4 */ /* 0x000fc8000f8e023f */
[----:B------:R-:W-:Y:S01]  /*1b40*/  UIMAD UR13, UR56, UR13, UR9 ;  /* 0x0000000d380d72a4 */ /* 0x000fe2000f8e0209 */
[----:B-1----:R-:W-:Y:S01]  /*1b50*/  IMAD.MOV.U32 R4, RZ, RZ, RZ ;  /* 0x000000ffff047224 */ /* 0x002fe200078e00ff */
[----:B------:R-:W-:Y:S01]  /*1b60*/  ISETP.NE.AND P2, PT, RZ, c[0x0][0x1c8], PT ;  /* 0x00007200ff007a0c */ /* 0x000fe20003f45270 */
[----:B--2---:R-:W-:-:S04]  /*1b70*/  @UP5 USEL UR14, UR14, UR4, !UP2 ;  /* 0x000000040e0e5287 */ /* 0x004fc8000d000000 */
[----:B----4-:R5:W1:Y:S08]  /*1b80*/  R2UR UR9, R0 ;  /* 0x00000000000973c2 */ /* 0x010a7000000e0000 */
        /* <DEDUP_REMOVED lines=13> */
[----:B-1----:R-:W-:Y:S01]  /*1c60*/  ISETP.LE.AND P1, PT, RZ, UR9, PT ;  /* 0x00000009ff007c0c */ /* 0x002fe2000bf23270 */
[----:B------:R-:W-:Y:S02]  /*1c70*/  ULDC UR9, c[0x0][0x234] ;  /* 0x00008d0000097ab9 */ /* 0x000fe40000000800 */
[----:B------:R-:W-:-:S08]  /*1c80*/  @UP5 UIMAD UR14, UR54, UR9, UR14 ;  /* 0x00000009360e52a4 */ /* 0x000fd0000f8e020e */
[----:B------:R-:W-:-:S05]  /*1c90*/  @P3 IADD3 R4, R4, 0x1, RZ ;  /* 0x0000000104043810 */ /* 0x000fca0007ffe0ff */
[----:B------:R-:W-:Y:S01]  /*1ca0*/  @!P1 IMAD.MOV R4, RZ, RZ, -R4 ;  /* 0x000000ffff049224 */ /* 0x000fe200078e0a04 */
[----:B------:R-:W-:Y:S01]  /*1cb0*/  PLOP3.LUT P1, PT, PT, PT, UP5, 0x80, 0x0 ;  /* 0x000000000000781c */ /* 0x000fe20003f2f058 */
[----:B------:R-:W-:Y:S02]  /*1cc0*/  UIMAD.WIDE.U32 UR8, UR56, UR8, URZ ;  /* 0x00000008380872a5 */ /* 0x000fe4000f8e003f */
[----:B---3--:R-:W-:Y:S01]  /*1cd0*/  @!UP5 UMOV UR14, UR17 ;  /* 0x00000011000edc82 */ /* 0x008fe20008000000 */
[----:B------:R-:W-:Y:S01]  /*1ce0*/  @!P2 LOP3.LUT R4, RZ, c[0x0][0x1c8], RZ, 0x33, !PT ;  /* 0x00007200ff04aa12 */ /* 0x000fe200078e33ff */
[----:B------:R-:W-:Y:S02]  /*1cf0*/  USEL UR17, UR15, URZ, UP6 ;  /* 0x0000003f0f117287 */ /* 0x000fe4000b000000 */
[----:B------:R-:W-:Y:S02]  /*1d00*/  UIADD3 UR15, UR9, UR13, URZ ;  /* 0x0000000d090f7290 */ /* 0x000fe4000fffe03f */
[----:B------:R-:W-:Y:S01]  /*1d10*/  USHF.R.S32.HI UR13, URZ, 0x1f, UR12 ;  /* 0x0000001f3f0d7899 */ /* 0x000fe2000801140c */
        /* <DEDUP_REMOVED lines=8> */
[----:B-1----:R-:W-:-:S03]  /*1da0*/  UIMAD UR4, UR5, UR54, UR4 ;  /* 0x00000036050472a4 */ /* 0x002fc6000f8e0204 */
[----:B------:R-:W-:Y:S01]  /*1db0*/  ULDC.U8 UR5, c[0x0][0x2d8] ;  /* 0x0000b60000057ab9 */ /* 0x000fe20000000000 */
[----:B------:R-:W-:Y:S05]  /*1dc0*/  BRA `(.L_x_591) ;  /* 0x0000003000007947 */ /* 0x000fea0003800000 */
.L_x_590:
[----:B------:R-:W2:Y:S02]  /*1dd0*/  LDL R0, [R1+0x18] ;  /* 0x0000180001007983 */ /* 0x000ea40000100800 */
[----:B--2---:R1:W2:Y:S01]  /*1de0*/  R2UR UR4, R0 ;  /* 0x00000000000473c2 */ /* 0x0042a200000e0000 */
[----:B------:R-:W-:-:S07]  /*1df0*/  DEPBAR.LE SB1, 0x0, {2} ;  /* 0x000090040000791a */ /* 0x000fce0000000000 */
.L_x_591:
[----:B------:R-:W2:Y:S04]  /*1e00*/  LDL R3, [R1+0x24] ;  /* 0x0000240001037983 */ /* 0x000ea80000100800 */
[----:B------:R-:W3:Y:S01]  /*1e10*/  LDL R0, [R1+0x8] ;  /* 0x0000080001007983 */ /* 0x000ee20000100800 */
[----:B------:R-:W-:Y:S01]  /*1e20*/  USHF.R.S32.HI UR9, URZ, 0x1f, UR61 ;  /* 0x0000001f3f097899 */ /* 0x000fe2000801143d */
[----:B------:R-:W-:Y:S01]  /*1e30*/  SHF.R.S32.HI R239, RZ, 0x1f, R238 ;  /* 0x0000001fffef7819 */ /* 0x000fe200000114ee */
[----:B------:R-:W-:Y:S01]  /*1e40*/  UIADD3 UR14, UR6, UR14, URZ ;  /* 0x0000000e060e7290 */ /* 0x000fe2000fffe03f */
[----:B------:R-:W1:Y:S01]  /*1e50*/  S2R R14, SR_TID.X ;  /* 0x00000000000e7919 */ /* 0x000e620000002100 */
[----:B------:R-:W-:Y:S01]  /*1e60*/  BSSY B1, `(.L_x_587) ;  /* 0x00008be000017945 */ /* 0x000fe20003800000 */
[----:B-1----:R-:W-:Y:S01]  /*1e70*/  SHF.R.S32.HI R10, RZ, 0x1f, R14 ;  /* 0x0000001fff0a7819 */ /* 0x002fe2000001140e */
[----:B--2---:R1:W2:Y:S03]  /*1e80*/  R2UR UR5, R3 ;  /* 0x00000000030573c2 */ /* 0x0042a600000e0000 */
[----:B-1----:R-:W-:Y:S01]  /*1e90*/  LEA.HI R3, R10, R14, RZ, 0x2 ;  /* 0x0000000e0a037211 */ /* 0x002fe200078f10ff */
[----:B--2---:R-:W-:-:S03]  /*1ea0*/  UIADD3 UR8, UP4, UP3, UR8, UR61, UR5 ;  /* 0x0000003d08087290 */ /* 0x004fc6000fb9e005 */
[----:B------:R-:W-:Y:S01]  /*1eb0*/  SHF.R.S32.HI R3, RZ, 0x2, R3 ;  /* 0x00000002ff037819 */ /* 0x000fe20000011403 */
[----:B------:R-:W-:Y:S02]  /*1ec0*/  UIADD3 UR25, UP2, UP1, UR20, UR8, UR25 ;  /* 0x0000000814197290 */ /* 0x000fe4000f95e019 */
[----:B------:R-:W-:Y:S01]  /*1ed0*/  ULDC.U8 UR5, c[0x0][0x2d8] ;  /* 0x0000b60000057ab9 */ /* 0x000fe20000000000 */
[----:B------:R-:W-:-:S04]  /*1ee0*/  SHF.R.S32.HI R17, RZ, 0x1f, R3 ;  /* 0x0000001fff117819 */ /* 0x000fc80000011403 */
[----:B---3--:R1:W2:Y:S02]  /*1ef0*/  R2UR UR8, R0 ;  /* 0x00000000000873c2 */ /* 0x0082a400000e0000 */
[----:B-1----:R-:W-:Y:S01]  /*1f00*/  IADD3 R0, P1, R3, UR6, RZ ;  /* 0x0000000603007c10 */ /* 0x002fe2000ff3e0ff */
[----:B--2---:R-:W-:Y:S02]  /*1f10*/  UIADD3.X UR8, UR15, UR9, UR8, UP4, UP3 ;  /* 0x000000090f087290 */ /* 0x004fe4000a7e6408 */
[----:B------:R-:W-:Y:S01]  /*1f20*/  USHF.R.S32.HI UR15, URZ, 0x1f, UR54 ;  /* 0x0000001f3f0f7899 */ /* 0x000fe20008011436 */
[----:B------:R-:W-:Y:S01]  /*1f30*/  IADD3.X R5, R17, UR26, RZ, P1, !PT ;  /* 0x0000001a11057c10 */ /* 0x000fe20008ffe4ff */
[----:B------:R-:W-:Y:S01]  /*1f40*/  UIADD3.X UR20, UR17, UR8, UR16, UP2, UP1 ;  /* 0x0000000811147290 */ /* 0x000fe200097e2410 */
[----:B------:R-:W-:Y:S02]  /*1f50*/  IMAD.WIDE.U32 R6, R0, c[0x0][0x190], R238 ;  /* 0x0000640000067a25 */ /* 0x000fe400078e00ee */
[----:B------:R-:W-:-:S02]  /*1f60*/  ULDC.64 UR8, c[0x0][0x1a8] ;  /* 0x00006a0000087ab9 */ /* 0x000fc40000000a00 */
[----:B------:R-:W-:Y:S01]  /*1f70*/  UIMAD UR8, UR15, UR8, URZ ;  /* 0x000000080f0872a4 */ /* 0x000fe2000f8e023f */
[----:B------:R-:W-:Y:S01]  /*1f80*/  IMAD R5, R5, c[0x0][0x190], RZ ;  /* 0x0000640005057a24 */ /* 0x000fe200078e02ff */
[----:B------:R-:W-:Y:S01]  /*1f90*/  IADD3 R8, P1, R6, UR31, RZ ;  /* 0x0000001f06087c10 */ /* 0x000fe2000ff3e0ff */
[----:B------:R-:W-:Y:S02]  /*1fa0*/  ULDC UR31, c[0x0][0x2e8] ;  /* 0x0000ba00001f7ab9 */ /* 0x000fe40000000800 */
[----:B------:R-:W-:Y:S01]  /*1fb0*/  UIMAD UR17, UR54, UR9, UR8 ;  /* 0x00000009361172a4 */ /* 0x000fe2000f8e0208 */
[----:B------:R-:W-:Y:S02]  /*1fc0*/  IMAD R0, R0, c[0x0][0x194], R5 ;  /* 0x0000650000007a24 */ /* 0x000fe400078e0205 */
[----:B------:R-:W-:Y:S01]  /*1fd0*/  ULDC.64 UR8, c[0x0][0x378] ;  /* 0x0000de0000087ab9 */ /* 0x000fe20000000a00 */
[----:B------:R-:W-:Y:S01]  /*1fe0*/  IMAD.U32 R5, RZ, RZ, UR6 ;  /* 0x00000006ff057e24 */ /* 0x000fe2000f8e00ff */
[----:B------:R-:W-:Y:S01]  /*1ff0*/  UIMAD UR8, UR15, UR8, URZ ;  /* 0x000000080f0872a4 */ /* 0x000fe2000f8e023f */
[----:B------:R-:W-:-:S02]  /*2000*/  IADD3.X R9, R7, UR27, R0, P1, !PT ;  /* 0x0000001b07097c10 */ /* 0x000fc40008ffe400 */
[----:B------:R-:W-:Y:S01]  /*2010*/  LEA.HI R0, R10, R14, RZ, 0x5 ;  /* 0x0000000e0a007211 */ /* 0x000fe200078f28ff */
[----:B------:R-:W-:Y:S01]  /*2020*/  UIMAD UR16, UR54, UR9, UR8 ;  /* 0x00000009361072a4 */ /* 0x000fe2000f8e0208 */
[----:B------:R-:W-:Y:S01]  /*2030*/  IADD3 R6, P1, R238, UR23, RZ ;  /* 0x00000017ee067c10 */ /* 0x000fe2000ff3e0ff */
[----:B------:R-:W-:Y:S01]  /*2040*/  UMOV UR23, 0x4 ;  /* 0x0000000400177882 */ /* 0x000fe20000000000 */
[----:B------:R-:W-:Y:S01]  /*2050*/  LOP3.LUT R10, R0, 0xffffffe0, RZ, 0xc0, !PT ;  /* 0xffffffe0000a7812 */ /* 0x000fe200078ec0ff */
[----:B------:R-:W-:Y:S01]  /*2060*/  ULDC.64 UR8, c[0x0][0x370] ;  /* 0x0000dc0000087ab9 */ /* 0x000fe20000000a00 */
[----:B------:R-:W-:Y:S01]  /*2070*/  SHF.R.S32.HI R0, RZ, 0x5, R0 ;  /* 0x00000005ff007819 */ /* 0x000fe20000011400 */
[----:B------:R-:W-:Y:S01]  /*2080*/  UIMAD UR8, UR26, UR8, URZ ;  /* 0x000000081a0872a4 */ /* 0x000fe2000f8e023f */
[----:B------:R-:W-:Y:S01]  /*2090*/  IADD3.X R7, R239, UR29, RZ, P1, !PT ;  /* 0x0000001def077c10 */ /* 0x000fe20008ffe4ff */
[----:B------:R-:W-:Y:S01]  /*20a0*/  IMAD.IADD R14, R14, 0x1, -R10 ;  /* 0x000000010e0e7824 */ /* 0x000fe200078e0a0a */
[----:B------:R-:W-:-:S02]  /*20b0*/  ULDC.64 UR26, c[0x0][0x3c8] ;  /* 0x0000f200001a7ab9 */ /* 0x000fc40000000a00 */
        /* <DEDUP_REMOVED lines=56> */
.L_x_593:
        /* <DEDUP_REMOVED lines=18> */
.L_x_594:
        /* <DEDUP_REMOVED lines=29> */
.L_x_596:
[----:B------:R-:W-:Y:S05]  /*2730*/  BSYNC B0 ;  /* 0x0000000000007941 */ /* 0x000fea0003800000 */
.L_x_595:
        /* <DEDUP_REMOVED lines=14> */
.L_x_598:
[----:B------:R-:W-:Y:S05]  /*2820*/  BSYNC B0 ;  /* 0x0000000000007941 */ /* 0x000fea0003800000 */
.L_x_597:
        /* <DEDUP_REMOVED lines=25> */
.L_x_600:
[----:B------:R-:W-:Y:S05]  /*29c0*/  BSYNC B0 ;  /* 0x0000000000007941 */ /* 0x000fea0003800000 */
.L_x_599:
        /* <DEDUP_REMOVED lines=12> */
.L_x_592:
        /* <DEDUP_REMOVED lines=23> */
.L_x_603:
[----:B------:R-:W-:Y:S05]  /*2c00*/  BSYNC B0 ;  /* 0x0000000000007941 */ /* 0x000fea0003800000 */
.L_x_602:
        /* <DEDUP_REMOVED lines=16> */
.L_x_605:
[----:B------:R-:W-:Y:S05]  /*2d10*/  BSYNC B0 ;  /* 0x0000000000007941 */ /* 0x000fea0003800000 */
.L_x_604:
        /* <DEDUP_REMOVED lines=20> */
.L_x_607:
[----:B------:R-:W-:Y:S05]  /*2e60*/  BSYNC B0 ;  /* 0x0000000000007941 */ /* 0x000fea0003800000 */
.L_x_606:
        /* <DEDUP_REMOVED lines=20> */
.L_x_609:
[----:B------:R-:W-:Y:S05]  /*2fb0*/  BSYNC B0 ;  /* 0x0000000000007941 */ /* 0x000fea0003800000 */
.L_x_608:
        /* <DEDUP_REMOVED lines=55> */
.L_x_611:
[----:B------:R-:W-:Y:S05]  /*3330*/  BSYNC B0 ;  /* 0x0000000000007941 */ /* 0x000fea0003800000 */
.L_x_610:
        /* <DEDUP_REMOVED lines=20> */
.L_x_613:
[----:B------:R-:W-:Y:S05]  /*3480*/  BSYNC B0 ;  /* 0x0000000000007941 */ /* 0x000fea0003800000 */
.L_x_612:
        /* <DEDUP_REMOVED lines=33> */
.L_x_615:
[----:B------:R-:W-:Y:S05]  /*36a0*/  BSYNC B0 ;  /* 0x0000000000007941 */ /* 0x000fea0003800000 */
.L_x_614:
        /* <DEDUP_REMOVED lines=19> */
.L_x_617:
[----:B------:R-:W-:Y:S05]  /*37e0*/  BSYNC B0 ;  /* 0x0000000000007941 */ /* 0x000fea0003800000 */
.L_x_616:
[----:B------:R-:W-:Y:S01]  /*37f0*/  ULDC.64 UR16, c[0x0][0x318] ;  /* 0x0000c60000107ab9 */ /* 0x000fe20000000a00 */
[----:B-1234-:R-:W2:Y:S01]  /*3800*/  LDL R0, [R1] ;  /* 0x0000000001007983 */ /* 0x01eea20000100800 */
[----:B------:R-:W-:Y:S02]  /*3810*/  UISETP.NE.U32.AND UP1, UPT, URZ, UR16, UPT ;  /* 0x000000103f00728c */ /* 0x000fe4000bf25070 */
[----:B------:R-:W-:Y:S01]  /*3820*/  USHF.R.S32.HI UR14, URZ, 0x1f, UR54 ;  /* 0x0000001f3f0e7899 */ /* 0x000fe20008011436 */
[----:B------:R-:W3:Y:S01]  /*3830*/  LDL R3, [R1+0x10] ;  /* 0x0000100001037983 */ /* 0x000ee20000100800 */
[----:B------:R-:W-:Y:S02]  /*3840*/  UISETP.NE.AND.EX UP1, UPT, URZ, UR17, UPT, UP1 ;  /* 0x000000113f00728c */ /* 0x000fe4000bf25310 */
[----:B------:R-:W-:Y:S01]  /*3850*/  ULDC.64 UR18, c[0x0][0x320] ;  /* 0x0000c80000127ab9 */ /* 0x000fe20000000a00 */
[----:B------:R-:W-:Y:S01]  /*3860*/  IMAD.MOV.U32 R6, RZ, RZ, c[0x0][0x308] ;  /* 0x0000c200ff067624 */ /* 0x000fe200078e00ff */
[----:B------:R-:W0:Y:S07]  /*3870*/  LDGDEPBAR ;  /* 0x00000000000079af */ /* 0x000e2e0000000000 */
[----:B------:R-:W-:-:S02]  /*3880*/  @UP1 UIMAD UR4, UR49, UR18, URZ ;  /* 0x00000012310412a4 */ /* 0x000fc4000f8e023f */
[----:B------:R-:W-:Y:S02]  /*3890*/  @UP1 UMOV UR15, UR14 ;  /* 0x0000000e000f1c82 */ /* 0x000fe40008000000 */
[----:B------:R-:W-:Y:S02]  /*38a0*/  @UP1 UMOV UR14, UR54 ;  /* 0x00000036000e1c82 */ /* 0x000fe40008000000 */
[----:B------:R-:W-:Y:S02]  /*38b0*/  @UP1 UIMAD.WIDE.U32 UR14, UR53, UR18, UR14 ;  /* 0x00000012350e12a5 */ /* 0x000fe4000f8e000e */
[----:B------:R-:W-:Y:S02]  /*38c0*/  @UP1 UIMAD UR19, UR53, UR19, UR4 ;  /* 0x00000013351312a4 */ /* 0x000fe4000f8e0204 */
[----:B------:R-:W-:Y:S02]  /*38d0*/  @UP1 ULEA UR16, UP0, UR14, UR16, 0x2 ;  /* 0x000000100e101291 */ /* 0x000fe4000f80103f */
[----:B------:R-:W-:Y:S01]  /*38e0*/  @UP1 UIADD3 UR19, UR15, UR19, URZ ;  /* 0x000000130f131290 */ /* 0x000fe2000fffe03f */
[----:B------:R-:W-:-:S03]  /*38f0*/  PLOP3.LUT P1, PT, PT, PT, UP1, 0x80, 0x0 ;  /* 0x000000000000781c */ /* 0x000fc60003f2f018 */
[----:B------:R-:W-:Y:S01]  /*3900*/  @UP1 ULEA.HI.X UR17, UR14, UR17, UR19, 0x2, UP0 ;  /* 0x000000110e111291 */ /* 0x000fe200080f1413 */
[----:B------:R-:W-:-:S05]  /*3910*/  IMAD.U32 R4, RZ, RZ, UR16 ;  /* 0x00000010ff047e24 */ /* 0x000fca000f8e00ff */
[----:B------:R-:W-:-:S05]  /*3920*/  IMAD.U32 R5, RZ, RZ, UR17 ;  /* 0x00000011ff057e24 */ /* 0x000fca000f8e00ff */
[----:B------:R-:W4:Y:S01]  /*3930*/  @P1 LDG.E R4, [R4.64] ;  /* 0x0000003204041981 */ /* 0x000f22000c1e1900 */
[----:B------:R-:W-:Y:S01]  /*3940*/  IMAD.MOV.U32 R7, RZ, RZ, c[0x0][0x30c] ;  /* 0x0000c300ff077624 */ /* 0x000fe200078e00ff */
[----:B--2---:R1:W2:Y:S02]  /*3950*/  R2UR UR13, R0 ;  /* 0x00000000000d73c2 */ /* 0x0042a400000e0000 */
[----:B-1----:R-:W1:Y:S06]  /*3960*/  S2R R0, SR_TID.X ;  /* 0x0000000000007919 */ /* 0x002e6c0000002100 */
[----:B---3--:R3:W1:Y:S02]  /*3970*/  R2UR UR20, R3 ;  /* 0x00000000031473c2 */ /* 0x00866400000e0000 */
[----:B---3--:R-:W4:Y:S01]  /*3980*/  @P1 MUFU.RCP R3, c[0x0][0x238] ;  /* 0x00008e0000031b08 */ /* 0x008f220000001000 */
[----:B-1----:R-:W-:-:S05]  /*3990*/  IMAD.SHL.U32 R0, R0, 0x2, RZ ;  /* 0x0000000200007824 */ /* 0x002fca00078e00ff */
[----:B------:R-:W-:-:S05]  /*39a0*/  LOP3.LUT R0, R0, 0x6, RZ, 0xc0, !PT ;  /* 0x0000000600007812 */ /* 0x000fca00078ec0ff */
[----:B------:R-:W-:Y:S02]  /*39b0*/  IMAD R0, R248, 0x40, R0 ;  /* 0x00000040f8007824 */ /* 0x000fe400078e0200 */
[----:B----4-:R-:W-:-:S03]  /*39c0*/  @P1 FMUL.FTZ R4, R4, R3 ;  /* 0x0000000304041220 */ /* 0x010fc60000410000 */
[----:B------:R-:W-:Y:S01]  /*39d0*/  IADD3 R0, R0, UR12, RZ ;  /* 0x0000000c00007c10 */ /* 0x000fe2000fffe0ff */
[----:B------:R1:W3:Y:S02]  /*39e0*/  @P1 R2UR UR12, R4 ;  /* 0x00000000040c13c2 */ /* 0x0002e400000e0000 */
[----:B-1----:R1:W4:Y:S04]  /*39f0*/  LDG.E.64 R4, [R6.64+0x8] ;  /* 0x0000083206047981 */ /* 0x002328000c1e1b00 */
[----:B-1----:R-:W2:Y:S01]  /*3a00*/  LDG.E.64 R6, [R6.64] ;  /* 0x0000003206067981 */ /* 0x002ea2000c1e1b00 */
[----:B------:R-:W-:Y:S01]  /*3a10*/  SHF.R.S32.HI R3, RZ, 0x1f, R14 ;  /* 0x0000001fff037819 */ /* 0x000fe2000001140e */
        /* <DEDUP_REMOVED lines=15> */
[----:B------:R-:W-:Y:S01]  /*3b10*/  IADD3 R219, R0, 0x39, RZ ;  /* 0x0000003900db7810 */ /* 0x000fe20007ffe0ff */
[----:B------:R1:W1:Y:S08]  /*3b20*/  I2F R234, R217 ;  /* 0x000000d900ea7306 */ /* 0x0002700000201400 */
        /* <DEDUP_REMOVED lines=13> */
[----:B------:R1:W1:Y:S01]  /*3c00*/  I2F R222, R214 ;  /* 0x000000d600de7306 */ /* 0x0002620000201400 */
[----:B------:R-:W-:Y:S01]  /*3c10*/  IMAD.SHL.U32 R122, R130, 0x2, RZ ;  /* 0x00000002827a7824 */ /* 0x000fe200078e00ff */
[----:B------:R-:W-:-:S02]  /*3c20*/  UMOV UR4, URZ ;  /* 0x0000003f00047c82 */ /* 0x000fc40008000000 */
[----:B---3--:R-:W-:Y:S01]  /*3c30*/  @UP1 UMOV UR4, UR12 ;  /* 0x0000000c00041c82 */ /* 0x008fe20008000000 */
        /* <DEDUP_REMOVED lines=19> */
[----:B----4-:R-:W-:-:S04]  /*3d70*/  IADD3 R242, P2, P1, R4, UR20, R14 ;  /* 0x0000001404f27c10 */ /* 0x010fc8000f95e00e */
[----:B--2---:R-:W-:Y:S02]  /*3d80*/  IADD3.X R5, R5, UR13, R3, P2, P1 ;  /* 0x0000000d05057c10 */ /* 0x004fe400097e2403 */
[----:B------:R-:W-:Y:S02]  /*3d90*/  IADD3 R4, R124, 0x1000, RZ ;  /* 0x000010007c047810 */ /* 0x000fe40007ffe0ff */
[----:B------:R-:W-:Y:S01]  /*3da0*/  IADD3 R3, R130, 0x1000, RZ ;  /* 0x0000100082037810 */ /* 0x000fe20007ffe0ff */
[----:B------:R-:W1:Y:S08]  /*3db0*/  R2UR UR13, R6 ;  /* 0x00000000060d73c2 */ /* 0x000e7000000e0000 */
[----:B------:R-:W2:Y:S01]  /*3dc0*/  R2UR UR30, R7 ;  /* 0x00000000071e73c2 */ /* 0x000ea200000e0000 */
[----:B------:R-:W-:-:S02]  /*3dd0*/  SEL R4, R4, R124, !P0 ;  /* 0x0000007c04047207 */ /* 0x000fc40004000000 */
[----:B------:R-:W-:Y:S01]  /*3de0*/  SEL R118, R3, R130, !P0 ;  /* 0x0000008203767207 */ /* 0x000fe20004000000 */
[----:B------:R-:W-:-:S04]  /*3df0*/  IMAD.WIDE.U32 R242, R242, -0x2daee0ad, RZ ;  /* 0xd2511f53f2f27825 */ /* 0x000fc800078e00ff */
[----:B------:R-:W-:Y:S02]  /*3e00*/  IMAD.SHL.U32 R3, R4, 0x2, RZ ;  /* 0x0000000204037824 */ /* 0x000fe400078e00ff */
[----:B------:R-:W-:Y:S01]  /*3e10*/  IMAD.SHL.U32 R118, R118, 0x2, RZ ;  /* 0x0000000276767824 */ /* 0x000fe200078e00ff */
[----:B-1----:R-:W-:Y:S01]  /*3e20*/  LOP3.LUT R247, R5, UR13, RZ, 0x3c, !PT ;  /* 0x0000000d05f77c12 */ /* 0x002fe2000f8e3cff */
[----:B------:R-:W-:Y:S02]  /*3e30*/  UIADD3 UR22, UR13, -0x61c88647, URZ ;  /* 0x9e3779b90d167890 */ /* 0x000fe4000fffe03f */
[----:B------:R-:W-:Y:S02]  /*3e40*/  UIADD3 UR21, UR13, 0x3c6ef372, URZ ;  /* 0x3c6ef3720d157890 */ /* 0x000fe4000fffe03f */
[----:B------:R-:W-:Y:S02]  /*3e50*/  UIADD3 UR19, UR13, -0x255992d5, URZ ;  /* 0xdaa66d2b0d137890 */ /* 0x000fe4000fffe03f */
[----:B------:R-:W-:-:S02]  /*3e60*/  UIADD3 UR17, UR13, 0x78dde6e4, URZ ;  /* 0x78dde6e40d117890 */ /* 0x000fc4000fffe03f */
[----:B------:R-:W-:Y:S02]  /*3e70*/  UIADD3 UR15, UR13, 0x1715609d, URZ ;  /* 0x1715609d0d0f7890 */ /* 0x000fe4000fffe03f */
[----:B------:R-:W-:Y:S02]  /*3e80*/  UIADD3 UR13, UR13, -0x4ab325aa, URZ ;  /* 0xb54cda560d0d7890 */ /* 0x000fe4000fffe03f */
[----:B--2---:R-:W-:Y:S02]  /*3e90*/  UIADD3 UR49, UR30, -0x4498517b, URZ ;  /* 0xbb67ae851e317890 */ /* 0x004fe4000fffe03f */
[----:B------:R-:W-:Y:S02]  /*3ea0*/  UIADD3 UR20, UR30, 0x76cf5d0a, URZ ;  /* 0x76cf5d0a1e147890 */ /* 0x000fe4000fffe03f */
[----:B------:R-:W-:Y:S02]  /*3eb0*/  UIADD3 UR18, UR30, 0x32370b8f, URZ ;  /* 0x32370b8f1e127890 */ /* 0x000fe4000fffe03f */
[----:B------:R-:W-:-:S02]  /*3ec0*/  UIADD3 UR16, UR30, -0x126145ec, URZ ;  /* 0xed9eba141e107890 */ /* 0x000fc4000fffe03f */
[----:B------:R-:W-:Y:S02]  /*3ed0*/  UIADD3 UR14, UR30, -0x56f99767, URZ ;  /* 0xa90668991e0e7890 */ /* 0x000fe4000fffe03f */
[----:B------:R-:W-:Y:S02]  /*3ee0*/  UIADD3 UR12, UR30, 0x646e171e, URZ ;  /* 0x646e171e1e0c7890 */ /* 0x000fe4000fffe03f */
.L_x_620:
[----:B------:R-:W-:Y:S01]  /*3ef0*/  LOP3.LUT R131, R242, UR49, RZ, 0x3c, !PT ;  /* 0x00000031f2837c12 */ /* 0x000fe2000f8e3cff */
[----:B------:R-:W0:Y:S01]  /*3f00*/  LDGDEPBAR ;  /* 0x00000000000079af */ /* 0x000e220000000000 */
[----:B-----5:R-:W-:Y:S01]  /*3f10*/  FSETP.NEU.FTZ.AND P0, PT, R245, -INF , PT ;  /* 0xff800000f500780b */ /* 0x020fe20003f1d000 */
[----:B------:R-:W-:Y:S01]  /*3f20*/  IMAD.IADD R112, R125, 0x1, R118 ;  /* 0x000000017d707824 */ /* 0x000fe200078e0276 */
[----:B------:R-:W-:Y:S01]  /*3f30*/  USHF.L.U32 UR23, UR24, 0x7, URZ ;  /* 0x0000000718177899 */ /* 0x000fe2000800063f */
[----:B------:R-:W-:Y:S01]  /*3f40*/  IMAD.U32 R134, RZ, RZ, UR6 ;  /* 0x00000006ff867e24 */ /* 0x000fe2000f8e00ff */
[----:B------:R-:W-:Y:S02]  /*3f50*/  UISETP.GT.AND UP2, UPT, UR6, UR31, UPT ;  /* 0x0000001f0600728c */ /* 0x000fe4000bf44270 */
[----:B------:R-:W-:Y:S01]  /*3f60*/  UIADD3 UR25, UR28, 0x80, UR23 ;  /* 0x000000801c197890 */ /* 0x000fe2000fffe017 */
[----:B------:R-:W-:Y:S01]  /*3f70*/  IMAD R134, R134, 0x8, R250 ;  /* 0x0000000886867824 */ /* 0x000fe200078e02fa */
[----:B------:R-:W1:Y:S02]  /*3f80*/  S2R R0, SR_TID.X ;  /* 0x0000000000007919 */ /* 0x000e640000002100 */
[----:B------:R-:W-:Y:S02]  /*3f90*/  UIADD3 UR29, UR25, -UR7, URZ ;  /* 0x80000007191d7290 */ /* 0x000fe4000fffe03f */
[C---:B------:R-:W-:Y:S01]  /*3fa0*/  IADD3 R132, R134.reuse, 0x4, RZ ;  /* 0x0000000486847810 */ /* 0x040fe20007ffe0ff */
[----:B------:R-:W-:Y:S01]  /*3fb0*/  USHF.L.U32 UR25, UR6, 0x7, URZ ;  /* 0x0000000706197899 */ /* 0x000fe2000800063f */
[----:B------:R-:W-:Y:S03]  /*3fc0*/  IMAD.WIDE.U32 R134, R134, -0x326172a9, RZ ;  /* 0xcd9e8d5786867825 */ /* 0x000fe600078e00ff */
[----:B------:R-:W-:Y:S01]  /*3fd0*/  UISETP.GE.AND UP0, UPT, UR25, UR29, UPT ;  /* 0x0000001d1900728c */ /* 0x000fe2000bf06270 */
[----:B------:R-:W-:Y:S01]  /*3fe0*/  IMAD.WIDE.U32 R132, R132, -0x326172a9, RZ ;  /* 0xcd9e8d5784847825 */ /* 0x000fe200078e00ff */
[-C--:B------:R-:W-:Y:S01]  /*3ff0*/  LOP3.LUT R138, R135, R247.reuse, RZ, 0x3c, !PT ;  /* 0x000000f7878a7212 */ /* 0x080fe200078e3cff */
[----:B------:R-:W-:Y:S02]  /*4000*/  UIADD3 UR29, UR23, 0x80, URZ ;  /* 0x00000080171d7890 */ /* 0x000fe4000fffe03f */
[----:B------:R-:W-:Y:S01]  /*4010*/  IMAD.U32 R146, RZ, RZ, UR25 ;  /* 0x00000019ff927e24 */ /* 0x000fe2000f8e00ff */
[----:B------:R-:W-:Y:S01]  /*4020*/  LOP3.LUT R136, R133, R247, RZ, 0x3c, !PT ;  /* 0x000000f785887212 */ /* 0x000fe200078e3cff */
[----:B------:R-:W-:Y:S01]  /*4030*/  UISETP.LT.AND UP0, UPT, UR29, UR7, UP0 ;  /* 0x000000071d00728c */ /* 0x000fe20008701270 */
[----:B------:R-:W-:Y:S04]  /*4040*/  IMAD.WIDE.U32 R138, R138, -0x2daee0ad, RZ ;  /* 0xd2511f538a8a7825 */ /* 0x000fe800078e00ff */
[----:B------:R-:W-:Y:S01]  /*4050*/  IMAD.WIDE.U32 R136, R136, -0x2daee0ad, RZ ;  /* 0xd2511f5388887825 */ /* 0x000fe200078e00ff */
[----:B------:R-:W-:Y:S02]  /*4060*/  PLOP3.LUT P1, PT, PT, PT, UP0, 0x80, 0x0 ;  /* 0x000000000000781c */ /* 0x000fe40003f2f008 */
[C---:B------:R-:W-:Y:S01]  /*4070*/  LOP3.LUT R142, R131.reuse, R139, RZ, 0x3c, !PT ;  /* 0x0000008b838e7212 */ /* 0x040fe200078e3cff */
[----:B------:R-:W-:Y:S04]  /*4080*/  DEPBAR.LE SB0, 0x0 ;  /* 0x000080000000791a */ /* 0x000fe80000000000 */
[----:B------:R-:W-:Y:S01]  /*4090*/  LOP3.LUT R140, R131, R137, RZ, 0x3c, !PT ;  /* 0x00000089838c7212 */ /* 0x000fe200078e3cff */
[----:B------:R-:W-:Y:S01]  /*40a0*/  BAR.SYNC.DEFER_BLOCKING 0x0 ;  /* 0x0000000000007b1d */ /* 0x000fe20000010000 */
[----:B------:R-:W-:Y:S02]  /*40b0*/  IMAD.U32 R133, RZ, RZ, UR28 ;  /* 0x0000001cff857e24 */ /* 0x000fe4000f8e00ff */
[----:B------:R-:W-:Y:S03]  /*40c0*/  IMAD.WIDE.U32 R142, R142, -0x326172a9, RZ ;  /* 0xcd9e8d578e8e7825 */ /* 0x000fe600078e00ff */
[----:B------:R-:W-:Y:S01]  /*40d0*/  @!P1 IADD3 R131, -R133, 0x1, R240 ;  /* 0x0000000185839810 */ /* 0x000fe20007ffe1f0 */
[----:B-1----:R-:W-:Y:S02]  /*40e0*/  @!P1 IMAD.SHL.U32 R0, R0, 0x2, RZ ;  /* 0x0000000200009824 */ /* 0x002fe400078e00ff */
[----:B------:R-:W-:Y:S01]  /*40f0*/  IMAD.WIDE.U32 R140, R140, -0x326172a9, RZ ;  /* 0xcd9e8d578c8c7825 */ /* 0x000fe200078e00ff */
[----:B------:R-:W-:Y:S02]  /*4100*/  @!P1 IADD3 R131, R146, UR7, R131 ;  /* 0x0000000792839c10 */ /* 0x000fe4000fffe083 */
[----:B------:R-:W-:Y:S05]  /*4110*/  @!P1 LOP3.LUT R0, R0, 0x6, RZ, 0xc0, !PT ;  /* 0x0000000600009812 */ /* 0x000fea00078ec0ff */
[----:B------:R-:W-:Y:S05]  /*4120*/  @!P1 IMAD R0, R248, 0x40, R0 ;  /* 0x00000040f8009824 */ /* 0x000fea00078e0200 */
[----:B------:R-:W-:Y:S01]  /*4130*/  @!P1 IADD3 R0, R0, UR23, RZ ;  /* 0x0000001700009c10 */ /* 0x000fe2000fffe0ff */
[----:B------:R-:W-:Y:S08]  /*4140*/  LDSM.16.M88.4 R64, [R118] ;  /* 0x000000007640783b */ /* 0x000ff00000000200 */
[----:B------:R-:W1:Y:S08]  /*4150*/  LDSM.16.M88.4 R16, [R116+0x6000] ;  /* 0x006000007410783b */ /* 0x000e700000000200 */
        /* <DEDUP_REMOVED lines=26> */
[----:B------:R-:W-:Y:S02]  /*4300*/  IADD3 R101, R100, 0x1, RZ ;  /* 0x0000000164657810 */ /* 0x000fe40007ffe0ff */
[C---:B------:R-:W-:Y:S02]  /*4310*/  LOP3.LUT R100, R243.reuse, UR30, R100, 0x96, !PT ;  /* 0x0000001ef3647c12 */ /* 0x040fe4000f8e9664 */
[----:B------:R-:W-:Y:S01]  /*4320*/  LOP3.LUT R101, R243, UR30, R101, 0x96, !PT ;  /* 0x0000001ef3657c12 */ /* 0x000fe2000f8e9665 */
[-C--:B-1----:R-:W-:Y:S03]  /*4330*/  HMMA.16816.F32 R4, R104, R108.reuse, R4 ;  /* 0x0000006c6804723c */ /* 0x082fe60000001804 */
[----:B------:R-:W-:Y:S04]  /*4340*/  IMAD.WIDE.U32 R148, R100, -0x326172a9, RZ ;  /* 0xcd9e8d5764947825 */ /* 0x000fe800078e00ff */
[----:B------:R-:W-:Y:S01]  /*4350*/  IMAD.WIDE.U32 R150, R101, -0x326172a9, RZ ;  /* 0xcd9e8d5765967825 */ /* 0x000fe200078e00ff */
[----:B------:R-:W-:Y:S01]  /*4360*/  LOP3.LUT R145, R149, UR22, R134, 0x96, !PT ;  /* 0x0000001695917c12 */ /* 0x000fe2000f8e9686 */
[----:B------:R-:W1:Y:S01]  /*4370*/  LDSM.16.M88.4 R100, [R117+0x6400] ;  /* 0x006400007564783b */ /* 0x000e620000000200 */
[C---:B--2---:R-:W-:Y:S02]  /*4380*/  HMMA.16816.F32 R8, R112.reuse, R108, R8 ;  /* 0x0000006c7008723c */ /* 0x044fe40000001808 */
[----:B------:R-:W-:Y:S02]  /*4390*/  LOP3.LUT R139, R143, UR21, R148, 0x96, !PT ;  /* 0x000000158f8b7c12 */ /* 0x000fe4000f8e9694 */
[----:B------:R-:W-:Y:S02]  /*43a0*/  LOP3.LUT R144, R151, UR22, R134, 0x96, !PT ;  /* 0x0000001697907c12 */ /* 0x000fe4000f8e9686 */
[----:B------:R-:W-:Y:S02]  /*43b0*/  LOP3.LUT R134, R143, UR21, R150, 0x96, !PT ;  /* 0x000000158f867c12 */ /* 0x000fe4000f8e9696 */
[--C-:B------:R-:W-:Y:S01]  /*43c0*/  LOP3.LUT R137, R149, UR22, R132.reuse, 0x96, !PT ;  /* 0x0000001695897c12 */ /* 0x100fe2000f8e9684 */
[-C--:B------:R-:W-:Y:S03]  /*43d0*/  HMMA.16816.F32 R12, R112, R110.reuse, R12 ;  /* 0x0000006e700c723c */ /* 0x080fe6000000180c */
[----:B------:R-:W-:Y:S01]  /*43e0*/  LOP3.LUT R135, R151, UR22, R132, 0x96, !PT ;  /* 0x0000001697877c12 */ /* 0x000fe2000f8e9684 */
[----:B------:R-:W-:Y:S01]  /*43f0*/  IMAD.WIDE.U32 R108, R144, -0x2daee0ad, RZ ;  /* 0xd2511f53906c7825 */ /* 0x000fe200078e00ff */
[C---:B------:R-:W-:Y:S02]  /*4400*/  LOP3.LUT R152, R141.reuse, UR21, R148, 0x96, !PT ;  /* 0x000000158d987c12 */ /* 0x040fe4000f8e9694 */
[----:B------:R-:W-:Y:S01]  /*4410*/  LOP3.LUT R141, R141, UR21, R150, 0x96, !PT ;  /* 0x000000158d8d7c12 */ /* 0x000fe2000f8e9696 */
[C---:B------:R-:W-:Y:S01]  /*4420*/  HMMA.16816.F32 R16, R104.reuse, R110, R16 ;  /* 0x0000006e6810723c */ /* 0x040fe20000001810 */
[----:B------:R-:W-:Y:S04]  /*4430*/  IMAD.WIDE.U32 R132, R145, -0x2daee0ad, RZ ;  /* 0xd2511f5391847825 */ /* 0x000fe800078e00ff */
[----:B------:R-:W-:Y:S04]  /*4440*/  IMAD.WIDE.U32 R148, R139, -0x2daee0ad, RZ ;  /* 0xd2511f538b947825 */ /* 0x000fe800078e00ff */
[----:B------:R-:W-:Y:S03]  /*4450*/  IMAD.WIDE.U32 R150, R134, -0x2daee0ad, RZ ;  /* 0xd2511f5386967825 */ /* 0x000fe600078e00ff */
[----:B------:R-:W-:Y:S01]  /*4460*/  @!P1 IADD3 R134, R131, 0x8, RZ ;  /* 0x0000000883869810 */ /* 0x000fe20007ffe0ff */
[----:B------:R-:W-:Y:S01]  /*4470*/  IMAD.WIDE.U32 R144, R135, -0x2daee0ad, RZ ;  /* 0xd2511f5387907825 */ /* 0x000fe200078e00ff */
[----:B------:R-:W-:Y:S02]  /*4480*/  LOP3.LUT R139, R149, UR18, R132, 0x96, !PT ;  /* 0x00000012958b7c12 */ /* 0x000fe4000f8e9684 */
[----:B------:R-:W-:Y:S01]  /*4490*/  @!P1 IADD3 R132, R131, 0x40, RZ ;  /* 0x0000004083849810 */ /* 0x000fe20007ffe0ff */
[----:B------:R-:W-:Y:S01]  /*44a0*/  IMAD.WIDE.U32 R146, R137, -0x2daee0ad, RZ ;  /* 0xd2511f5389927825 */ /* 0x000fe200078e00ff */
[----:B------:R-:W-:Y:S02]  /*44b0*/  LOP3.LUT R137, R133, UR20, R138, 0x96, !PT ;  /* 0x0000001485897c12 */ /* 0x000fe4000f8e968a */
[C---:B------:R-:W-:Y:S01]  /*44c0*/  @!P1 IADD3 R133, R131.reuse, 0x48, RZ ;  /* 0x0000004883859810 */ /* 0x040fe20007ffe0ff */
[----:B------:R-:W-:Y:S01]  /*44d0*/  FFMA.FTZ R7, R222, UR4, R7 ;  /* 0x00000004de077c23 */ /* 0x000fe20008010007 */
[----:B------:R-:W-:Y:S01]  /*44e0*/  @!P1 IMNMX R131, R131, UR7, PT ;  /* 0x0000000783839c17 */ /* 0x000fe2000b800200 */
[-C--:B-1----:R-:W-:Y:S01]  /*44f0*/  HMMA.16816.F32 R20, R104, R100.reuse, R20 ;  /* 0x000000646814723c */ /* 0x082fe20000001814 */
[----:B------:R-:W-:Y:S01]  /*4500*/  @!P1 IMNMX R134, R134, UR7, PT ;  /* 0x0000000786869c17 */ /* 0x000fe2000b800200 */
[----:B------:R-:W-:Y:S01]  /*4510*/  FADD.FTZ R4, R221, R4 ;  /* 0x00000004dd047221 */ /* 0x000fe20000010000 */
[----:B------:R-:W-:Y:S01]  /*4520*/  @!P1 IMNMX R132, R132, UR7, PT ;  /* 0x0000000784849c17 */ /* 0x000fe2000b800200 */
[----:B------:R-:W-:Y:S01]  /*4530*/  FFMA.FTZ R5, R222, UR4, R5 ;  /* 0x00000004de057c23 */ /* 0x000fe20008010005 */
[----:B------:R-:W-:Y:S01]  /*4540*/  @!P1 IMNMX R133, R133, UR7, PT ;  /* 0x0000000785859c17 */ /* 0x000fe2000b800200 */
[C---:B------:R-:W-:Y:S01]  /*4550*/  FADD.FTZ R6, R221.reuse, R6 ;  /* 0x00000006dd067221 */ /* 0x040fe20000010000 */
[C---:B------:R-:W-:Y:S01]  /*4560*/  @!P1 ISETP.GE.AND P5, PT, R0.reuse, R131, PT ;  /* 0x000000830000920c */ /* 0x040fe20003fa6270 */
[C---:B------:R-:W-:Y:S01]  /*4570*/  HMMA.16816.F32 R24, R112.reuse, R100, R24 ;  /* 0x000000647018723c */ /* 0x040fe20000001818 */
[C---:B------:R-:W-:Y:S02]  /*4580*/  @!P1 ISETP.GE.AND P4, PT, R0.reuse, R134, PT ;  /* 0x000000860000920c */ /* 0x040fe40003f86270 */
[-C--:B------:R-:W-:Y:S01]  /*4590*/  @!P1 ISETP.GE.AND P3, PT, R0, R132.reuse, PT ;  /* 0x000000840000920c */ /* 0x080fe20003f66270 */
[----:B------:R-:W-:Y:S01]  /*45a0*/  FFMA.FTZ R11, R222, UR4, R11 ;  /* 0x00000004de0b7c23 */ /* 0x000fe2000801000b */
[----:B------:R-:W-:Y:S01]  /*45b0*/  @!P1 ISETP.GE.AND P2, PT, R0, R133, PT ;  /* 0x000000850000920c */ /* 0x000fe20003f46270 */
[----:B------:R-:W-:Y:S01]  /*45c0*/  FADD.FTZ R0, R221, R8 ;  /* 0x00000008dd007221 */ /* 0x000fe20000010000 */
[----:B------:R-:W-:Y:S01]  /*45d0*/  @!P1 FSEL R4, R4, -INF , !P5 ;  /* 0xff80000004049808 */ /* 0x000fe20006800000 */
[----:B------:R-:W-:Y:S01]  /*45e0*/  FMUL.FTZ R100, R245, 1.4426950216293334961 ;  /* 0x3fb8aa3bf5647820 */ /* 0x000fe20000410000 */
[----:B------:R-:W-:Y:S01]  /*45f0*/  @!P1 ISETP.GE.AND P5, PT, R214, R131, PT ;  /* 0x00000083d600920c */ /* 0x000fe20003fa6270 */
[-C--:B------:R-:W-:Y:S01]  /*4600*/  HMMA.16816.F32 R28, R112, R102.reuse, R28 ;  /* 0x00000066701c723c */ /* 0x080fe2000000181c */
[----:B------:R-:W-:Y:S01]  /*4610*/  @!P1 ISETP.GE.AND P6, PT, R213, R132, PT ;  /* 0x00000084d500920c */ /* 0x000fe20003fc6270 */
[----:B------:R-:W-:Y:S01]  /*4620*/  FADD.FTZ R101, R221, R10 ;  /* 0x0000000add657221 */ /* 0x000fe20000010000 */
[----:B------:R-:W-:Y:S01]  /*4630*/  FSEL R100, R100, RZ, P0 ;  /* 0x000000ff64647208 */ /* 0x000fe20000000000 */
[C---:B------:R-:W-:Y:S01]  /*4640*/  FMUL.FTZ R10, R246.reuse, 1.4426950216293334961 ;  /* 0x3fb8aa3bf60a7820 */ /* 0x040fe20000410000 */
[----:B------:R-:W-:Y:S01]  /*4650*/  FSETP.NEU.FTZ.AND P0, PT, R246, -INF , PT ;  /* 0xff800000f600780b */ /* 0x000fe20003f1d000 */
[----:B------:R-:W-:Y:S01]  /*4660*/  FMUL.FTZ R8, R241, 1.4426950216293334961 ;  /* 0x3fb8aa3bf1087820 */ /* 0x000fe20000410000 */
[----:B------:R-:W-:Y:S01]  /*4670*/  @!P1 FSEL R0, R0, -INF , !P3 ;  /* 0xff80000000009808 */ /* 0x000fe20005800000 */
[C---:B------:R-:W-:Y:S01]  /*4680*/  HMMA.16816.F32 R32, R104.reuse, R102, R32 ;  /* 0x000000666820723c */ /* 0x040fe20000001820 */
[----:B------:R-:W-:Y:S02]  /*4690*/  FSEL R10, R10, RZ, P0 ;  /* 0x000000ff0a0a7208 */ /* 0x000fe40000000000 */
[----:B------:R-:W-:Y:S01]  /*46a0*/  @!P1 ISETP.GE.AND P0, PT, R214, R134, PT ;  /* 0x00000086d600920c */ /* 0x000fe20003f06270 */
[----:B------:R-:W-:Y:S01]  /*46b0*/  FFMA.FTZ R4, R4, c[0x0][0x23c], -R100 ;  /* 0x00008f0004047a23 */ /* 0x000fe20000010864 */
[----:B------:R-:W-:Y:S01]  /*46c0*/  LOP3.LUT R138, R109, UR20, R138, 0x96, !PT ;  /* 0x000000146d8a7c12 */ /* 0x000fe2000f8e968a */
[----:B------:R-:W-:Y:S01]  /*46d0*/  FFMA.FTZ R12, R223, UR4, R12 ;  /* 0x00000004df0c7c23 */ /* 0x000fe2000801000c */
[----:B------:R-:W-:Y:S01]  /*46e0*/  @!P1 FSEL R7, R7, -INF , !P0 ;  /* 0xff80000007079808 */ /* 0x000fe20004000000 */
[----:B------:R1:W2:Y:S01]  /*46f0*/  MUFU.EX2 R182, R4 ;  /* 0x0000000400b67308 */ /* 0x0002a20000000800 */
[----:B------:R-:W-:Y:S02]  /*4700*/  FSETP.NEU.FTZ.AND P0, PT, R241, -INF , PT ;  /* 0xff800000f100780b */ /* 0x000fe40003f1d000 */
[-C--:B------:R-:W-:Y:S01]  /*4710*/  @!P1 ISETP.GE.AND P3, PT, R214, R132.reuse, PT ;  /* 0x00000084d600920c */ /* 0x080fe20003f66270 */
[----:B------:R-:W-:Y:S01]  /*4720*/  FFMA.FTZ R7, R7, c[0x0][0x23c], -R10 ;  /* 0x00008f0007077a23 */ /* 0x000fe2000001080a */
[----:B------:R-:W-:Y:S01]  /*4730*/  FSEL R8, R8, RZ, P0 ;  /* 0x000000ff08087208 */ /* 0x000fe20000000000 */
[----:B------:R-:W-:Y:S01]  /*4740*/  IMAD.WIDE.U32 R102, R152, -0x2daee0ad, RZ ;  /* 0xd2511f5398667825 */ /* 0x000fe200078e00ff */
[----:B------:R-:W-:Y:S02]  /*4750*/  LOP3.LUT R143, R151, UR18, R108, 0x96, !PT ;  /* 0x00000012978f7c12 */ /* 0x000fe4000f8e966c */
[----:B------:R-:W-:Y:S01]  /*4760*/  @!P1 FSEL R5, R5, -INF , !P5 ;  /* 0xff80000005059808 */ /* 0x000fe20006800000 */
[----:B------:R-:W3:Y:S01]  /*4770*/  LDSM.16.M88.4 R108, [R117+0x6800] ;  /* 0x00680000756c783b */ /* 0x000ee20000000200 */
[----:B------:R-:W-:Y:S01]  /*4780*/  @!P1 FSEL R6, R6, -INF , !P4 ;  /* 0xff80000006069808 */ /* 0x000fe20006000000 */
[----:B------:R-:W-:Y:S01]  /*4790*/  FFMA.FTZ R0, R0, c[0x0][0x23c], -R8 ;  /* 0x00008f0000007a23 */ /* 0x000fe20000010808 */
[----:B------:R-:W-:Y:S01]  /*47a0*/  FSETP.NEU.FTZ.AND P0, PT, R244, -INF , PT ;  /* 0xff800000f400780b */ /* 0x000fe20003f1d000 */
[----:B------:R-:W-:Y:S01]  /*47b0*/  FFMA.FTZ R5, R5, c[0x0][0x23c], -R100 ;  /* 0x00008f0005057a23 */ /* 0x000fe20000010864 */
[----:B------:R-:W-:Y:S01]  /*47c0*/  @!P1 FSEL R12, R12, -INF , !P6 ;  /* 0xff8000000c0c9808 */ /* 0x000fe20007000000 */
[----:B------:R-:W-:Y:S01]  /*47d0*/  FFMA.FTZ R6, R6, c[0x0][0x23c], -R10 ;  /* 0x00008f0006067a23 */ /* 0x000fe2000001080a */
[----:B------:R-:W-:Y:S01]  /*47e0*/  @!P1 ISETP.GE.AND P6, PT, R213, R133, PT ;  /* 0x00000085d500920c */ /* 0x000fe20003fc6270 */
[----:B------:R4:W-:Y:S01]  /*47f0*/  MUFU.EX2 R186, R0 ;  /* 0x0000000000ba7308 */ /* 0x0009e20000000800 */
[----:B------:R-:W-:Y:S01]  /*4800*/  @!P1 FSEL R101, R101, -INF , !P2 ;  /* 0xff80000065659808 */ /* 0x000fe20005000000 */
[----:B------:R-:W-:Y:S01]  /*4810*/  FFMA.FTZ R13, R224, UR4, R13 ;  /* 0x00000004e00d7c23 */ /* 0x000fe2000801000d */
[-C--:B------:R-:W-:Y:S01]  /*4820*/  @!P1 ISETP.GE.AND P5, PT, R211, R131.reuse, PT ;  /* 0x00000083d300920c */ /* 0x080fe20003fa6270 */
[----:B------:R-:W-:Y:S01]  /*4830*/  FFMA.FTZ R14, R223, UR4, R14 ;  /* 0x00000004df0e7c23 */ /* 0x000fe2000801000e */
[-C--:B------:R-:W-:Y:S01]  /*4840*/  @!P1 ISETP.GE.AND P2, PT, R210, R131.reuse, PT ;  /* 0x00000083d200920c */ /* 0x080fe20003f46270 */
[----:B-1----:R-:W-:Y:S01]  /*4850*/  FMUL.FTZ R4, R244, 1.4426950216293334961 ;  /* 0x3fb8aa3bf4047820 */ /* 0x002fe20000410000 */
[-C--:B------:R-:W-:Y:S01]  /*4860*/  @!P1 ISETP.GE.AND P4, PT, R213, R131.reuse, PT ;  /* 0x00000083d500920c */ /* 0x080fe20003f86270 */
[----:B------:R-:W-:Y:S01]  /*4870*/  FFMA.FTZ R12, R12, c[0x0][0x23c], -R8 ;  /* 0x00008f000c0c7a23 */ /* 0x000fe20000010808 */
[----:B------:R-:W-:Y:S01]  /*4880*/  @!P1 FSEL R14, R14, -INF , !P6 ;  /* 0xff8000000e0e9808 */ /* 0x000fe20007000000 */
[----:B------:R-:W-:Y:S01]  /*4890*/  MUFU.EX2 R180, R5 ;  /* 0x0000000500b47308 */ /* 0x000fe20000000800 */
[----:B------:R-:W-:Y:S01]  /*48a0*/  LOP3.LUT R135, R147, UR20, R136, 0x96, !PT ;  /* 0x0000001493877c12 */ /* 0x000fe2000f8e9688 */
[----:B------:R-:W-:Y:S01]  /*48b0*/  FFMA.FTZ R35, R228, UR4, R35 ;  /* 0x00000004e4237c23 */ /* 0x000fe20008010023 */
[----:B------:R-:W-:Y:S01]  /*48c0*/  @!P1 ISETP.GE.AND P6, PT, R209, R131, PT ;  /* 0x00000083d100920c */ /* 0x000fe20003fc6270 */
[----:B------:R-:W-:Y:S01]  /*48d0*/  FFMA.FTZ R34, R227, UR4, R34 ;  /* 0x00000004e3227c23 */ /* 0x000fe20008010022 */
[----:B------:R-:W-:Y:S01]  /*48e0*/  LOP3.LUT R136, R145, UR20, R136, 0x96, !PT ;  /* 0x0000001491887c12 */ /* 0x000fe2000f8e9688 */
[----:B------:R-:W-:Y:S02]  /*48f0*/  FFMA.FTZ R15, R224, UR4, R15 ;  /* 0x00000004e00f7c23 */ /* 0x000fe4000801000f */
[----:B------:R-:W-:Y:S02]  /*4900*/  FFMA.FTZ R9, R222, UR4, R9 ;  /* 0x00000004de097c23 */ /* 0x000fe40008010009 */
[----:B------:R-:W-:Y:S01]  /*4910*/  MUFU.EX2 R181, R6 ;  /* 0x0000000600b57308 */ /* 0x000fe20000000800 */
[----:B------:R-:W-:Y:S02]  /*4920*/  FFMA.FTZ R20, R225, UR4, R20 ;  /* 0x00000004e1147c23 */ /* 0x000fe40008010014 */
[----:B------:R-:W-:Y:S01]  /*4930*/  @!P1 FSEL R9, R9, -INF , !P3 ;  /* 0xff80000009099808 */ /* 0x000fe20005800000 */
[----:B------:R-:W-:Y:S01]  /*4940*/  FFMA.FTZ R21, R226, UR4, R21 ;  /* 0x00000004e2157c23 */ /* 0x000fe20008010015 */
[----:B----4-:R-:W-:Y:S01]  /*4950*/  FSEL R0, R4, RZ, P0 ;  /* 0x000000ff04007208 */ /* 0x010fe20000000000 */
[----:B------:R-:W-:Y:S01]  /*4960*/  FFMA.FTZ R16, R223, UR4, R16 ;  /* 0x00000004df107c23 */ /* 0x000fe20008010010 */
[----:B------:R-:W-:Y:S01]  /*4970*/  @!P1 ISETP.GE.AND P0, PT, R214, R133, PT ;  /* 0x00000085d600920c */ /* 0x000fe20003f06270 */
[----:B------:R-:W-:Y:S01]  /*4980*/  FFMA.FTZ R9, R9, c[0x0][0x23c], -R8 ;  /* 0x00008f0009097a23 */ /* 0x000fe20000010808 */
[C---:B------:R-:W-:Y:S01]  /*4990*/  @!P1 ISETP.GE.AND P3, PT, R212.reuse, R131, PT ;  /* 0x00000083d400920c */ /* 0x040fe20003f66270 */
[----:B------:R1:W4:Y:S01]  /*49a0*/  MUFU.EX2 R179, R7 ;  /* 0x0000000700b37308 */ /* 0x0003220000000800 */
[----:B------:R-:W-:Y:S01]  /*49b0*/  @!P1 FSEL R11, R11, -INF , !P0 ;  /* 0xff8000000b0b9808 */ /* 0x000fe20004000000 */
[-C--:B---3--:R-:W-:Y:S01]  /*49c0*/  HMMA.16816.F32 R36, R104, R108.reuse, R36 ;  /* 0x0000006c6824723c */ /* 0x088fe20000001824 */
[----:B------:R-:W-:Y:S01]  /*49d0*/  @!P1 ISETP.GE.AND P0, PT, R212, R132, PT ;  /* 0x00000084d400920c */ /* 0x000fe20003f06270 */
[--C-:B------:R-:W-:Y:S01]  /*49e0*/  FFMA.FTZ R14, R14, c[0x0][0x23c], -R0.reuse ;  /* 0x00008f000e0e7a23 */ /* 0x100fe20000010800 */
[----:B------:R-:W-:Y:S01]  /*49f0*/  @!P1 FSEL R20, R20, -INF , !P5 ;  /* 0xff80000014149808 */ /* 0x000fe20006800000 */
[--C-:B------:R-:W-:Y:S01]  /*4a00*/  FFMA.FTZ R11, R11, c[0x0][0x23c], -R0.reuse ;  /* 0x00008f000b0b7a23 */ /* 0x100fe20000010800 */
[----:B------:R-:W-:Y:S01]  /*4a10*/  @!P1 FSEL R13, R13, -INF , !P0 ;  /* 0xff8000000d0d9808 */ /* 0x000fe20004000000 */
[----:B------:R-:W-:Y:S01]  /*4a20*/  FFMA.FTZ R101, R101, c[0x0][0x23c], -R0 ;  /* 0x00008f0065657a23 */ /* 0x000fe20000010800 */
[----:B------:R-:W-:Y:S01]  /*4a30*/  @!P1 ISETP.GE.AND P0, PT, R212, R133, PT ;  /* 0x00000085d400920c */ /* 0x000fe20003f06270 */
[C---:B------:R-:W-:Y:S01]  /*4a40*/  HMMA.16816.F32 R40, R112.reuse, R108, R40 ;  /* 0x0000006c7028723c */ /* 0x040fe20000001828 */
[-C--:B------:R-:W-:Y:S01]  /*4a50*/  @!P1 ISETP.GE.AND P5, PT, R211, R134.reuse, PT ;  /* 0x00000086d300920c */ /* 0x080fe20003fa6270 */
[----:B------:R-:W-:Y:S02]  /*4a60*/  MUFU.EX2 R189, R101 ;  /* 0x0000006500bd7308 */ /* 0x000fe40000000800 */
[----:B------:R-:W-:Y:S01]  /*4a70*/  @!P1 FSEL R15, R15, -INF , !P0 ;  /* 0xff8000000f0f9808 */ /* 0x000fe20004000000 */
[----:B------:R-:W-:Y:S01]  /*4a80*/  FFMA.FTZ R17, R224, UR4, R17 ;  /* 0x00000004e0117c23 */ /* 0x000fe20008010011 */
[----:B------:R-:W-:Y:S01]  /*4a90*/  @!P1 FSEL R21, R21, -INF , !P2 ;  /* 0xff80000015159808 */ /* 0x000fe20005000000 */
[----:B------:R-:W-:Y:S01]  /*4aa0*/  FFMA.FTZ R22, R225, UR4, R22 ;  /* 0x00000004e1167c23 */ /* 0x000fe20008010016 */
[-C--:B------:R-:W-:Y:S01]  /*4ab0*/  @!P1 ISETP.GE.AND P2, PT, R210, R134.reuse, PT ;  /* 0x00000086d200920c */ /* 0x080fe20003f46270 */
[----:B------:R-:W-:Y:S01]  /*4ac0*/  FFMA.FTZ R23, R226, UR4, R23 ;  /* 0x00000004e2177c23 */ /* 0x000fe20008010017 */
[-C--:B------:R-:W-:Y:S01]  /*4ad0*/  @!P1 ISETP.GE.AND P0, PT, R208, R131.reuse, PT ;  /* 0x00000083d000920c */ /* 0x080fe20003f06270 */
[-C--:B------:R-:W-:Y:S01]  /*4ae0*/  HMMA.16816.F32 R44, R112, R110.reuse, R44 ;  /* 0x0000006e702c723c */ /* 0x080fe2000000182c */
[----:B------:R-:W-:Y:S01]  /*4af0*/  @!P1 FSEL R16, R16, -INF , !P4 ;  /* 0xff80000010109808 */ /* 0x000fe20006000000 */
[----:B------:R-:W-:Y:S01]  /*4b00*/  FFMA.FTZ R15, R15, c[0x0][0x23c], -R0 ;  /* 0x00008f000f0f7a23 */ /* 0x000fe20000010800 */
[-C--:B------:R-:W-:Y:S01]  /*4b10*/  @!P1 ISETP.GE.AND P4, PT, R213, R134.reuse, PT ;  /* 0x00000086d500920c */ /* 0x080fe20003f86270 */
[----:B-1----:R-:W1:Y:S01]  /*4b20*/  LDSM.16.M88.4 R4, [R117+0x6c00] ;  /* 0x006c00007504783b */ /* 0x002e620000000200 */
[----:B------:R-:W-:Y:S01]  /*4b30*/  @!P1 FSEL R17, R17, -INF , !P3 ;  /* 0xff80000011119808 */ /* 0x000fe20005800000 */
[----:B------:R-:W-:Y:S01]  /*4b40*/  FFMA.FTZ R18, R223, UR4, R18 ;  /* 0x00000004df127c23 */ /* 0x000fe20008010012 */
[----:B------:R-:W-:Y:S01]  /*4b50*/  @!P1 ISETP.GE.AND P3, PT, R212, R134, PT ;  /* 0x00000086d400920c */ /* 0x000fe20003f66270 */
[----:B------:R-:W-:Y:S01]  /*4b60*/  FFMA.FTZ R19, R224, UR4, R19 ;  /* 0x00000004e0137c23 */ /* 0x000fe20008010013 */
[----:B------:R-:W-:Y:S01]  /*4b70*/  @!P1 FSEL R22, R22, -INF , !P5 ;  /* 0xff80000016169808 */ /* 0x000fe20006800000 */
[C---:B------:R-:W-:Y:S01]  /*4b80*/  HMMA.16816.F32 R48, R104.reuse, R110, R48 ;  /* 0x0000006e6830723c */ /* 0x040fe20000001830 */
        /* <DEDUP_REMOVED lines=8> */
[----:B------:R-:W-:Y:S02]  /*4c10*/  @!P1 FSEL R19, R19, -INF , !P3 ;  /* 0xff80000013139808 */ /* 0x000fe40005800000 */
[----:B------:R-:W-:Y:S01]  /*4c20*/  @!P1 ISETP.GE.AND P4, PT, R207, R131, PT ;  /* 0x00000083cf00920c */ /* 0x000fe20003f86270 */
[----:B------:R-:W-:Y:S01]  /*4c30*/  FFMA.FTZ R16, R16, c[0x0][0x23c], -R100 ;  /* 0x00008f0010107a23 */ /* 0x000fe20000010864 */
[----:B------:R-:W-:Y:S01]  /*4c40*/  @!P1 FSEL R24, R24, -INF , !P5 ;  /* 0xff80000018189808 */ /* 0x000fe20006800000 */
[--C-:B------:R-:W-:Y:S01]  /*4c50*/  FFMA.FTZ R18, R18, c[0x0][0x23c], -R10.reuse ;  /* 0x00008f0012127a23 */ /* 0x100fe2000001080a */
[----:B------:R-:W-:Y:S01]  /*4c60*/  @!P1 FSEL R25, R25, -INF , !P2 ;  /* 0xff80000019199808 */ /* 0x000fe20005000000 */
[----:B------:R3:W-:Y:S01]  /*4c70*/  MUFU.EX2 R188, R15 ;  /* 0x0000000f00bc7308 */ /* 0x0007e20000000800 */
[-C--:B------:R-:W-:Y:S01]  /*4c80*/  @!P1 ISETP.GE.AND P5, PT, R211, R133.reuse, PT ;  /* 0x00000085d300920c */ /* 0x080fe20003fa6270 */
[--C-:B------:R-:W-:Y:S01]  /*4c90*/  FFMA.FTZ R19, R19, c[0x0][0x23c], -R10.reuse ;  /* 0x00008f0013137a23 */ /* 0x100fe2000001080a */
[----:B------:R-:W-:Y:S01]  /*4ca0*/  @!P1 ISETP.GE.AND P2, PT, R210, R133, PT ;  /* 0x00000085d200920c */ /* 0x000fe20003f46270 */
[--C-:B------:R-:W-:Y:S01]  /*4cb0*/  FFMA.FTZ R22, R22, c[0x0][0x23c], -R10.reuse ;  /* 0x00008f0016167a23 */ /* 0x100fe2000001080a */
[----:B------:R-:W-:Y:S01]  /*4cc0*/  @!P1 ISETP.GE.AND P3, PT, R206, R131, PT ;  /* 0x00000083ce00920c */ /* 0x000fe20003f66270 */
[----:B------:R-:W-:Y:S02]  /*4cd0*/  FFMA.FTZ R23, R23, c[0x0][0x23c], -R10 ;  /* 0x00008f0017177a23 */ /* 0x000fe4000001080a */
[--C-:B------:R-:W-:Y:S02]  /*4ce0*/  FFMA.FTZ R24, R24, c[0x0][0x23c], -R8.reuse ;  /* 0x00008f0018187a23 */ /* 0x100fe40000010808 */
[----:B------:R-:W-:Y:S01]  /*4cf0*/  MUFU.EX2 R184, R12 ;  /* 0x0000000c00b87308 */ /* 0x000fe20000000800 */
[----:B------:R-:W-:Y:S02]  /*4d00*/  FFMA.FTZ R25, R25, c[0x0][0x23c], -R8 ;  /* 0x00008f0019197a23 */ /* 0x000fe40000010808 */
[----:B------:R-:W-:Y:S02]  /*4d10*/  FFMA.FTZ R26, R225, UR4, R26 ;  /* 0x00000004e11a7c23 */ /* 0x000fe4000801001a */
[--C-:B------:R-:W-:Y:S02]  /*4d20*/  FFMA.FTZ R17, R17, c[0x0][0x23c], -R100.reuse ;  /* 0x00008f0011117a23 */ /* 0x100fe40000010864 */
[----:B------:R-:W-:Y:S01]  /*4d30*/  FFMA.FTZ R20, R20, c[0x0][0x23c], -R100 ;  /* 0x00008f0014147a23 */ /* 0x000fe20000010864 */
[----:B------:R-:W-:Y:S01]  /*4d40*/  @!P1 FSEL R26, R26, -INF , !P5 ;  /* 0xff8000001a1a9808 */ /* 0x000fe20006800000 */
[----:B------:R-:W-:Y:S01]  /*4d50*/  FFMA.FTZ R27, R226, UR4, R27 ;  /* 0x00000004e21b7c23 */ /* 0x000fe2000801001b */
[-C--:B------:R-:W-:Y:S01]  /*4d60*/  @!P1 ISETP.GE.AND P5, PT, R209, R132.reuse, PT ;  /* 0x00000084d100920c */ /* 0x080fe20003fa6270 */
[----:B------:R2:W2:Y:S01]  /*4d70*/  MUFU.EX2 R185, R9 ;  /* 0x0000000900b97308 */ /* 0x0004a20000000800 */
[-C--:B-1----:R-:W-:Y:S01]  /*4d80*/  HMMA.16816.F32 R52, R104, R4.reuse, R52 ;  /* 0x000000046834723c */ /* 0x082fe20000001834 */
[----:B------:R-:W-:Y:S01]  /*4d90*/  FFMA.FTZ R26, R26, c[0x0][0x23c], -R0 ;  /* 0x00008f001a1a7a23 */ /* 0x000fe20000010800 */
[----:B------:R-:W-:Y:S01]  /*4da0*/  @!P1 FSEL R27, R27, -INF , !P2 ;  /* 0xff8000001b1b9808 */ /* 0x000fe20005000000 */
[----:B------:R-:W-:Y:S01]  /*4db0*/  FFMA.FTZ R28, R227, UR4, R28 ;  /* 0x00000004e31c7c23 */ /* 0x000fe2000801001c */
[----:B------:R-:W-:Y:S01]  /*4dc0*/  @!P1 ISETP.GE.AND P2, PT, R208, R132, PT ;  /* 0x00000084d000920c */ /* 0x000fe20003f46270 */
[----:B------:R-:W-:Y:S02]  /*4dd0*/  FFMA.FTZ R29, R228, UR4, R29 ;  /* 0x00000004e41d7c23 */ /* 0x000fe4000801001d */
[----:B------:R-:W-:Y:S01]  /*4de0*/  FFMA.FTZ R21, R21, c[0x0][0x23c], -R100 ;  /* 0x00008f0015157a23 */ /* 0x000fe20000010864 */
[----:B------:R-:W-:Y:S01]  /*4df0*/  @!P1 FSEL R28, R28, -INF , !P5 ;  /* 0xff8000001c1c9808 */ /* 0x000fe20006800000 */
[----:B------:R1:W1:Y:S01]  /*4e00*/  MUFU.EX2 R190, R11 ;  /* 0x0000000b00be7308 */ /* 0x0002620000000800 */
[-C--:B------:R-:W-:Y:S01]  /*4e10*/  @!P1 ISETP.GE.AND P5, PT, R209, R133.reuse, PT ;  /* 0x00000085d100920c */ /* 0x080fe20003fa6270 */
[C---:B------:R-:W-:Y:S01]  /*4e20*/  HMMA.16816.F32 R56, R112.reuse, R4, R56 ;  /* 0x000000047038723c */ /* 0x040fe20000001838 */
[----:B------:R-:W-:Y:S01]  /*4e30*/  @!P1 FSEL R29, R29, -INF , !P2 ;  /* 0xff8000001d1d9808 */ /* 0x000fe20005000000 */
[----:B------:R-:W-:Y:S01]  /*4e40*/  FFMA.FTZ R27, R27, c[0x0][0x23c], -R0 ;  /* 0x00008f001b1b7a23 */ /* 0x000fe20000010800 */
[----:B------:R-:W-:Y:S01]  /*4e50*/  @!P1 ISETP.GE.AND P2, PT, R208, R133, PT ;  /* 0x00000085d000920c */ /* 0x000fe20003f46270 */
[----:B------:R-:W-:Y:S02]  /*4e60*/  FFMA.FTZ R30, R227, UR4, R30 ;  /* 0x00000004e31e7c23 */ /* 0x000fe4000801001e */
[----:B------:R-:W-:Y:S02]  /*4e70*/  FFMA.FTZ R31, R228, UR4, R31 ;  /* 0x00000004e41f7c23 */ /* 0x000fe4000801001f */
[----:B------:R-:W-:Y:S01]  /*4e80*/  MUFU.EX2 R183, R13 ;  /* 0x0000000d00b77308 */ /* 0x000fe20000000800 */
[----:B------:R-:W-:Y:S01]  /*4e90*/  @!P1 FSEL R30, R30, -INF , !P5 ;  /* 0xff8000001e1e9808 */ /* 0x000fe20006800000 */
[-C--:B------:R-:W-:Y:S01]  /*4ea0*/  HMMA.16816.F32 R60, R112, R6.reuse, R60 ;  /* 0x00000006703c723c */ /* 0x080fe2000000183c */
[-C--:B------:R-:W-:Y:S01]  /*4eb0*/  @!P1 ISETP.GE.AND P5, PT, R216, R131.reuse, PT ;  /* 0x00000083d800920c */ /* 0x080fe20003fa6270 */
[----:B---3--:R-:W-:Y:S01]  /*4ec0*/  IMAD.WIDE.U32 R14, R135, -0x326172a9, RZ ;  /* 0xcd9e8d57870e7825 */ /* 0x008fe200078e00ff */
[----:B------:R-:W-:Y:S02]  /*4ed0*/  @!P1 FSEL R31, R31, -INF , !P2 ;  /* 0xff8000001f1f9808 */ /* 0x000fe40005000000 */
[----:B--2---:R-:W-:Y:S01]  /*4ee0*/  LOP3.LUT R9, R103, UR18, R146, 0x96, !PT ;  /* 0x0000001267097c12 */ /* 0x004fe2000f8e9692 */
[----:B------:R-:W-:Y:S01]  /*4ef0*/  FFMA.FTZ R28, R28, c[0x0][0x23c], -R8 ;  /* 0x00008f001c1c7a23 */ /* 0x000fe20000010808 */
[----:B------:R-:W-:Y:S01]  /*4f00*/  LOP3.LUT R12, R15, UR19, R140, 0x96, !PT ;  /* 0x000000130f0c7c12 */ /* 0x000fe2000f8e968c */
[----:B------:R2:W-:Y:S01]  /*4f10*/  MUFU.EX2 R170, R16 ;  /* 0x0000001000aa7308 */ /* 0x0005e20000000800 */
[-C--:B------:R-:W-:Y:S01]  /*4f20*/  @!P1 ISETP.GE.AND P2, PT, R215, R131.reuse, PT ;  /* 0x00000083d700920c */ /* 0x080fe20003f46270 */
[----:B------:R-:W-:Y:S02]  /*4f30*/  HMMA.16816.F32 R64, R104, R6, R64 ;  /* 0x000000066840723c */ /* 0x000fe40000001840 */
[----:B------:R-:W-:Y:S02]  /*4f40*/  FFMA.FTZ R32, R227, UR4, R32 ;  /* 0x00000004e3207c23 */ /* 0x000fe40008010020 */
[----:B------:R-:W-:Y:S02]  /*4f50*/  FFMA.FTZ R33, R228, UR4, R33 ;  /* 0x00000004e4217c23 */ /* 0x000fe40008010021 */
[----:B------:R-:W-:Y:S01]  /*4f60*/  IMAD.WIDE.U32 R110, R141, -0x2daee0ad, RZ ;  /* 0xd2511f538d6e7825 */ /* 0x000fe200078e00ff */
[----:B------:R-:W-:Y:S01]  /*4f70*/  @!P1 FSEL R32, R32, -INF , !P6 ;  /* 0xff80000020209808 */ /* 0x000fe20007000000 */
[----:B------:R-:W3:Y:S01]  /*4f80*/  MUFU.EX2 R176, R18 ;  /* 0x0000001200b07308 */ /* 0x000ee20000000800 */
[----:B------:R-:W-:Y:S02]  /*4f90*/  @!P1 FSEL R33, R33, -INF , !P0 ;  /* 0xff80000021219808 */ /* 0x000fe40004000000 */
[-C--:B------:R-:W-:Y:S01]  /*4fa0*/  @!P1 ISETP.GE.AND P0, PT, R208, R134.reuse, PT ;  /* 0x00000086d000920c */ /* 0x080fe20003f06270 */
[----:B------:R-:W-:Y:S01]  /*4fb0*/  IMAD.WIDE.U32 R4, R137, -0x326172a9, RZ ;  /* 0xcd9e8d5789047825 */ /* 0x000fe200078e00ff */
[----:B-1----:R-:W-:Y:S02]  /*4fc0*/  LOP3.LUT R11, R111, UR18, R144, 0x96, !PT ;  /* 0x000000126f0b7c12 */ /* 0x002fe4000f8e9690 */
[-C--:B------:R-:W-:Y:S01]  /*4fd0*/  @!P1 ISETP.GE.AND P6, PT, R209, R134.reuse, PT ;  /* 0x00000086d100920c */ /* 0x080fe20003fc6270 */
[----:B------:R-:W-:Y:S01]  /*4fe0*/  FFMA.FTZ R29, R29, c[0x0][0x23c], -R8 ;  /* 0x00008f001d1d7a23 */ /* 0x000fe20000010808 */
[----:B------:R-:W-:Y:S01]  /*4ff0*/  @!P1 FSEL R35, R35, -INF , !P0 ;  /* 0xff80000023239808 */ /* 0x000fe20004000000 */
[----:B------:R1:W-:Y:S01]  /*5000*/  MUFU.EX2 R175, R19 ;  /* 0x0000001300af7308 */ /* 0x0003e20000000800 */
[-C--:B------:R-:W-:Y:S01]  /*5010*/  @!P1 ISETP.GE.AND P0, PT, R207, R134.reuse, PT ;  /* 0x00000086cf00920c */ /* 0x080fe20003f06270 */
[--C-:B------:R-:W-:Y:S01]  /*5020*/  FFMA.FTZ R30, R30, c[0x0][0x23c], -R0.reuse ;  /* 0x00008f001e1e7a23 */ /* 0x100fe20000010800 */
[----:B------:R-:W-:Y:S01]  /*5030*/  @!P1 FSEL R34, R34, -INF , !P6 ;  /* 0xff80000022229808 */ /* 0x000fe20007000000 */
[----:B------:R-:W-:Y:S01]  /*5040*/  FFMA.FTZ R31, R31, c[0x0][0x23c], -R0 ;  /* 0x00008f001f1f7a23 */ /* 0x000fe20000010800 */
[----:B--2---:R-:W-:Y:S01]  /*5050*/  LOP3.LUT R16, R5, UR19, R142, 0x96, !PT ;  /* 0x0000001305107c12 */ /* 0x004fe2000f8e968e */
[----:B------:R-:W-:Y:S01]  /*5060*/  IMAD.WIDE.U32 R108, R136, -0x326172a9, RZ ;  /* 0xcd9e8d57886c7825 */ /* 0x000fe200078e00ff */
[----:B------:R-:W-:Y:S03]  /*5070*/  @!P1 ISETP.GE.AND P6, PT, R218, R131, PT ;  /* 0x00000083da00920c */ /* 0x000fe60003fc6270 */
[----:B------:R-:W-:Y:S01]  /*5080*/  MUFU.EX2 R171, R22 ;  /* 0x0000001600ab7308 */ /* 0x000fe20000000800 */
[----:B------:R-:W-:Y:S04]  /*5090*/  IMAD.WIDE.U32 R12, R12, -0x2daee0ad, RZ ;  /* 0xd2511f530c0c7825 */ /* 0x000fe800078e00ff */
[--C-:B------:R-:W-:Y:S02]  /*50a0*/  FFMA.FTZ R32, R32, c[0x0][0x23c], -R100.reuse ;  /* 0x00008f0020207a23 */ /* 0x100fe40000010864 */
[----:B------:R-:W-:Y:S02]  /*50b0*/  FFMA.FTZ R33, R33, c[0x0][0x23c], -R100 ;  /* 0x00008f0021217a23 */ /* 0x000fe40000010864 */
[----:B------:R-:W-:Y:S01]  /*50c0*/  FFMA.FTZ R36, R229, UR4, R36 ;  /* 0x00000004e5247c23 */ /* 0x000fe20008010024 */
[----:B------:R2:W-:Y:S01]  /*50d0*/  MUFU.EX2 R167, R23 ;  /* 0x0000001700a77308 */ /* 0x0005e20000000800 */
[C---:B------:R-:W-:Y:S02]  /*50e0*/  FFMA.FTZ R37, R230.reuse, UR4, R37 ;  /* 0x00000004e6257c23 */ /* 0x040fe40008010025 */
[----:B------:R-:W-:Y:S01]  /*50f0*/  FFMA.FTZ R39, R230, UR4, R39 ;  /* 0x00000004e6277c23 */ /* 0x000fe20008010027 */
[----:B------:R-:W-:Y:S01]  /*5100*/  @!P1 FSEL R36, R36, -INF , !P4 ;  /* 0xff80000024249808 */ /* 0x000fe20006000000 */
[----:B-1----:R-:W-:Y:S01]  /*5110*/  IMAD.WIDE.U32 R18, R138, -0x326172a9, RZ ;  /* 0xcd9e8d578a127825 */ /* 0x002fe200078e00ff */
[----:B------:R-:W-:Y:S02]  /*5120*/  @!P1 ISETP.GE.AND P4, PT, R206, R134, PT ;  /* 0x00000086ce00920c */ /* 0x000fe40003f86270 */
[----:B------:R-:W-:Y:S01]  /*5130*/  @!P1 FSEL R37, R37, -INF , !P3 ;  /* 0xff80000025259808 */ /* 0x000fe20005800000 */
[----:B------:R-:W-:Y:S01]  /*5140*/  FFMA.FTZ R34, R34, c[0x0][0x23c], -R10 ;  /* 0x00008f0022227a23 */ /* 0x000fe2000001080a */
[----:B------:R-:W-:Y:S01]  /*5150*/  LOP3.LUT R142, R19, UR19, R142, 0x96, !PT ;  /* 0x00000013138e7c12 */ /* 0x000fe2000f8e968e */
[----:B------:R-:W-:Y:S01]  /*5160*/  MUFU.EX2 R174, R24 ;  /* 0x0000001800ae7308 */ /* 0x000fe20000000800 */
[-C--:B------:R-:W-:Y:S01]  /*5170*/  @!P1 ISETP.GE.AND P3, PT, R207, R132.reuse, PT ;  /* 0x00000084cf00920c */ /* 0x080fe20003f66270 */
[----:B------:R-:W-:Y:S01]  /*5180*/  FFMA.FTZ R40, R229, UR4, R40 ;  /* 0x00000004e5287c23 */ /* 0x000fe20008010028 */
[----:B------:R-:W-:Y:S01]  /*5190*/  @!P1 FSEL R39, R39, -INF , !P4 ;  /* 0xff80000027279808 */ /* 0x000fe20006000000 */
[----:B------:R-:W-:Y:S01]  /*51a0*/  FFMA.FTZ R41, R230, UR4, R41 ;  /* 0x00000004e6297c23 */ /* 0x000fe20008010029 */
[-C--:B------:R-:W-:Y:S01]  /*51b0*/  @!P1 ISETP.GE.AND P4, PT, R206, R132.reuse, PT ;  /* 0x00000084ce00920c */ /* 0x080fe20003f86270 */
[----:B------:R-:W-:Y:S01]  /*51c0*/  FFMA.FTZ R42, R229, UR4, R42 ;  /* 0x00000004e52a7c23 */ /* 0x000fe2000801002a */
[----:B------:R-:W-:Y:S01]  /*51d0*/  @!P1 FSEL R40, R40, -INF , !P3 ;  /* 0xff80000028289808 */ /* 0x000fe20005800000 */
[----:B------:R-:W-:Y:S01]  /*51e0*/  FFMA.FTZ R35, R35, c[0x0][0x23c], -R10 ;  /* 0x00008f0023237a23 */ /* 0x000fe2000001080a */
[-C--:B------:R-:W-:Y:S01]  /*51f0*/  @!P1 ISETP.GE.AND P3, PT, R207, R133.reuse, PT ;  /* 0x00000085cf00920c */ /* 0x080fe20003f66270 */
[----:B------:R1:W-:Y:S01]  /*5200*/  MUFU.EX2 R173, R25 ;  /* 0x0000001900ad7308 */ /* 0x0003e20000000800 */
[----:B------:R-:W-:Y:S01]  /*5210*/  @!P1 FSEL R41, R41, -INF , !P4 ;  /* 0xff80000029299808 */ /* 0x000fe20006000000 */
[----:B------:R-:W-:Y:S01]  /*5220*/  FFMA.FTZ R43, R230, UR4, R43 ;  /* 0x00000004e62b7c23 */ /* 0x000fe2000801002b */
[-C--:B------:R-:W-:Y:S01]  /*5230*/  @!P1 ISETP.GE.AND P4, PT, R206, R133.reuse, PT ;  /* 0x00000085ce00920c */ /* 0x080fe20003f86270 */
[----:B--2---:R-:W-:Y:S01]  /*5240*/  IMAD.WIDE.U32 R22, R143, -0x326172a9, RZ ;  /* 0xcd9e8d578f167825 */ /* 0x004fe200078e00ff */
[----:B------:R-:W-:Y:S02]  /*5250*/  @!P1 FSEL R42, R42, -INF , !P3 ;  /* 0xff8000002a2a9808 */ /* 0x000fe40005800000 */
[-C--:B------:R-:W-:Y:S01]  /*5260*/  @!P1 ISETP.GE.AND P3, PT, R216, R132.reuse, PT ;  /* 0x00000084d800920c */ /* 0x080fe20003f66270 */
[----:B------:R-:W-:Y:S01]  /*5270*/  FFMA.FTZ R44, R231, UR4, R44 ;  /* 0x00000004e72c7c23 */ /* 0x000fe2000801002c */
[----:B------:R-:W-:Y:S01]  /*5280*/  @!P1 FSEL R43, R43, -INF , !P4 ;  /* 0xff8000002b2b9808 */ /* 0x000fe20006000000 */
[----:B------:R-:W2:Y:S01]  /*5290*/  MUFU.EX2 R169, R17 ;  /* 0x0000001100a97308 */ /* 0x000ea20000000800 */
[----:B------:R-:W-:Y:S01]  /*52a0*/  @!P1 ISETP.GE.AND P4, PT, R215, R132, PT ;  /* 0x00000084d700920c */ /* 0x000fe20003f86270 */
[C---:B------:R-:W-:Y:S01]  /*52b0*/  FFMA.FTZ R48, R231.reuse, UR4, R48 ;  /* 0x00000004e7307c23 */ /* 0x040fe20008010030 */
[----:B------:R-:W-:Y:S01]  /*52c0*/  @!P1 FSEL R44, R44, -INF , !P3 ;  /* 0xff8000002c2c9808 */ /* 0x000fe20005800000 */
[----:B------:R-:W-:Y:S01]  /*52d0*/  FFMA.FTZ R49, R232, UR4, R49 ;  /* 0x00000004e8317c23 */ /* 0x000fe20008010031 */
[-C--:B------:R-:W-:Y:S01]  /*52e0*/  @!P1 ISETP.GE.AND P3, PT, R216, R133.reuse, PT ;  /* 0x00000085d800920c */ /* 0x080fe20003f66270 */
[----:B------:R-:W-:Y:S01]  /*52f0*/  FFMA.FTZ R45, R232, UR4, R45 ;  /* 0x00000004e82d7c23 */ /* 0x000fe2000801002d */
[----:B------:R-:W-:Y:S01]  /*5300*/  @!P1 FSEL R48, R48, -INF , !P5 ;  /* 0xff80000030309808 */ /* 0x000fe20006800000 */
[----:B------:R-:W-:Y:S01]  /*5310*/  FFMA.FTZ R46, R231, UR4, R46 ;  /* 0x00000004e72e7c23 */ /* 0x000fe2000801002e */
[-C--:B------:R-:W-:Y:S01]  /*5320*/  @!P1 ISETP.GE.AND P5, PT, R216, R134.reuse, PT ;  /* 0x00000086d800920c */ /* 0x080fe20003fa6270 */
[----:B------:R2:W-:Y:S01]  /*5330*/  MUFU.EX2 R164, R20 ;  /* 0x0000001400a47308 */ /* 0x0005e20000000800 */
[----:B------:R-:W-:Y:S01]  /*5340*/  @!P1 FSEL R45, R45, -INF , !P4 ;  /* 0xff8000002d2d9808 */ /* 0x000fe20006000000 */
[----:B------:R-:W-:Y:S01]  /*5350*/  FFMA.FTZ R48, R48, c[0x0][0x23c], -R100 ;  /* 0x00008f0030307a23 */ /* 0x000fe20000010864 */
[----:B------:R-:W-:Y:S01]  /*5360*/  @!P1 ISETP.GE.AND P4, PT, R215, R133, PT ;  /* 0x00000085d700920c */ /* 0x000fe20003f86270 */
[----:B-1----:R-:W-:Y:S01]  /*5370*/  IMAD.WIDE.U32 R24, R139, -0x326172a9, RZ ;  /* 0xcd9e8d578b187825 */ /* 0x002fe200078e00ff */
[----:B------:R-:W-:Y:S02]  /*5380*/  @!P1 FSEL R46, R46, -INF , !P3 ;  /* 0xff8000002e2e9808 */ /* 0x000fe40005800000 */
[-C--:B------:R-:W-:Y:S01]  /*5390*/  @!P1 ISETP.GE.AND P3, PT, R220, R131.reuse, PT ;  /* 0x00000083dc00920c */ /* 0x080fe20003f66270 */
[C---:B------:R-:W-:Y:S01]  /*53a0*/  FFMA.FTZ R65, R236.reuse, UR4, R65 ;  /* 0x00000004ec417c23 */ /* 0x040fe20008010041 */
[----:B------:R-:W-:Y:S01]  /*53b0*/  LOP3.LUT R103, R25, UR17, R4, 0x96, !PT ;  /* 0x0000001119677c12 */ /* 0x000fe2000f8e9604 */
[----:B------:R1:W-:Y:S01]  /*53c0*/  MUFU.EX2 R178, R26 ;  /* 0x0000001a00b27308 */ /* 0x0003e20000000800 */
[----:B------:R-:W-:Y:S01]  /*53d0*/  @!P1 FSEL R49, R49, -INF , !P2 ;  /* 0xff80000031319808 */ /* 0x000fe20005000000 */
[C---:B------:R-:W-:Y:S01]  /*53e0*/  FFMA.FTZ R61, R236.reuse, UR4, R61 ;  /* 0x00000004ec3d7c23 */ /* 0x040fe2000801003d */
[-C--:B------:R-:W-:Y:S01]  /*53f0*/  @!P1 ISETP.GE.AND P2, PT, R215, R134.reuse, PT ;  /* 0x00000086d700920c */ /* 0x080fe20003f46270 */
[C---:B------:R-:W-:Y:S02]  /*5400*/  FFMA.FTZ R67, R236.reuse, UR4, R67 ;  /* 0x00000004ec437c23 */ /* 0x040fe40008010043 */
[--C-:B------:R-:W-:Y:S02]  /*5410*/  FFMA.FTZ R49, R49, c[0x0][0x23c], -R100.reuse ;  /* 0x00008f0031317a23 */ /* 0x100fe40000010864 */
[----:B------:R-:W-:Y:S02]  /*5420*/  FFMA.FTZ R63, R236, UR4, R63 ;  /* 0x00000004ec3f7c23 */ /* 0x000fe4000801003f */
[----:B------:R3:W-:Y:S01]  /*5430*/  MUFU.EX2 R165, R21 ;  /* 0x0000001500a57308 */ /* 0x0007e20000000800 */
[--C-:B------:R-:W-:Y:S02]  /*5440*/  FFMA.FTZ R37, R37, c[0x0][0x23c], -R100.reuse ;  /* 0x00008f0025257a23 */ /* 0x100fe40000010864 */
[----:B------:R-:W-:Y:S01]  /*5450*/  FFMA.FTZ R36, R36, c[0x0][0x23c], -R100 ;  /* 0x00008f0024247a23 */ /* 0x000fe20000010864 */
[----:B--2---:R-:W-:Y:S01]  /*5460*/  LOP3.LUT R20, R109, UR19, R140, 0x96, !PT ;  /* 0x000000136d147c12 */ /* 0x004fe2000f8e968c */
[----:B------:R-:W-:Y:S01]  /*5470*/  FFMA.FTZ R40, R40, c[0x0][0x23c], -R8 ;  /* 0x00008f0028287a23 */ /* 0x000fe20000010808 */
[----:B------:R-:W-:Y:S01]  /*5480*/  LOP3.LUT R109, R13, UR16, R102, 0x96, !PT ;  /* 0x000000100d6d7c12 */ /* 0x000fe2000f8e9666 */
[----:B------:R-:W-:Y:S03]  /*5490*/  IMAD.WIDE.U32 R16, R16, -0x2daee0ad, RZ ;  /* 0xd2511f5310107825 */ /* 0x000fe600078e00ff */
[----:B------:R-:W-:Y:S01]  /*54a0*/  MUFU.EX2 R177, R27 ;  /* 0x0000001b00b17308 */ /* 0x000fe20000000800 */
[----:B------:R-:W-:Y:S01]  /*54b0*/  IMAD.WIDE.U32 R4, R9, -0x326172a9, RZ ;  /* 0xcd9e8d5709047825 */ /* 0x000fe200078e00ff */
[----:B------:R-:W-:Y:S02]  /*54c0*/  LOP3.LUT R9, R23, UR17, R18, 0x96, !PT ;  /* 0x0000001117097c12 */ /* 0x000fe4000f8e9612 */
[----:B------:R-:W-:Y:S01]  /*54d0*/  LOP3.LUT R17, R17, UR16, R148, 0x96, !PT ;  /* 0x0000001011117c12 */ /* 0x000fe2000f8e9694 */
[----:B------:R-:W-:Y:S01]  /*54e0*/  IMAD.WIDE.U32 R18, R11, -0x326172a9, RZ ;  /* 0xcd9e8d570b127825 */ /* 0x000fe200078e00ff */
[----:B-1----:R-:W-:Y:S03]  /*54f0*/  LOP3.LUT R26, R5, UR17, R14, 0x96, !PT ;  /* 0x00000011051a7c12 */ /* 0x002fe6000f8e960e */
[----:B------:R-:W-:Y:S01]  /*5500*/  IMAD.WIDE.U32 R14, R142, -0x2daee0ad, RZ ;  /* 0xd2511f538e0e7825 */ /* 0x000fe200078e00ff */
[----:B------:R-:W-:Y:S01]  /*5510*/  LOP3.LUT R5, R19, UR17, R108, 0x96, !PT ;  /* 0x0000001113057c12 */ /* 0x000fe2000f8e966c */
[----:B------:R1:W2:Y:S02]  /*5520*/  MUFU.EX2 R166, R28 ;  /* 0x0000001c00a67308 */ /* 0x0002a40000000800 */
[----:B------:R-:W-:Y:S01]  /*5530*/  IMAD.WIDE.U32 R108, R109, -0x326172a9, RZ ;  /* 0xcd9e8d576d6c7825 */ /* 0x000fe200078e00ff */
[----:B------:R-:W-:Y:S03]  /*5540*/  LOP3.LUT R25, R15, UR16, R150, 0x96, !PT ;  /* 0x000000100f197c12 */ /* 0x000fe6000f8e9696 */
[----:B------:R-:W-:Y:S01]  /*5550*/  IMAD.WIDE.U32 R102, R103, -0x2daee0ad, RZ ;  /* 0xd2511f5367667825 */ /* 0x000fe200078e00ff */
[----:B------:R-:W-:Y:S03]  /*5560*/  LOP3.LUT R4, R109, UR15, R4, 0x96, !PT ;  /* 0x0000000f6d047c12 */ /* 0x000fe6000f8e9604 */
[----:B------:R-:W-:Y:S01]  /*5570*/  MUFU.EX2 R172, R30 ;  /* 0x0000001e00ac7308 */ /* 0x000fe20000000800 */
[----:B------:R-:W-:Y:S01]  /*5580*/  LOP3.LUT R13, R103, UR14, R16, 0x96, !PT ;  /* 0x0000000e670d7c12 */ /* 0x000fe2000f8e9610 */
[----:B---3--:R-:W-:Y:S04]  /*5590*/  IMAD.WIDE.U32 R20, R20, -0x2daee0ad, RZ ;  /* 0xd2511f5314147825 */ /* 0x008fe800078e00ff */
[----:B------:R-:W-:Y:S04]  /*55a0*/  IMAD.WIDE.U32 R112, R9, -0x2daee0ad, RZ ;  /* 0xd2511f5309707825 */ /* 0x000fe800078e00ff */
[----:B------:R3:W-:Y:S01]  /*55b0*/  MUFU.EX2 R163, R29 ;  /* 0x0000001d00a37308 */ /* 0x0007e20000000800 */
[----:B------:R-:W-:Y:S01]  /*55c0*/  IMAD.WIDE.U32 R16, R17, -0x326172a9, RZ ;  /* 0xcd9e8d5711107825 */ /* 0x000fe200078e00ff */
[----:B-1----:R-:W-:Y:S03]  /*55d0*/  LOP3.LUT R28, R21, UR16, R110, 0x96, !PT ;  /* 0x00000010151c7c12 */ /* 0x002fe6000f8e966e */
        /* <DEDUP_REMOVED lines=9> */
[----:B------:R-:W-:Y:S03]  /*5670*/  LOP3.LUT R103, R25, UR15, R22, 0x96, !PT ;  /* 0x0000000f19677c12 */ /* 0x000fe6000f8e9616 */
[----:B------:R2:W2:Y:S01]  /*5680*/  MUFU.EX2 R155, R32 ;  /* 0x00000020009b7308 */ /* 0x0004a20000000800 */
[----:B------:R-:W-:Y:S01]  /*5690*/  LOP3.LUT R27, R12, 0xffff, RZ, 0xc0, !PT ;  /* 0x0000ffff0c1b7812 */ /* 0x000fe200078ec0ff */
[----:B------:R-:W-:Y:S01]  /*56a0*/  IMAD.WIDE.U32 R4, R4, -0x2daee0ad, RZ ;  /* 0xd2511f5304047825 */ /* 0x000fe200078e00ff */
[----:B------:R-:W-:Y:S02]  /*56b0*/  LOP3.LUT R9, R13, UR13, R16, 0x96, !PT ;  /* 0x0000000d0d097c12 */ /* 0x000fe4000f8e9610 */
[----:B------:R-:W-:Y:S01]  /*56c0*/  SHF.R.U32.HI R19, RZ, 0x18, R12 ;  /* 0x00000018ff137819 */ /* 0x000fe2000001160c */
[----:B---3--:R-:W-:Y:S01]  /*56d0*/  IMAD.WIDE.U32 R28, R28, -0x326172a9, RZ ;  /* 0xcd9e8d571c1c7825 */ /* 0x008fe200078e00ff */
[C---:B------:R-:W-:Y:S02]  /*56e0*/  LOP3.LUT R30, R4.reuse, 0xffff, RZ, 0xc0, !PT ;  /* 0x0000ffff041e7812 */ /* 0x040fe400078ec0ff */
[----:B------:R-:W-:Y:S01]  /*56f0*/  LOP3.LUT R16, R5, UR12, R26, 0x96, !PT ;  /* 0x0000000c05107c12 */ /* 0x000fe2000f8e961a */
[----:B------:R3:W-:Y:S01]  /*5700*/  MUFU.EX2 R153, R33 ;  /* 0x0000002100997308 */ /* 0x0007e20000000800 */
[----:B------:R-:W-:Y:S01]  /*5710*/  LOP3.LUT R22, R4, 0xff, RZ, 0xc0, !PT ;  /* 0x000000ff04167812 */ /* 0x000fe200078ec0ff */
[----:B------:R-:W-:Y:S01]  /*5720*/  IMAD.WIDE.U32 R14, R15, -0x2daee0ad, RZ ;  /* 0xd2511f530f0e7825 */ /* 0x000fe200078e00ff */
[--C-:B------:R-:W-:Y:S02]  /*5730*/  SHF.R.U32.HI R23, RZ, 0x18, R4.reuse ;  /* 0x00000018ff177819 */ /* 0x100fe40000011604 */
[----:B-1----:R-:W-:Y:S01]  /*5740*/  SHF.R.U32.HI R31, RZ, 0x10, R4 ;  /* 0x00000010ff1f7819 */ /* 0x002fe20000011604 */
[----:B------:R-:W-:Y:S01]  /*5750*/  IMAD.WIDE.U32 R6, R17, -0x326172a9, RZ ;  /* 0xcd9e8d5711067825 */ /* 0x000fe200078e00ff */
[----:B------:R-:W-:Y:S02]  /*5760*/  LOP3.LUT R109, R29, UR15, R18, 0x96, !PT ;  /* 0x0000000f1d6d7c12 */ /* 0x000fe4000f8e9612 */
[----:B------:R-:W-:Y:S01]  /*5770*/  SHF.R.U32.HI R29, RZ, 0x10, R12 ;  /* 0x00000010ff1d7819 */ /* 0x000fe2000001160c */
[----:B------:R-:W-:Y:S01]  /*5780*/  IMAD.WIDE.U32 R4, R21, -0x326172a9, RZ ;  /* 0xcd9e8d5715047825 */ /* 0x000fe200078e00ff */
[----:B------:R-:W-:Y:S01]  /*5790*/  LOP3.LUT R18, R12, 0xff, RZ, 0xc0, !PT ;  /* 0x000000ff0c127812 */ /* 0x000fe200078ec0ff */
[----:B------:R-:W-:Y:S01]  /*57a0*/  MUFU.EX2 R158, R34 ;  /* 0x00000022009e7308 */ /* 0x000fe20000000800 */
[----:B------:R-:W-:Y:S01]  /*57b0*/  SHF.R.U32.HI R25, RZ, 0x18, R14 ;  /* 0x00000018ff197819 */ /* 0x000fe2000001160e */
[----:B------:R-:W-:Y:S01]  /*57c0*/  FFMA.FTZ R50, R231, UR4, R50 ;  /* 0x00000004e7327c23 */ /* 0x000fe20008010032 */
[----:B------:R-:W-:Y:S01]  /*57d0*/  LOP3.LUT R11, R15, UR12, R102, 0x96, !PT ;  /* 0x0000000c0f0b7c12 */ /* 0x000fe2000f8e9666 */
[----:B------:R-:W-:Y:S01]  /*57e0*/  FFMA.FTZ R51, R232, UR4, R51 ;  /* 0x00000004e8337c23 */ /* 0x000fe20008010033 */
[C---:B------:R-:W-:Y:S01]  /*57f0*/  LOP3.LUT R26, R14.reuse, 0xffff, RZ, 0xc0, !PT ;  /* 0x0000ffff0e1a7812 */ /* 0x040fe200078ec0ff */
[----:B------:R-:W-:Y:S01]  /*5800*/  FFMA.FTZ R64, R235, UR4, R64 ;  /* 0x00000004eb407c23 */ /* 0x000fe20008010040 */
[----:B------:R-:W-:Y:S01]  /*5810*/  LOP3.LUT R20, R14, 0xff, RZ, 0xc0, !PT ;  /* 0x000000ff0e147812 */ /* 0x000fe200078ec0ff */
[----:B------:R-:W-:Y:S01]  /*5820*/  FFMA.FTZ R47, R232, UR4, R47 ;  /* 0x00000004e82f7c23 */ /* 0x000fe2000801002f */
[----:B--2---:R-:W-:Y:S01]  /*5830*/  SHF.R.U32.HI R32, RZ, 0x10, R14 ;  /* 0x00000010ff207819 */ /* 0x004fe2000001160e */
[----:B------:R-:W1:Y:S01]  /*5840*/  MUFU.EX2 R157, R35 ;  /* 0x00000023009d7308 */ /* 0x000e620000000800 */
[----:B------:R-:W-:Y:S01]  /*5850*/  SHF.R.U32.HI R14, RZ, 0x18, R4 ;  /* 0x00000018ff0e7819 */ /* 0x000fe20000011604 */
[----:B------:R-:W-:Y:S01]  /*5860*/  FFMA.FTZ R42, R42, c[0x0][0x23c], -R0 ;  /* 0x00008f002a2a7a23 */ /* 0x000fe20000010800 */
[----:B------:R-:W-:Y:S01]  /*5870*/  LOP3.LUT R13, R7, UR13, R24, 0x96, !PT ;  /* 0x0000000d070d7c12 */ /* 0x000fe2000f8e9618 */
[----:B------:R-:W-:Y:S01]  /*5880*/  FFMA.FTZ R41, R41, c[0x0][0x23c], -R8 ;  /* 0x00008f0029297a23 */ /* 0x000fe20000010808 */
[----:B------:R-:W-:Y:S01]  /*5890*/  LOP3.LUT R21, R6, 0xff, RZ, 0xc0, !PT ;  /* 0x000000ff06157812 */ /* 0x000fe200078ec0ff */
[----:B------:R-:W-:Y:S01]  /*58a0*/  FFMA.FTZ R43, R43, c[0x0][0x23c], -R0 ;  /* 0x00008f002b2b7a23 */ /* 0x000fe20000010800 */
[----:B------:R-:W-:Y:S01]  /*58b0*/  SHF.R.U32.HI R24, RZ, 0x18, R6 ;  /* 0x00000018ff187819 */ /* 0x000fe20000011606 */
[----:B------:R-:W-:Y:S01]  /*58c0*/  FFMA.FTZ R46, R46, c[0x0][0x23c], -R0 ;  /* 0x00008f002e2e7a23 */ /* 0x000fe20000010800 */
[----:B------:R-:W-:Y:S01]  /*58d0*/  SHF.R.U32.HI R102, RZ, 0x10, R6 ;  /* 0x00000010ff667819 */ /* 0x000fe20000011606 */
[----:B------:R-:W-:Y:S01]  /*58e0*/  MUFU.EX2 R137, R48 ;  /* 0x0000003000897308 */ /* 0x000fe20000000800 */
[----:B---3--:R-:W-:Y:S01]  /*58f0*/  LOP3.LUT R33, R6, 0xffff, RZ, 0xc0, !PT ;  /* 0x0000ffff06217812 */ /* 0x008fe200078ec0ff */
[----:B------:R-:W-:Y:S01]  /*5900*/  FFMA.FTZ R39, R39, c[0x0][0x23c], -R10 ;  /* 0x00008f0027277a23 */ /* 0x000fe2000001080a */
[----:B------:R-:W-:Y:S01]  /*5910*/  LOP3.LUT R6, R5, UR13, R108, 0x96, !PT ;  /* 0x0000000d05067c12 */ /* 0x000fe2000f8e966c */
[--C-:B------:R-:W-:Y:S01]  /*5920*/  FFMA.FTZ R44, R44, c[0x0][0x23c], -R8.reuse ;  /* 0x00008f002c2c7a23 */ /* 0x100fe20000010808 */
[C---:B------:R-:W-:Y:S01]  /*5930*/  LOP3.LUT R12, R4.reuse, 0xffff, RZ, 0xc0, !PT ;  /* 0x0000ffff040c7812 */ /* 0x040fe200078ec0ff */
[----:B------:R-:W-:Y:S01]  /*5940*/  FFMA.FTZ R45, R45, c[0x0][0x23c], -R8 ;  /* 0x00008f002d2d7a23 */ /* 0x000fe20000010808 */
[----:B------:R-:W-:Y:S01]  /*5950*/  LOP3.LUT R17, R4, 0xff, RZ, 0xc0, !PT ;  /* 0x000000ff04117812 */ /* 0x000fe200078ec0ff */
[----:B------:R-:W-:Y:S01]  /*5960*/  FFMA.FTZ R60, R235, UR4, R60 ;  /* 0x00000004eb3c7c23 */ /* 0x000fe2000801003c */
[----:B------:R-:W-:Y:S01]  /*5970*/  SHF.R.U32.HI R15, RZ, 0x10, R4 ;  /* 0x00000010ff0f7819 */ /* 0x000fe20000011604 */
[----:B------:R-:W-:Y:S01]  /*5980*/  MUFU.EX2 R136, R49 ;  /* 0x0000003100887308 */ /* 0x000fe20000000800 */
[----:B------:R-:W-:Y:S01]  /*5990*/  LOP3.LUT R4, R9, 0xff, RZ, 0xc0, !PT ;  /* 0x000000ff09047812 */ /* 0x000fe200078ec0ff */
[----:B------:R-:W-:Y:S01]  /*59a0*/  FFMA.FTZ R66, R235, UR4, R66 ;  /* 0x00000004eb427c23 */ /* 0x000fe20008010042 */
[----:B------:R-:W-:Y:S01]  /*59b0*/  LOP3.LUT R5, R9, 0xffff, RZ, 0xc0, !PT ;  /* 0x0000ffff09057812 */ /* 0x000fe200078ec0ff */
        /* <DEDUP_REMOVED lines=8> */
[----:B------:R-:W-:Y:S01]  /*5a40*/  MUFU.EX2 R156, R40 ;  /* 0x00000028009c7308 */ /* 0x000fe20000000800 */
[----:B------:R-:W-:Y:S01]  /*5a50*/  @!P1 FSEL R51, R51, -INF , !P2 ;  /* 0xff80000033339808 */ /* 0x000fe20005000000 */
[----:B------:R-:W-:Y:S01]  /*5a60*/  FFMA.FTZ R47, R47, c[0x0][0x23c], -R0 ;  /* 0x00008f002f2f7a23 */ /* 0x000fe20000010800 */
[----:B------:R-:W-:Y:S01]  /*5a70*/  @!P1 ISETP.GE.AND P2, PT, R217, R134, PT ;  /* 0x00000086d900920c */ /* 0x000fe20003f46270 */
[----:B------:R-:W-:Y:S01]  /*5a80*/  FFMA.FTZ R38, R229, UR4, R38 ;  /* 0x00000004e5267c23 */ /* 0x000fe20008010026 */
[----:B------:R-:W-:Y:S01]  /*5a90*/  @!P1 FSEL R64, R64, -INF , !P3 ;  /* 0xff80000040409808 */ /* 0x000fe20005800000 */
[----:B------:R-:W-:Y:S01]  /*5aa0*/  FFMA.FTZ R51, R51, c[0x0][0x23c], -R10 ;  /* 0x00008f0033337a23 */ /* 0x000fe2000001080a */
[----:B------:R-:W-:Y:S01]  /*5ab0*/  ISETP.LE.U32.AND P3, PT, R4, UR5, PT ;  /* 0x0000000504007c0c */ /* 0x000fe2000bf63070 */
[C---:B------:R-:W-:Y:S01]  /*5ac0*/  FFMA.FTZ R52, R233.reuse, UR4, R52 ;  /* 0x00000004e9347c23 */ /* 0x040fe20008010034 */
[----:B------:R-:W-:Y:S01]  /*5ad0*/  SHF.R.U32.HI R4, RZ, 0x18, R9 ;  /* 0x00000018ff047819 */ /* 0x000fe20000011609 */
[----:B------:R-:W-:Y:S01]  /*5ae0*/  MUFU.EX2 R144, R50 ;  /* 0x0000003200907308 */ /* 0x000fe20000000800 */
[----:B------:R-:W-:Y:S01]  /*5af0*/  SHF.R.U32.HI R5, RZ, 0x8, R5 ;  /* 0x00000008ff057819 */ /* 0x000fe20000011605 */
[----:B------:R-:W-:Y:S01]  /*5b00*/  FFMA.FTZ R64, R64, c[0x0][0x23c], -R100 ;  /* 0x00008f0040407a23 */ /* 0x000fe20000010864 */
[----:B------:R-:W-:Y:S01]  /*5b10*/  @!P1 FSEL R54, R54, -INF , !P5 ;  /* 0xff80000036369808 */ /* 0x000fe20006800000 */
[----:B------:R-:W-:Y:S01]  /*5b20*/  FFMA.FTZ R53, R234, UR4, R53 ;  /* 0x00000004ea357c23 */ /* 0x000fe20008010035 */
[-C--:B------:R-:W-:Y:S01]  /*5b30*/  @!P1 ISETP.GE.AND P5, PT, R220, R132.reuse, PT ;  /* 0x00000084dc00920c */ /* 0x080fe20003fa6270 */
[----:B------:R-:W-:Y:S01]  /*5b40*/  FFMA.FTZ R56, R233, UR4, R56 ;  /* 0x00000004e9387c23 */ /* 0x000fe20008010038 */
[----:B------:R-:W-:Y:S01]  /*5b50*/  @!P1 FSEL R55, R55, -INF , !P2 ;  /* 0xff80000037379808 */ /* 0x000fe20005000000 */
[--C-:B------:R-:W-:Y:S01]  /*5b60*/  FFMA.FTZ R54, R54, c[0x0][0x23c], -R10.reuse ;  /* 0x00008f0036367a23 */ /* 0x100fe2000001080a */
[----:B------:R-:W-:Y:S01]  /*5b70*/  @!P1 ISETP.GE.AND P2, PT, R219, R132, PT ;  /* 0x00000084db00920c */ /* 0x000fe20003f46270 */
[----:B------:R-:W-:Y:S01]  /*5b80*/  MUFU.EX2 R115, R64 ;  /* 0x0000004000737308 */ /* 0x000fe20000000800 */
[----:B------:R-:W-:Y:S01]  /*5b90*/  @!P1 FSEL R65, R65, -INF , !P4 ;  /* 0xff80000041419808 */ /* 0x000fe20006000000 */
[----:B------:R-:W-:Y:S01]  /*5ba0*/  @!P3 FADD.FTZ R182, -R182, -RZ ;  /* 0x800000ffb6b6b221 */ /* 0x000fe20000010100 */
[----:B------:R-:W-:Y:S01]  /*5bb0*/  ISETP.LE.U32.AND P4, PT, R4, UR5, PT ;  /* 0x0000000504007c0c */ /* 0x000fe2000bf83070 */
[----:B------:R-:W-:Y:S01]  /*5bc0*/  FFMA.FTZ R55, R55, c[0x0][0x23c], -R10 ;  /* 0x00008f0037377a23 */ /* 0x000fe2000001080a */
[----:B------:R-:W-:Y:S01]  /*5bd0*/  LOP3.LUT R4, R5, 0xffff, RZ, 0xc0, !PT ;  /* 0x0000ffff05047812 */ /* 0x000fe200078ec0ff */
[----:B------:R-:W-:Y:S01]  /*5be0*/  FFMA.FTZ R57, R234, UR4, R57 ;  /* 0x00000004ea397c23 */ /* 0x000fe20008010039 */
[----:B------:R-:W-:Y:S01]  /*5bf0*/  SHF.R.U32.HI R5, RZ, 0x10, R9 ;  /* 0x00000010ff057819 */ /* 0x000fe20000011609 */
[----:B------:R-:W-:Y:S01]  /*5c00*/  FFMA.FTZ R58, R233, UR4, R58 ;  /* 0x00000004e93a7c23 */ /* 0x000fe2000801003a */
[----:B------:R-:W-:Y:S01]  /*5c10*/  @!P1 FSEL R60, R60, -INF , !P5 ;  /* 0xff8000003c3c9808 */ /* 0x000fe20006800000 */
[----:B------:R-:W2:Y:S01]  /*5c20*/  MUFU.EX2 R140, R51 ;  /* 0x00000033008c7308 */ /* 0x000ea20000000800 */
[-C--:B------:R-:W-:Y:S01]  /*5c30*/  @!P1 ISETP.GE.AND P5, PT, R220, R134.reuse, PT ;  /* 0x00000086dc00920c */ /* 0x080fe20003fa6270 */
[----:B------:R-:W-:Y:S01]  /*5c40*/  FFMA.FTZ R59, R234, UR4, R59 ;  /* 0x00000004ea3b7c23 */ /* 0x000fe2000801003b */
[----:B------:R-:W-:Y:S01]  /*5c50*/  @!P1 FSEL R61, R61, -INF , !P2 ;  /* 0xff8000003d3d9808 */ /* 0x000fe20005000000 */
[----:B------:R-:W-:Y:S01]  /*5c60*/  FFMA.FTZ R60, R60, c[0x0][0x23c], -R8 ;  /* 0x00008f003c3c7a23 */ /* 0x000fe20000010808 */
[----:B------:R-:W-:Y:S01]  /*5c70*/  @!P1 ISETP.GE.AND P2, PT, R219, R134, PT ;  /* 0x00000086db00920c */ /* 0x000fe20003f46270 */
[----:B----4-:R-:W-:Y:S01]  /*5c80*/  @!P4 FADD.FTZ R179, -R179, -RZ ;  /* 0x800000ffb3b3c221 */ /* 0x010fe20000010100 */
[----:B------:R-:W-:Y:S02]  /*5c90*/  LOP3.LUT R5, R5, 0xff, RZ, 0xc0, !PT ;  /* 0x000000ff05057812 */ /* 0x000fe400078ec0ff */
[----:B------:R-:W-:Y:S01]  /*5ca0*/  @!P1 FSEL R66, R66, -INF , !P5 ;  /* 0xff80000042429808 */ /* 0x000fe20006800000 */
[----:B------:R-:W-:Y:S01]  /*5cb0*/  MUFU.EX2 R134, R60 ;  /* 0x0000003c00867308 */ /* 0x000fe20000000800 */
[----:B------:R-:W-:Y:S02]  /*5cc0*/  ISETP.LE.U32.AND P5, PT, R4, UR5, PT ;  /* 0x0000000504007c0c */ /* 0x000fe4000bfa3070 */
[----:B------:R-:W-:Y:S01]  /*5cd0*/  LOP3.LUT R4, R6, 0xffff, RZ, 0xc0, !PT ;  /* 0x0000ffff06047812 */ /* 0x000fe200078ec0ff */
[----:B------:R-:W-:Y:S01]  /*5ce0*/  FFMA.FTZ R66, R66, c[0x0][0x23c], -R10 ;  /* 0x00008f0042427a23 */ /* 0x000fe2000001080a */
[----:B------:R-:W-:Y:S02]  /*5cf0*/  @!P1 FSEL R67, R67, -INF , !P2 ;  /* 0xff80000043439808 */ /* 0x000fe40005000000 */
[----:B------:R-:W-:Y:S02]  /*5d00*/  ISETP.LE.U32.AND P2, PT, R5, UR5, PT ;  /* 0x0000000505007c0c */ /* 0x000fe4000bf43070 */
[----:B------:R-:W-:Y:S01]  /*5d10*/  @!P1 FSEL R38, R38, -INF , !P0 ;  /* 0xff80000026269808 */ /* 0x000fe20004000000 */
[----:B------:R-:W-:Y:S01]  /*5d20*/  MUFU.EX2 R113, R66 ;  /* 0x0000004200717308 */ /* 0x000fe20000000800 */
[----:B------:R-:W-:Y:S02]  /*5d30*/  @!P1 ISETP.GE.AND P0, PT, R217, R131, PT ;  /* 0x00000083d900920c */ /* 0x000fe40003f06270 */
[----:B------:R-:W-:Y:S01]  /*5d40*/  SHF.R.U32.HI R4, RZ, 0x8, R4 ;  /* 0x00000008ff047819 */ /* 0x000fe20000011604 */
[----:B------:R-:W-:Y:S01]  /*5d50*/  @!P5 FADD.FTZ R180, -R180, -RZ ;  /* 0x800000ffb4b4d221 */ /* 0x000fe20000010100 */
[----:B------:R-:W-:Y:S01]  /*5d60*/  @!P1 FSEL R52, R52, -INF , !P6 ;  /* 0xff80000034349808 */ /* 0x000fe20007000000 */
[--C-:B------:R-:W-:Y:S01]  /*5d70*/  FFMA.FTZ R38, R38, c[0x0][0x23c], -R10.reuse ;  /* 0x00008f0026267a23 */ /* 0x100fe2000001080a */
[-C--:B------:R-:W-:Y:S01]  /*5d80*/  @!P1 ISETP.GE.AND P6, PT, R218, R132.reuse, PT ;  /* 0x00000084da00920c */ /* 0x080fe20003fc6270 */
[----:B------:R-:W-:Y:S01]  /*5d90*/  FFMA.FTZ R10, R67, c[0x0][0x23c], -R10 ;  /* 0x00008f00430a7a23 */ /* 0x000fe2000001080a */
[----:B------:R-:W-:Y:S01]  /*5da0*/  @!P1 FSEL R53, R53, -INF , !P0 ;  /* 0xff80000035359808 */ /* 0x000fe20004000000 */
[----:B------:R-:W-:Y:S01]  /*5db0*/  @!P2 FADD.FTZ R181, -R181, -RZ ;  /* 0x800000ffb5b5a221 */ /* 0x000fe20000010100 */
[----:B------:R-:W-:Y:S01]  /*5dc0*/  @!P1 ISETP.GE.AND P0, PT, R217, R132, PT ;  /* 0x00000084d900920c */ /* 0x000fe20003f06270 */
[--C-:B------:R-:W-:Y:S01]  /*5dd0*/  FFMA.FTZ R52, R52, c[0x0][0x23c], -R100.reuse ;  /* 0x00008f0034347a23 */ /* 0x100fe20000010864 */
[----:B------:R-:W-:Y:S01]  /*5de0*/  LOP3.LUT R4, R4, 0xffff, RZ, 0xc0, !PT ;  /* 0x0000ffff04047812 */ /* 0x000fe200078ec0ff */
[--C-:B------:R-:W-:Y:S01]  /*5df0*/  FFMA.FTZ R53, R53, c[0x0][0x23c], -R100.reuse ;  /* 0x00008f0035357a23 */ /* 0x100fe20000010864 */
[----:B------:R-:W-:Y:S01]  /*5e00*/  @!P1 FSEL R56, R56, -INF , !P6 ;  /* 0xff80000038389808 */ /* 0x000fe20007000000 */
[----:B------:R-:W-:Y:S01]  /*5e10*/  FFMA.FTZ R100, R65, c[0x0][0x23c], -R100 ;  /* 0x00008f0041647a23 */ /* 0x000fe20000010864 */
[-C--:B------:R-:W-:Y:S01]  /*5e20*/  @!P1 ISETP.GE.AND P6, PT, R218, R133.reuse, PT ;  /* 0x00000085da00920c */ /* 0x080fe20003fc6270 */
[----:B------:R-:W-:Y:S01]  /*5e30*/  MUFU.EX2 R132, R52 ;  /* 0x0000003400847308 */ /* 0x000fe20000000800 */
[----:B------:R-:W-:Y:S01]  /*5e40*/  @!P1 FSEL R57, R57, -INF , !P0 ;  /* 0xff80000039399808 */ /* 0x000fe20004000000 */
[--C-:B------:R-:W-:Y:S01]  /*5e50*/  FFMA.FTZ R56, R56, c[0x0][0x23c], -R8.reuse ;  /* 0x00008f0038387a23 */ /* 0x100fe20000010808 */
[-C--:B------:R-:W-:Y:S02]  /*5e60*/  @!P1 ISETP.GE.AND P0, PT, R217, R133.reuse, PT ;  /* 0x00000085d900920c */ /* 0x080fe40003f06270 */
[----:B------:R-:W-:Y:S01]  /*5e70*/  LOP3.LUT R9, R6, 0xff, RZ, 0xc0, !PT ;  /* 0x000000ff06097812 */ /* 0x000fe200078ec0ff */
[----:B------:R-:W-:Y:S01]  /*5e80*/  FFMA.FTZ R57, R57, c[0x0][0x23c], -R8 ;  /* 0x00008f0039397a23 */ /* 0x000fe20000010808 */
[----:B------:R-:W-:Y:S01]  /*5e90*/  SHF.R.U32.HI R7, RZ, 0x10, R6 ;  /* 0x00000010ff077819 */ /* 0x000fe20000011606 */
[----:B------:R-:W-:Y:S01]  /*5ea0*/  FFMA.FTZ R8, R61, c[0x0][0x23c], -R8 ;  /* 0x00008f003d087a23 */ /* 0x000fe20000010808 */
[----:B------:R-:W-:Y:S01]  /*5eb0*/  SHF.R.U32.HI R6, RZ, 0x18, R6 ;  /* 0x00000018ff067819 */ /* 0x000fe20000011606 */
[----:B------:R-:W-:Y:S01]  /*5ec0*/  MUFU.EX2 R114, R100 ;  /* 0x0000006400727308 */ /* 0x000fe20000000800 */
[----:B------:R-:W-:Y:S02]  /*5ed0*/  ISETP.LE.U32.AND P5, PT, R4, UR5, PT ;  /* 0x0000000504007c0c */ /* 0x000fe4000bfa3070 */
[----:B------:R-:W-:Y:S02]  /*5ee0*/  ISETP.LE.U32.AND P2, PT, R6, UR5, PT ;  /* 0x0000000506007c0c */ /* 0x000fe4000bf43070 */
[----:B------:R-:W-:Y:S02]  /*5ef0*/  @!P1 FSEL R58, R58, -INF , !P6 ;  /* 0xff8000003a3a9808 */ /* 0x000fe40007000000 */
[----:B------:R-:W-:Y:S02]  /*5f00*/  LOP3.LUT R6, R29, 0xff, RZ, 0xc0, !PT ;  /* 0x000000ff1d067812 */ /* 0x000fe400078ec0ff */
[-C--:B------:R-:W-:Y:S01]  /*5f10*/  @!P1 ISETP.GE.AND P6, PT, R220, R133.reuse, PT ;  /* 0x00000085dc00920c */ /* 0x080fe20003fc6270 */
[----:B------:R-:W-:Y:S01]  /*5f20*/  MUFU.EX2 R131, R53 ;  /* 0x0000003500837308 */ /* 0x000fe20000000800 */
[----:B------:R-:W-:Y:S01]  /*5f30*/  @!P1 FSEL R59, R59, -INF , !P0 ;  /* 0xff8000003b3b9808 */ /* 0x000fe20004000000 */
[--C-:B------:R-:W-:Y:S01]  /*5f40*/  FFMA.FTZ R58, R58, c[0x0][0x23c], -R0.reuse ;  /* 0x00008f003a3a7a23 */ /* 0x100fe20000010800 */
[----:B------:R-:W-:Y:S01]  /*5f50*/  @!P1 ISETP.GE.AND P0, PT, R219, R133, PT ;  /* 0x00000085db00920c */ /* 0x000fe20003f06270 */
[----:B------:R-:W-:Y:S01]  /*5f60*/  @!P5 FADD.FTZ R185, -R185, -RZ ;  /* 0x800000ffb9b9d221 */ /* 0x000fe20000010100 */
[----:B------:R-:W-:Y:S01]  /*5f70*/  @!P1 FSEL R62, R62, -INF , !P6 ;  /* 0xff8000003e3e9808 */ /* 0x000fe20007000000 */
[----:B------:R-:W-:Y:S01]  /*5f80*/  @!P2 FADD.FTZ R190, -R190, -RZ ;  /* 0x800000ffbebea221 */ /* 0x000fe20000010100 */
[----:B------:R-:W-:Y:S01]  /*5f90*/  ISETP.LE.U32.AND P2, PT, R14, UR5, PT ;  /* 0x000000050e007c0c */ /* 0x000fe2000bf43070 */
[--C-:B------:R-:W-:Y:S01]  /*5fa0*/  FFMA.FTZ R59, R59, c[0x0][0x23c], -R0.reuse ;  /* 0x00008f003b3b7a23 */ /* 0x100fe20000010800 */
[----:B------:R-:W-:Y:S01]  /*5fb0*/  @!P1 FSEL R63, R63, -INF , !P0 ;  /* 0xff8000003f3f9808 */ /* 0x000fe20004000000 */
[----:B------:R-:W-:Y:S01]  /*5fc0*/  FFMA.FTZ R62, R62, c[0x0][0x23c], -R0 ;  /* 0x00008f003e3e7a23 */ /* 0x000fe20000010800 */
[----:B------:R-:W-:Y:S01]  /*5fd0*/  SHF.R.U32.HI R14, RZ, 0x8, R30 ;  /* 0x00000008ff0e7819 */ /* 0x000fe2000001161e */
[----:B------:R-:W-:Y:S01]  /*5fe0*/  MUFU.EX2 R139, R54 ;  /* 0x00000036008b7308 */ /* 0x000fe20000000800 */
[----:B------:R-:W-:Y:S01]  /*5ff0*/  ISETP.LE.U32.AND P1, PT, R9, UR5, PT ;  /* 0x0000000509007c0c */ /* 0x000fe2000bf23070 */
[----:B------:R-:W-:Y:S01]  /*6000*/  FFMA.FTZ R0, R63, c[0x0][0x23c], -R0 ;  /* 0x00008f003f007a23 */ /* 0x000fe20000010800 */
[----:B------:R-:W-:Y:S02]  /*6010*/  LOP3.LUT R14, R14, 0xffff, RZ, 0xc0, !PT ;  /* 0x0000ffff0e0e7812 */ /* 0x000fe400078ec0ff */
[----:B------:R-:W-:Y:S02]  /*6020*/  LOP3.LUT R5, R7, 0xff, RZ, 0xc0, !PT ;  /* 0x000000ff07057812 */ /* 0x000fe400078ec0ff */
[----:B------:R-:W-:Y:S01]  /*6030*/  LOP3.LUT R7, R11, 0xff, RZ, 0xc0, !PT ;  /* 0x000000ff0b077812 */ /* 0x000fe200078ec0ff */
[----:B------:R-:W-:Y:S01]  /*6040*/  @!P2 FADD.FTZ R188, -R188, -RZ ;  /* 0x800000ffbcbca221 */ /* 0x000fe20000010100 */
[----:B------:R-:W-:Y:S01]  /*6050*/  ISETP.LE.U32.AND P3, PT, R5, UR5, PT ;  /* 0x0000000505007c0c */ /* 0x000fe2000bf63070 */
[----:B------:R-:W-:Y:S01]  /*6060*/  MUFU.EX2 R142, R62 ;  /* 0x0000003e008e7308 */ /* 0x000fe20000000800 */
[----:B------:R-:W-:Y:S02]  /*6070*/  LOP3.LUT R5, R15, 0xff, RZ, 0xc0, !PT ;  /* 0x000000ff0f057812 */ /* 0x000fe400078ec0ff */
[----:B------:R-:W-:Y:S01]  /*6080*/  SHF.R.U32.HI R4, RZ, 0x8, R12 ;  /* 0x00000008ff047819 */ /* 0x000fe2000001160c */
[----:B------:R-:W-:Y:S01]  /*6090*/  @!P1 FADD.FTZ R186, -R186, -RZ ;  /* 0x800000ffbaba9221 */ /* 0x000fe20000010100 */
[----:B------:R-:W-:Y:S02]  /*60a0*/  ISETP.LE.U32.AND P5, PT, R5, UR5, PT ;  /* 0x0000000505007c0c */ /* 0x000fe4000bfa3070 */
[----:B------:R-:W-:Y:S02]  /*60b0*/  LOP3.LUT R4, R4, 0xffff, RZ, 0xc0, !PT ;  /* 0x0000ffff04047812 */ /* 0x000fe400078ec0ff */
[----:B------:R-:W-:Y:S01]  /*60c0*/  ISETP.LE.U32.AND P2, PT, R6, UR5, PT ;  /* 0x0000000506007c0c */ /* 0x000fe2000bf43070 */
[----:B------:R-:W-:Y:S01]  /*60d0*/  MUFU.EX2 R138, R0 ;  /* 0x00000000008a7308 */ /* 0x000fe20000000800 */
[----:B------:R-:W-:Y:S01]  /*60e0*/  ISETP.LE.U32.AND P1, PT, R4, UR5, PT ;  /* 0x0000000504007c0c */ /* 0x000fe2000bf23070 */
[----:B------:R-:W-:Y:S01]  /*60f0*/  @!P3 FADD.FTZ R189, -R189, -RZ ;  /* 0x800000ffbdbdb221 */ /* 0x000fe20000010100 */
[----:B------:R-:W-:Y:S02]  /*6100*/  LOP3.LUT R6, R11, 0xffff, RZ, 0xc0, !PT ;  /* 0x0000ffff0b067812 */ /* 0x000fe400078ec0ff */
[----:B------:R-:W-:Y:S02]  /*6110*/  SHF.R.U32.HI R4, RZ, 0x8, R27 ;  /* 0x00000008ff047819 */ /* 0x000fe4000001161b */
[----:B------:R-:W-:Y:S01]  /*6120*/  SHF.R.U32.HI R6, RZ, 0x8, R6 ;  /* 0x00000008ff067819 */ /* 0x000fe20000011606 */
[----:B------:R-:W-:Y:S01]  /*6130*/  @!P5 FADD.FTZ R187, -R187, -RZ ;  /* 0x800000ffbbbbd221 */ /* 0x000fe20000010100 */
[----:B------:R-:W-:Y:S01]  /*6140*/  LOP3.LUT R4, R4, 0xffff, RZ, 0xc0, !PT ;  /* 0x0000ffff04047812 */ /* 0x000fe200078ec0ff */
[----:B------:R-:W-:Y:S01]  /*6150*/  MUFU.EX2 R143, R56 ;  /* 0x00000038008f7308 */ /* 0x000fe20000000800 */
[----:B------:R-:W-:Y:S01]  /*6160*/  LOP3.LUT R6, R6, 0xffff, RZ, 0xc0, !PT ;  /* 0x0000ffff06067812 */ /* 0x000fe200078ec0ff */
[----:B------:R-:W-:Y:S01]  /*6170*/  @!P2 FADD.FTZ R176, -R176, -RZ ;  /* 0x800000ffb0b0a221 */ /* 0x000fe20000010100 */
[----:B------:R-:W-:Y:S01]  /*6180*/  ISETP.LE.U32.AND P5, PT, R4, UR5, PT ;  /* 0x0000000504007c0c */ /* 0x000fe2000bfa3070 */
[----:B------:R-:W-:Y:S01]  /*6190*/  IMAD.WIDE.U32 R4, R101, -0x326172a9, RZ ;  /* 0xcd9e8d5765047825 */ /* 0x000fe200078e00ff */
[----:B------:R-:W-:Y:S02]  /*61a0*/  ISETP.LE.U32.AND P6, PT, R18, UR5, PT ;  /* 0x0000000512007c0c */ /* 0x000fe4000bfc3070 */
[----:B------:R-:W-:Y:S01]  /*61b0*/  ISETP.LE.U32.AND P0, PT, R19, UR5, PT ;  /* 0x0000000513007c0c */ /* 0x000fe2000bf03070 */
[----:B------:R-:W-:Y:S01]  /*61c0*/  @!P1 FADD.FTZ R183, -R183, -RZ ;  /* 0x800000ffb7b79221 */ /* 0x000fe20000010100 */
[----:B------:R-:W-:Y:S01]  /*61d0*/  LOP3.LUT R9, R16, 0xff, RZ, 0xc0, !PT ;  /* 0x000000ff10097812 */ /* 0x000fe200078ec0ff */
[----:B------:R-:W-:Y:S01]  /*61e0*/  MUFU.EX2 R146, R58 ;  /* 0x0000003a00927308 */ /* 0x000fe20000000800 */
[----:B------:R-:W-:Y:S02]  /*61f0*/  ISETP.LE.U32.AND P3, PT, R22, UR5, PT ;  /* 0x0000000516007c0c */ /* 0x000fe4000bf63070 */
[----:B------:R-:W-:Y:S02]  /*6200*/  ISETP.LE.U32.AND P4, PT, R17, UR5, PT ;  /* 0x0000000511007c0c */ /* 0x000fe4000bf83070 */
[----:B------:R-:W-:Y:S01]  /*6210*/  ISETP.LE.U32.AND P1, PT, R20, UR5, PT ;  /* 0x0000000514007c0c */ /* 0x000fe2000bf23070 */
[----:B------:R-:W-:Y:S01]  /*6220*/  @!P5 FADD.FTZ R169, -R169, -RZ ;  /* 0x800000ffa9a9d221 */ /* 0x000fe20000010100 */
[----:B------:R-:W-:Y:S01]  /*6230*/  ISETP.LE.U32.AND P5, PT, R6, UR5, PT ;  /* 0x0000000506007c0c */ /* 0x000fe2000bfa3070 */
[----:B------:R-:W-:Y:S01]  /*6240*/  @!P6 FADD.FTZ R170, -R170, -RZ ;  /* 0x800000ffaaaae221 */ /* 0x000fe20000010100 */
[----:B------:R-:W-:Y:S01]  /*6250*/  ISETP.LE.U32.AND P6, PT, R7, UR5, PT ;  /* 0x0000000507007c0c */ /* 0x000fe2000bfc3070 */
[----:B------:R-:W-:Y:S01]  /*6260*/  @!P0 FADD.FTZ R175, -R175, -RZ ;  /* 0x800000ffafaf8221 */ /* 0x000fe20000010100 */
[--C-:B------:R-:W-:Y:S01]  /*6270*/  SHF.R.U32.HI R7, RZ, 0x10, R11.reuse ;  /* 0x00000010ff077819 */ /* 0x100fe2000001160b */
[----:B------:R3:W-:Y:S01]  /*6280*/  MUFU.EX2 R133, R8 ;  /* 0x0000000800857308 */ /* 0x0007e20000000800 */
[----:B------:R-:W-:Y:S01]  /*6290*/  SHF.R.U32.HI R11, RZ, 0x18, R11 ;  /* 0x00000018ff0b7819 */ /* 0x000fe2000001160b */
[----:B------:R-:W-:Y:S01]  /*62a0*/  @!P3 FADD.FTZ R166, -R166, -RZ ;  /* 0x800000ffa6a6b221 */ /* 0x000fe20000010100 */
[----:B------:R-:W-:Y:S01]  /*62b0*/  LOP3.LUT R6, R7, 0xff, RZ, 0xc0, !PT ;  /* 0x000000ff07067812 */ /* 0x000fe200078ec0ff */
[----:B------:R-:W-:Y:S01]  /*62c0*/  @!P4 FADD.FTZ R184, -R184, -RZ ;  /* 0x800000ffb8b8c221 */ /* 0x000fe20000010100 */
[----:B------:R-:W-:Y:S01]  /*62d0*/  ISETP.LE.U32.AND P2, PT, R11, UR5, PT ;  /* 0x000000050b007c0c */ /* 0x000fe2000bf43070 */
[----:B------:R-:W-:Y:S01]  /*62e0*/  @!P1 FADD.FTZ R155, -R155, -RZ ;  /* 0x800000ff9b9b9221 */ /* 0x000fe20000010100 */
[----:B------:R-:W-:Y:S01]  /*62f0*/  ISETP.LE.U32.AND P0, PT, R6, UR5, PT ;  /* 0x0000000506007c0c */ /* 0x000fe2000bf03070 */
[----:B------:R-:W-:Y:S01]  /*6300*/  @!P5 FADD.FTZ R165, -R165, -RZ ;  /* 0x800000ffa5a5d221 */ /* 0x000fe20000010100 */
[----:B------:R-:W-:Y:S01]  /*6310*/  ISETP.LE.U32.AND P5, PT, R9, UR5, PT ;  /* 0x0000000509007c0c */ /* 0x000fe2000bfa3070 */
[----:B------:R-:W-:Y:S01]  /*6320*/  @!P6 FADD.FTZ R164, -R164, -RZ ;  /* 0x800000ffa4a4e221 */ /* 0x000fe20000010100 */
[----:B------:R-:W-:Y:S01]  /*6330*/  ISETP.LE.U32.AND P6, PT, R25, UR5, PT ;  /* 0x0000000519007c0c */ /* 0x000fe2000bfc3070 */
[----:B------:R-:W-:Y:S01]  /*6340*/  MUFU.EX2 R135, R55 ;  /* 0x0000003700877308 */ /* 0x000fe20000000800 */
[----:B------:R-:W-:Y:S02]  /*6350*/  LOP3.LUT R6, R16, 0xffff, RZ, 0xc0, !PT ;  /* 0x0000ffff10067812 */ /* 0x000fe400078ec0ff */
[--C-:B------:R-:W-:Y:S02]  /*6360*/  SHF.R.U32.HI R7, RZ, 0x10, R16.reuse ;  /* 0x00000010ff077819 */ /* 0x100fe40000011610 */
[----:B------:R-:W-:Y:S01]  /*6370*/  SHF.R.U32.HI R16, RZ, 0x18, R16 ;  /* 0x00000018ff107819 */ /* 0x000fe20000011610 */
[----:B------:R-:W-:Y:S01]  /*6380*/  @!P2 FADD.FTZ R167, -R167, -RZ ;  /* 0x800000ffa7a7a221 */ /* 0x000fe20000010100 */
[----:B------:R-:W-:Y:S01]  /*6390*/  SHF.R.U32.HI R6, RZ, 0x8, R6 ;  /* 0x00000008ff067819 */ /* 0x000fe20000011606 */
[----:B------:R-:W-:Y:S01]  /*63a0*/  @!P0 FADD.FTZ R171, -R171, -RZ ;  /* 0x800000ffabab8221 */ /* 0x000fe20000010100 */
[----:B------:R-:W-:Y:S01]  /*63b0*/  LOP3.LUT R7, R7, 0xff, RZ, 0xc0, !PT ;  /* 0x000000ff07077812 */ /* 0x000fe200078ec0ff */
[----:B------:R-:W-:Y:S01]  /*63c0*/  @!P5 FADD.FTZ R174, -R174, -RZ ;  /* 0x800000ffaeaed221 */ /* 0x000fe20000010100 */
[----:B------:R-:W-:Y:S01]  /*63d0*/  ISETP.LE.U32.AND P5, PT, R16, UR5, PT ;  /* 0x0000000510007c0c */ /* 0x000fe2000bfa3070 */
[----:B-1----:R-:W-:Y:S01]  /*63e0*/  @!P6 FADD.FTZ R157, -R157, -RZ ;  /* 0x800000ff9d9de221 */ /* 0x002fe20000010100 */
[----:B------:R-:W-:Y:S01]  /*63f0*/  LOP3.LUT R6, R6, 0xffff, RZ, 0xc0, !PT ;  /* 0x0000ffff06067812 */ /* 0x000fe200078ec0ff */
[----:B------:R-:W-:Y:S01]  /*6400*/  MUFU.EX2 R141, R57 ;  /* 0x00000039008d7308 */ /* 0x000fe20000000800 */
[----:B------:R-:W-:Y:S02]  /*6410*/  ISETP.LE.U32.AND P0, PT, R7, UR5, PT ;  /* 0x0000000507007c0c */ /* 0x000fe4000bf03070 */
[----:B------:R-:W-:Y:S01]  /*6420*/  ISETP.LE.U32.AND P2, PT, R6, UR5, PT ;  /* 0x0000000506007c0c */ /* 0x000fe2000bf43070 */
[----:B------:R-:W-:Y:S01]  /*6430*/  IMAD.WIDE.U32 R6, R103, -0x2daee0ad, RZ ;  /* 0xd2511f5367067825 */ /* 0x000fe200078e00ff */
[----:B------:R-:W-:Y:S02]  /*6440*/  LOP3.LUT R12, R5, UR13, R28, 0x96, !PT ;  /* 0x0000000d050c7c12 */ /* 0x000fe4000f8e961c */
[----:B------:R-:W-:Y:S02]  /*6450*/  LOP3.LUT R17, R4, 0xffff, RZ, 0xc0, !PT ;  /* 0x0000ffff04117812 */ /* 0x000fe400078ec0ff */
[----:B------:R-:W-:Y:S01]  /*6460*/  LOP3.LUT R15, R6, 0xff, RZ, 0xc0, !PT ;  /* 0x000000ff060f7812 */ /* 0x000fe200078ec0ff */
[----:B------:R-:W-:Y:S01]  /*6470*/  @!P5 FADD.FTZ R177, -R177, -RZ ;  /* 0x800000ffb1b1d221 */ /* 0x000fe20000010100 */
[----:B------:R-:W-:Y:S01]  /*6480*/  ISETP.LE.U32.AND P5, PT, R14, UR5, PT ;  /* 0x000000050e007c0c */ /* 0x000fe2000bfa3070 */
[----:B------:R-:W-:Y:S01]  /*6490*/  MUFU.EX2 R145, R59 ;  /* 0x0000003b00917308 */ /* 0x000fe20000000800 */
[----:B------:R-:W-:Y:S01]  /*64a0*/  LOP3.LUT R14, R31, 0xff, RZ, 0xc0, !PT ;  /* 0x000000ff1f0e7812 */ /* 0x000fe200078ec0ff */
[----:B------:R-:W-:Y:S01]  /*64b0*/  @!P0 FADD.FTZ R178, -R178, -RZ ;  /* 0x800000ffb2b28221 */ /* 0x000fe20000010100 */
[----:B------:R-:W-:Y:S01]  /*64c0*/  LOP3.LUT R19, R4, 0xff, RZ, 0xc0, !PT ;  /* 0x000000ff04137812 */ /* 0x000fe200078ec0ff */
[----:B------:R-:W-:Y:S01]  /*64d0*/  @!P2 FADD.FTZ R173, -R173, -RZ ;  /* 0x800000ffadada221 */ /* 0x000fe20000010100 */
[----:B------:R-:W-:Y:S02]  /*64e0*/  ISETP.LE.U32.AND P3, PT, R14, UR5, PT ;  /* 0x000000050e007c0c */ /* 0x000fe4000bf63070 */
[--C-:B------:R-:W-:Y:S02]  /*64f0*/  SHF.R.U32.HI R18, RZ, 0x10, R4.reuse ;  /* 0x00000010ff127819 */ /* 0x100fe40000011604 */
[----:B------:R-:W-:Y:S01]  /*6500*/  ISETP.LE.U32.AND P0, PT, R24, UR5, PT ;  /* 0x0000000518007c0c */ /* 0x000fe2000bf03070 */
[----:B------:R-:W-:Y:S01]  /*6510*/  MUFU.EX2 R162, R42 ;  /* 0x0000002a00a27308 */ /* 0x000fe20000000800 */
[----:B------:R-:W-:Y:S01]  /*6520*/  SHF.R.U32.HI R20, RZ, 0x18, R4 ;  /* 0x00000018ff147819 */ /* 0x000fe20000011604 */
[----:B------:R-:W-:Y:S01]  /*6530*/  IMAD.WIDE.U32 R4, R109, -0x2daee0ad, RZ ;  /* 0xd2511f536d047825 */ /* 0x000fe200078e00ff */
[----:B------:R-:W-:Y:S02]  /*6540*/  SHF.R.U32.HI R24, RZ, 0x10, R6 ;  /* 0x00000010ff187819 */ /* 0x000fe40000011606 */
[----:B------:R-:W-:Y:S01]  /*6550*/  ISETP.LE.U32.AND P2, PT, R21, UR5, PT ;  /* 0x0000000515007c0c */ /* 0x000fe2000bf43070 */
[----:B------:R-:W-:Y:S01]  /*6560*/  @!P5 FADD.FTZ R163, -R163, -RZ ;  /* 0x800000ffa3a3d221 */ /* 0x000fe20000010100 */
[----:B------:R-:W-:Y:S01]  /*6570*/  LOP3.LUT R11, R7, UR12, R112, 0x96, !PT ;  /* 0x0000000c070b7c12 */ /* 0x000fe2000f8e9670 */
[----:B------:R-:W-:Y:S01]  /*6580*/  @!P3 FADD.FTZ R172, -R172, -RZ ;  /* 0x800000ffacacb221 */ /* 0x000fe20000010100 */
[----:B------:R-:W-:Y:S01]  /*6590*/  SHF.R.U32.HI R16, RZ, 0x18, R6 ;  /* 0x00000018ff107819 */ /* 0x000fe20000011606 */
[----:B------:R-:W1:Y:S01]  /*65a0*/  MUFU.EX2 R152, R38 ;  /* 0x0000002600987308 */ /* 0x000e620000000800 */
[----:B------:R-:W-:Y:S01]  /*65b0*/  SHF.R.U32.HI R14, RZ, 0x18, R4 ;  /* 0x00000018ff0e7819 */ /* 0x000fe20000011604 */
[----:B--2---:R-:W-:Y:S01]  /*65c0*/  @!P0 FADD.FTZ R140, -R140, -RZ ;  /* 0x800000ff8c8c8221 */ /* 0x004fe20000010100 */
[----:B------:R-:W-:Y:S02]  /*65d0*/  LOP3.LUT R21, R6, 0xffff, RZ, 0xc0, !PT ;  /* 0x0000ffff06157812 */ /* 0x000fe400078ec0ff */
[----:B------:R-:W-:Y:S02]  /*65e0*/  SHF.R.U32.HI R6, RZ, 0x8, R26 ;  /* 0x00000008ff067819 */ /* 0x000fe4000001161a */
[----:B------:R-:W-:Y:S01]  /*65f0*/  ISETP.LE.U32.AND P4, PT, R23, UR5, PT ;  /* 0x0000000517007c0c */ /* 0x000fe2000bf83070 */
[----:B------:R-:W-:Y:S01]  /*6600*/  @!P2 FADD.FTZ R137, -R137, -RZ ;  /* 0x800000ff8989a221 */ /* 0x000fe20000010100 */
[----:B------:R-:W-:Y:S01]  /*6610*/  LOP3.LUT R9, R5, UR12, R110, 0x96, !PT ;  /* 0x0000000c05097c12 */ /* 0x000fe2000f8e966e */
[----:B------:R-:W-:Y:S01]  /*6620*/  MUFU.EX2 R154, R41 ;  /* 0x00000029009a7308 */ /* 0x000fe20000000800 */
[----:B------:R-:W-:Y:S02]  /*6630*/  LOP3.LUT R23, R4, 0xffff, RZ, 0xc0, !PT ;  /* 0x0000ffff04177812 */ /* 0x000fe400078ec0ff */
[----:B------:R-:W-:Y:S02]  /*6640*/  LOP3.LUT R5, R6, 0xffff, RZ, 0xc0, !PT ;  /* 0x0000ffff06057812 */ /* 0x000fe400078ec0ff */
[----:B------:R-:W-:Y:S02]  /*6650*/  SHF.R.U32.HI R6, RZ, 0x18, R12 ;  /* 0x00000018ff067819 */ /* 0x000fe4000001160c */
[----:B------:R-:W-:Y:S02]  /*6660*/  ISETP.LE.U32.AND P5, PT, R5, UR5, PT ;  /* 0x0000000505007c0c */ /* 0x000fe4000bfa3070 */
[----:B------:R-:W-:Y:S01]  /*6670*/  LOP3.LUT R5, R32, 0xff, RZ, 0xc0, !PT ;  /* 0x000000ff20057812 */ /* 0x000fe200078ec0ff */
[----:B------:R-:W-:Y:S01]  /*6680*/  @!P4 FADD.FTZ R168, -R168, -RZ ;  /* 0x800000ffa8a8c221 */ /* 0x000fe20000010100 */
[----:B------:R-:W-:Y:S01]  /*6690*/  LOP3.LUT R7, R4, 0xff, RZ, 0xc0, !PT ;  /* 0x000000ff04077812 */ /* 0x000fe200078ec0ff */
[----:B------:R-:W2:Y:S01]  /*66a0*/  MUFU.EX2 R147, R37 ;  /* 0x0000002500937308 */ /* 0x000ea20000000800 */
[----:B------:R-:W-:Y:S02]  /*66b0*/  ISETP.LE.U32.AND P3, PT, R5, UR5, PT ;  /* 0x0000000505007c0c */ /* 0x000fe4000bf63070 */
[C---:B------:R-:W-:Y:S02]  /*66c0*/  LOP3.LUT R5, R13.reuse, 0xff, RZ, 0xc0, !PT ;  /* 0x000000ff0d057812 */ /* 0x040fe400078ec0ff */
[----:B------:R-:W-:Y:S02]  /*66d0*/  SHF.R.U32.HI R22, RZ, 0x10, R4 ;  /* 0x00000010ff167819 */ /* 0x000fe40000011604 */
[----:B------:R-:W-:Y:S01]  /*66e0*/  LOP3.LUT R4, R13, 0xffff, RZ, 0xc0, !PT ;  /* 0x0000ffff0d047812 */ /* 0x000fe200078ec0ff */
[----:B------:R-:W-:Y:S01]  /*66f0*/  @!P5 FADD.FTZ R153, -R153, -RZ ;  /* 0x800000ff9999d221 */ /* 0x000fe20000010100 */
[----:B------:R-:W-:Y:S01]  /*6700*/  ISETP.LE.U32.AND P4, PT, R5, UR5, PT ;  /* 0x0000000505007c0c */ /* 0x000fe2000bf83070 */
[----:B------:R-:W-:Y:S01]  /*6710*/  MUFU.EX2 R161, R43 ;  /* 0x0000002b00a17308 */ /* 0x000fe20000000800 */
[----:B------:R-:W-:Y:S02]  /*6720*/  SHF.R.U32.HI R4, RZ, 0x8, R4 ;  /* 0x00000008ff047819 */ /* 0x000fe40000011604 */
[--C-:B------:R-:W-:Y:S01]  /*6730*/  SHF.R.U32.HI R5, RZ, 0x18, R13.reuse ;  /* 0x00000018ff057819 */ /* 0x100fe2000001160d */
[----:B------:R-:W-:Y:S01]  /*6740*/  @!P3 FADD.FTZ R158, -R158, -RZ ;  /* 0x800000ff9e9eb221 */ /* 0x000fe20000010100 */
[----:B------:R-:W-:Y:S02]  /*6750*/  SHF.R.U32.HI R13, RZ, 0x10, R13 ;  /* 0x00000010ff0d7819 */ /* 0x000fe4000001160d */
[----:B------:R-:W-:Y:S02]  /*6760*/  ISETP.LE.U32.AND P1, PT, R5, UR5, PT ;  /* 0x0000000505007c0c */ /* 0x000fe4000bf23070 */
[----:B------:R-:W-:Y:S01]  /*6770*/  LOP3.LUT R13, R13, 0xff, RZ, 0xc0, !PT ;  /* 0x000000ff0d0d7812 */ /* 0x000fe200078ec0ff */
[----:B------:R-:W4:Y:S01]  /*6780*/  MUFU.EX2 R148, R36 ;  /* 0x0000002400947308 */ /* 0x000f220000000800 */
[----:B---3--:R-:W-:Y:S02]  /*6790*/  F2FP.RELU.PACK_AB R8, R165, R164 ;  /* 0x000000a4a508723e */ /* 0x008fe400000008ff */
[----:B------:R-:W-:Y:S02]  /*67a0*/  LOP3.LUT R4, R4, 0xffff, RZ, 0xc0, !PT ;  /* 0x0000ffff04047812 */ /* 0x000fe400078ec0ff */
[----:B------:R-:W-:Y:S02]  /*67b0*/  ISETP.LE.U32.AND P3, PT, R13, UR5, PT ;  /* 0x000000050d007c0c */ /* 0x000fe4000bf63070 */
[----:B------:R-:W-:Y:S02]  /*67c0*/  ISETP.LE.U32.AND P5, PT, R4, UR5, PT ;  /* 0x0000000504007c0c */ /* 0x000fe4000bfa3070 */
[C---:B------:R-:W-:Y:S01]  /*67d0*/  LOP3.LUT R5, R12.reuse, 0xff, RZ, 0xc0, !PT ;  /* 0x000000ff0c057812 */ /* 0x040fe200078ec0ff */
[----:B------:R-:W-:Y:S01]  /*67e0*/  MUFU.EX2 R159, R46 ;  /* 0x0000002e009f7308 */ /* 0x000fe20000000800 */
[----:B------:R-:W-:Y:S02]  /*67f0*/  LOP3.LUT R4, R12, 0xffff, RZ, 0xc0, !PT ;  /* 0x0000ffff0c047812 */ /* 0x000fe400078ec0ff */
[----:B------:R-:W-:Y:S02]  /*6800*/  ISETP.LE.U32.AND P6, PT, R5, UR5, PT ;  /* 0x0000000505007c0c */ /* 0x000fe4000bfc3070 */
[----:B------:R-:W-:Y:S02]  /*6810*/  SHF.R.U32.HI R5, RZ, 0x8, R4 ;  /* 0x00000008ff057819 */ /* 0x000fe40000011604 */
[----:B------:R-:W-:Y:S01]  /*6820*/  SHF.R.U32.HI R4, RZ, 0x10, R12 ;  /* 0x00000010ff047819 */ /* 0x000fe2000001160c */
[----:B-1----:R-:W-:Y:S01]  /*6830*/  @!P3 FADD.FTZ R152, -R152, -RZ ;  /* 0x800000ff9898b221 */ /* 0x002fe20000010100 */
[----:B------:R-:W-:Y:S01]  /*6840*/  LOP3.LUT R5, R5, 0xffff, RZ, 0xc0, !PT ;  /* 0x0000ffff05057812 */ /* 0x000fe200078ec0ff */
[----:B--2---:R-:W-:Y:S01]  /*6850*/  @!P5 FADD.FTZ R147, -R147, -RZ ;  /* 0x800000ff9393d221 */ /* 0x004fe20000010100 */
[----:B------:R-:W-:Y:S01]  /*6860*/  LOP3.LUT R4, R4, 0xff, RZ, 0xc0, !PT ;  /* 0x000000ff04047812 */ /* 0x000fe200078ec0ff */
[----:B------:R-:W1:Y:S01]  /*6870*/  MUFU.EX2 R151, R39 ;  /* 0x0000002700977308 */ /* 0x000e620000000800 */
[----:B------:R-:W-:Y:S01]  /*6880*/  ISETP.LE.U32.AND P5, PT, R5, UR5, PT ;  /* 0x0000000505007c0c */ /* 0x000fe2000bfa3070 */
[----:B----4-:R-:W-:Y:S01]  /*6890*/  @!P4 FADD.FTZ R148, -R148, -RZ ;  /* 0x800000ff9494c221 */ /* 0x010fe20000010100 */
[----:B------:R-:W-:Y:S01]  /*68a0*/  ISETP.LE.U32.AND P3, PT, R4, UR5, PT ;  /* 0x0000000504007c0c */ /* 0x000fe2000bf63070 */
[----:B------:R-:W-:Y:S01]  /*68b0*/  @!P6 FADD.FTZ R156, -R156, -RZ ;  /* 0x800000ff9c9ce221 */ /* 0x000fe20000010100 */
[----:B------:R-:W-:Y:S02]  /*68c0*/  ISETP.LE.U32.AND P4, PT, R6, UR5, PT ;  /* 0x0000000506007c0c */ /* 0x000fe4000bf83070 */
[----:B------:R-:W-:Y:S02]  /*68d0*/  SHF.R.U32.HI R4, RZ, 0x8, R17 ;  /* 0x00000008ff047819 */ /* 0x000fe40000011611 */
[----:B------:R-:W-:Y:S01]  /*68e0*/  LOP3.LUT R5, R18, 0xff, RZ, 0xc0, !PT ;  /* 0x000000ff12057812 */ /* 0x000fe200078ec0ff */
[----:B------:R-:W2:Y:S01]  /*68f0*/  MUFU.EX2 R160, R47 ;  /* 0x0000002f00a07308 */ /* 0x000ea20000000800 */
[----:B------:R-:W-:Y:S02]  /*6900*/  LOP3.LUT R4, R4, 0xffff, RZ, 0xc0, !PT ;  /* 0x0000ffff04047812 */ /* 0x000fe400078ec0ff */
[----:B------:R-:W-:Y:S01]  /*6910*/  ISETP.LE.U32.AND P6, PT, R5, UR5, PT ;  /* 0x0000000505007c0c */ /* 0x000fe2000bfc3070 */
[----:B------:R-:W-:Y:S01]  /*6920*/  @!P5 FADD.FTZ R154, -R154, -RZ ;  /* 0x800000ff9a9ad221 */ /* 0x000fe20000010100 */
[----:B------:R-:W-:Y:S01]  /*6930*/  LOP3.LUT R5, R11, 0xffff, RZ, 0xc0, !PT ;  /* 0x0000ffff0b057812 */ /* 0x000fe200078ec0ff */
[----:B------:R-:W-:Y:S01]  /*6940*/  @!P3 FADD.FTZ R162, -R162, -RZ ;  /* 0x800000ffa2a2b221 */ /* 0x000fe20000010100 */
[----:B------:R-:W-:Y:S01]  /*6950*/  ISETP.LE.U32.AND P3, PT, R20, UR5, PT ;  /* 0x0000000514007c0c */ /* 0x000fe2000bf63070 */
[----:B------:R-:W-:Y:S01]  /*6960*/  @!P4 FADD.FTZ R161, -R161, -RZ ;  /* 0x800000ffa1a1c221 */ /* 0x000fe20000010100 */
[----:B------:R-:W-:Y:S01]  /*6970*/  ISETP.LE.U32.AND P5, PT, R4, UR5, PT ;  /* 0x0000000504007c0c */ /* 0x000fe2000bfa3070 */
[----:B------:R-:W3:Y:S01]  /*6980*/  MUFU.EX2 R150, R44 ;  /* 0x0000002c00967308 */ /* 0x000ee20000000800 */
[----:B------:R-:W-:Y:S02]  /*6990*/  LOP3.LUT R4, R102, 0xff, RZ, 0xc0, !PT ;  /* 0x000000ff66047812 */ /* 0x000fe400078ec0ff */
[----:B------:R-:W-:Y:S01]  /*69a0*/  SHF.R.U32.HI R6, RZ, 0x8, R5 ;  /* 0x00000008ff067819 */ /* 0x000fe20000011605 */
[----:B-1----:R-:W-:Y:S01]  /*69b0*/  @!P1 FADD.FTZ R151, -R151, -RZ ;  /* 0x800000ff97979221 */ /* 0x002fe20000010100 */
[----:B------:R-:W-:Y:S01]  /*69c0*/  ISETP.LE.U32.AND P4, PT, R4, UR5, PT ;  /* 0x0000000504007c0c */ /* 0x000fe2000bf83070 */
[----:B------:R-:W-:Y:S01]  /*69d0*/  @!P6 FADD.FTZ R159, -R159, -RZ ;  /* 0x800000ff9f9fe221 */ /* 0x000fe20000010100 */
[----:B------:R-:W-:Y:S02]  /*69e0*/  SHF.R.U32.HI R4, RZ, 0x8, R33 ;  /* 0x00000008ff047819 */ /* 0x000fe40000011621 */
[----:B------:R-:W-:Y:S01]  /*69f0*/  ISETP.LE.U32.AND P1, PT, R19, UR5, PT ;  /* 0x0000000513007c0c */ /* 0x000fe2000bf23070 */
[----:B------:R-:W1:Y:S01]  /*6a00*/  MUFU.EX2 R149, R45 ;  /* 0x0000002d00957308 */ /* 0x000e620000000800 */
[----:B------:R-:W-:Y:S02]  /*6a10*/  LOP3.LUT R4, R4, 0xffff, RZ, 0xc0, !PT ;  /* 0x0000ffff04047812 */ /* 0x000fe400078ec0ff */
[----:B------:R-:W-:Y:S01]  /*6a20*/  F2FP.RELU.PACK_AB R0, R161, R162 ;  /* 0x000000a2a100723e */ /* 0x000fe200000008ff */
[----:B--2---:R-:W-:Y:S01]  /*6a30*/  @!P3 FADD.FTZ R160, -R160, -RZ ;  /* 0x800000ffa0a0b221 */ /* 0x004fe20000010100 */
[----:B------:R-:W-:Y:S02]  /*6a40*/  ISETP.LE.U32.AND P6, PT, R4, UR5, PT ;  /* 0x0000000504007c0c */ /* 0x000fe4000bfc3070 */
[--C-:B------:R-:W-:Y:S01]  /*6a50*/  SHF.R.U32.HI R4, RZ, 0x10, R11.reuse ;  /* 0x00000010ff047819 */ /* 0x100fe2000001160b */
[----:B------:R-:W-:Y:S01]  /*6a60*/  @!P4 FADD.FTZ R144, -R144, -RZ ;  /* 0x800000ff9090c221 */ /* 0x000fe20000010100 */
[----:B------:R-:W-:Y:S01]  /*6a70*/  ISETP.LE.U32.AND P3, PT, R7, UR5, PT ;  /* 0x0000000507007c0c */ /* 0x000fe2000bf63070 */
[----:B------:R-:W2:Y:S01]  /*6a80*/  MUFU.EX2 R112, R10 ;  /* 0x0000000a00707308 */ /* 0x000ea20000000800 */
[----:B------:R-:W-:Y:S02]  /*6a90*/  LOP3.LUT R5, R4, 0xff, RZ, 0xc0, !PT ;  /* 0x000000ff04057812 */ /* 0x000fe400078ec0ff */
[----:B------:R-:W-:Y:S01]  /*6aa0*/  LOP3.LUT R7, R11, 0xff, RZ, 0xc0, !PT ;  /* 0x000000ff0b077812 */ /* 0x000fe200078ec0ff */
[----:B---3--:R-:W-:Y:S01]  /*6ab0*/  @!P1 FADD.FTZ R150, -R150, -RZ ;  /* 0x800000ff96969221 */ /* 0x008fe20000010100 */
[----:B------:R-:W-:Y:S02]  /*6ac0*/  ISETP.LE.U32.AND P1, PT, R15, UR5, PT ;  /* 0x000000050f007c0c */ /* 0x000fe4000bf23070 */
[----:B------:R-:W-:Y:S01]  /*6ad0*/  ISETP.LE.U32.AND P2, PT, R7, UR5, PT ;  /* 0x0000000507007c0c */ /* 0x000fe2000bf43070 */
[----:B------:R-:W-:Y:S01]  /*6ae0*/  @!P6 FADD.FTZ R136, -R136, -RZ ;  /* 0x800000ff8888e221 */ /* 0x000fe20000010100 */
[----:B------:R-:W-:Y:S02]  /*6af0*/  SHF.R.U32.HI R11, RZ, 0x18, R11 ;  /* 0x00000018ff0b7819 */ /* 0x000fe4000001160b */
[----:B------:R-:W-:Y:S01]  /*6b00*/  LOP3.LUT R4, R6, 0xffff, RZ, 0xc0, !PT ;  /* 0x0000ffff06047812 */ /* 0x000fe200078ec0ff */
[----:B------:R-:W-:Y:S01]  /*6b10*/  @!P3 FADD.FTZ R134, -R134, -RZ ;  /* 0x800000ff8686b221 */ /* 0x000fe20000010100 */
[----:B------:R-:W-:Y:S01]  /*6b20*/  ISETP.LE.U32.AND P0, PT, R11, UR5, PT ;  /* 0x000000050b007c0c */ /* 0x000fe2000bf03070 */
[----:B-1----:R-:W-:Y:S01]  /*6b30*/  @!P5 FADD.FTZ R149, -R149, -RZ ;  /* 0x800000ff9595d221 */ /* 0x002fe20000010100 */
[----:B------:R-:W-:Y:S02]  /*6b40*/  ISETP.LE.U32.AND P4, PT, R4, UR5, PT ;  /* 0x0000000504007c0c */ /* 0x000fe4000bf83070 */
[----:B------:R-:W-:Y:S01]  /*6b50*/  LOP3.LUT R4, R9, 0xffff, RZ, 0xc0, !PT ;  /* 0x0000ffff09047812 */ /* 0x000fe200078ec0ff */
[----:B------:R-:W-:Y:S01]  /*6b60*/  @!P1 FADD.FTZ R115, -R115, -RZ ;  /* 0x800000ff73739221 */ /* 0x000fe20000010100 */
[----:B------:R-:W-:Y:S01]  /*6b70*/  ISETP.LE.U32.AND P6, PT, R5, UR5, PT ;  /* 0x0000000505007c0c */ /* 0x000fe2000bfc3070 */
[----:B------:R-:W-:Y:S01]  /*6b80*/  @!P2 FADD.FTZ R132, -R132, -RZ ;  /* 0x800000ff8484a221 */ /* 0x000fe20000010100 */
[----:B------:R-:W-:Y:S02]  /*6b90*/  LOP3.LUT R5, R9, 0xff, RZ, 0xc0, !PT ;  /* 0x000000ff09057812 */ /* 0x000fe400078ec0ff */
[----:B------:R-:W-:Y:S02]  /*6ba0*/  SHF.R.U32.HI R6, RZ, 0x8, R23 ;  /* 0x00000008ff067819 */ /* 0x000fe40000011617 */
[----:B------:R-:W-:Y:S01]  /*6bb0*/  SHF.R.U32.HI R4, RZ, 0x8, R4 ;  /* 0x00000008ff047819 */ /* 0x000fe20000011604 */
[----:B------:R-:W-:Y:S01]  /*6bc0*/  @!P0 FADD.FTZ R135, -R135, -RZ ;  /* 0x800000ff87878221 */ /* 0x000fe20000010100 */
[----:B------:R-:W-:Y:S01]  /*6bd0*/  ISETP.LE.U32.AND P2, PT, R5, UR5, PT ;  /* 0x0000000505007c0c */ /* 0x000fe2000bf43070 */
[----:B------:R-:W-:Y:S01]  /*6be0*/  @!P4 FADD.FTZ R131, -R131, -RZ ;  /* 0x800000ff8383c221 */ /* 0x000fe20000010100 */
[----:B------:R-:W-:Y:S02]  /*6bf0*/  LOP3.LUT R4, R4, 0xffff, RZ, 0xc0, !PT ;  /* 0x0000ffff04047812 */ /* 0x000fe400078ec0ff */
[----:B------:R-:W-:Y:S01]  /*6c00*/  F2FP.RELU.PACK_AB R7, R180, R182 ;  /* 0x000000b6b407723e */ /* 0x000fe200000008ff */
[----:B------:R-:W-:Y:S01]  /*6c10*/  @!P6 FADD.FTZ R139, -R139, -RZ ;  /* 0x800000ff8b8be221 */ /* 0x000fe20000010100 */
[--C-:B------:R-:W-:Y:S02]  /*6c20*/  SHF.R.U32.HI R5, RZ, 0x10, R9.reuse ;  /* 0x00000010ff057819 */ /* 0x100fe40000011609 */
[----:B------:R-:W-:Y:S01]  /*6c30*/  ISETP.LE.U32.AND P5, PT, R16, UR5, PT ;  /* 0x0000000510007c0c */ /* 0x000fe2000bfa3070 */
[----:B------:R1:W-:Y:S01]  /*6c40*/  STS [R197+0x12000], R7 ;  /* 0x01200007c5007388 */ /* 0x0003e20000000800 */
[----:B------:R-:W-:Y:S02]  /*6c50*/  ISETP.LE.U32.AND P4, PT, R4, UR5, PT ;  /* 0x0000000504007c0c */ /* 0x000fe4000bf83070 */
[----:B------:R-:W-:Y:S01]  /*6c60*/  LOP3.LUT R4, R5, 0xff, RZ, 0xc0, !PT ;  /* 0x000000ff05047812 */ /* 0x000fe200078ec0ff */
[----:B------:R-:W-:Y:S01]  /*6c70*/  @!P2 FADD.FTZ R143, -R143, -RZ ;  /* 0x800000ff8f8fa221 */ /* 0x000fe20000010100 */
[----:B------:R-:W-:Y:S02]  /*6c80*/  SHF.R.U32.HI R9, RZ, 0x18, R9 ;  /* 0x00000018ff097819 */ /* 0x000fe40000011609 */
[----:B------:R-:W-:Y:S02]  /*6c90*/  SHF.R.U32.HI R5, RZ, 0x8, R21 ;  /* 0x00000008ff057819 */ /* 0x000fe40000011615 */
[----:B------:R-:W-:Y:S02]  /*6ca0*/  ISETP.LE.U32.AND P0, PT, R14, UR5, PT ;  /* 0x000000050e007c0c */ /* 0x000fe4000bf03070 */
[----:B------:R-:W-:Y:S01]  /*6cb0*/  ISETP.LE.U32.AND P6, PT, R4, UR5, PT ;  /* 0x0000000504007c0c */ /* 0x000fe2000bfc3070 */
[----:B--2---:R-:W-:Y:S01]  /*6cc0*/  @!P5 FADD.FTZ R112, -R112, -RZ ;  /* 0x800000ff7070d221 */ /* 0x004fe20000010100 */
[----:B------:R-:W-:Y:S01]  /*6cd0*/  LOP3.LUT R4, R5, 0xffff, RZ, 0xc0, !PT ;  /* 0x0000ffff05047812 */ /* 0x000fe200078ec0ff */
[----:B------:R-:W-:Y:S01]  /*6ce0*/  @!P4 FADD.FTZ R141, -R141, -RZ ;  /* 0x800000ff8d8dc221 */ /* 0x000fe20000010100 */
[----:B------:R-:W-:Y:S02]  /*6cf0*/  LOP3.LUT R5, R22, 0xff, RZ, 0xc0, !PT ;  /* 0x000000ff16057812 */ /* 0x000fe400078ec0ff */
[----:B------:R-:W-:Y:S02]  /*6d00*/  ISETP.LE.U32.AND P2, PT, R4, UR5, PT ;  /* 0x0000000504007c0c */ /* 0x000fe4000bf43070 */
[----:B------:R-:W-:Y:S02]  /*6d10*/  LOP3.LUT R4, R24, 0xff, RZ, 0xc0, !PT ;  /* 0x000000ff18047812 */ /* 0x000fe400078ec0ff */
[----:B------:R-:W-:Y:S01]  /*6d20*/  ISETP.LE.U32.AND P1, PT, R5, UR5, PT ;  /* 0x0000000505007c0c */ /* 0x000fe2000bf23070 */
[----:B------:R-:W-:Y:S01]  /*6d30*/  @!P0 FADD.FTZ R138, -R138, -RZ ;  /* 0x800000ff8a8a8221 */ /* 0x000fe20000010100 */
[----:B------:R-:W-:Y:S01]  /*6d40*/  F2FP.RELU.PACK_AB R5, R169, R170 ;  /* 0x000000aaa905723e */ /* 0x000fe200000008ff */
[----:B------:R-:W-:Y:S01]  /*6d50*/  @!P6 FADD.FTZ R146, -R146, -RZ ;  /* 0x800000ff9292e221 */ /* 0x000fe20000010100 */
[----:B------:R-:W-:Y:S02]  /*6d60*/  ISETP.LE.U32.AND P4, PT, R9, UR5, PT ;  /* 0x0000000509007c0c */ /* 0x000fe4000bf83070 */
[----:B------:R-:W-:Y:S02]  /*6d70*/  ISETP.LE.U32.AND P6, PT, R4, UR5, PT ;  /* 0x0000000504007c0c */ /* 0x000fe4000bfc3070 */
[----:B------:R-:W-:Y:S01]  /*6d80*/  LOP3.LUT R4, R6, 0xffff, RZ, 0xc0, !PT ;  /* 0x0000ffff06047812 */ /* 0x000fe200078ec0ff */
[----:B------:R-:W-:Y:S01]  /*6d90*/  @!P2 FADD.FTZ R114, -R114, -RZ ;  /* 0x800000ff7272a221 */ /* 0x000fe20000010100 */
[----:B------:R-:W-:Y:S02]  /*6da0*/  F2FP.RELU.PACK_AB R6, R179, R181 ;  /* 0x000000b5b306723e */ /* 0x000fe400000008ff */
[----:B------:R-:W-:Y:S01]  /*6db0*/  ISETP.LE.U32.AND P2, PT, R4, UR5, PT ;  /* 0x0000000504007c0c */ /* 0x000fe2000bf43070 */
[----:B------:R-:W-:Y:S01]  /*6dc0*/  @!P1 FADD.FTZ R142, -R142, -RZ ;  /* 0x800000ff8e8e9221 */ /* 0x000fe20000010100 */
[----:B------:R-:W-:Y:S01]  /*6dd0*/  F2FP.RELU.PACK_AB R4, R175, R176 ;  /* 0x000000b0af04723e */ /* 0x000fe200000008ff */
[----:B------:R2:W-:Y:S01]  /*6de0*/  STS [R197+0x12400], R6 ;  /* 0x01240006c5007388 */ /* 0x0005e20000000800 */
[----:B-1----:R-:W-:Y:S01]  /*6df0*/  F2FP.RELU.PACK_AB R7, R185, R186 ;  /* 0x000000bab907723e */ /* 0x002fe200000008ff */
[----:B------:R-:W-:Y:S01]  /*6e00*/  @!P4 FADD.FTZ R145, -R145, -RZ ;  /* 0x800000ff9191c221 */ /* 0x000fe20000010100 */
[----:B------:R-:W-:Y:S01]  /*6e10*/  FSETP.GE.FTZ.AND P1, PT, R169, RZ, PT ;  /* 0x000000ffa900720b */ /* 0x000fe20003f36000 */
[----:B------:R1:W-:Y:S01]  /*6e20*/  STS [R198+0x12000], R5 ;  /* 0x01200005c6007388 */ /* 0x0003e20000000800 */
[----:B------:R-:W-:Y:S01]  /*6e30*/  FSETP.GE.FTZ.AND P3, PT, R180, RZ, PT ;  /* 0x000000ffb400720b */ /* 0x000fe20003f76000 */
[----:B------:R-:W-:Y:S01]  /*6e40*/  @!P6 FADD.FTZ R113, -R113, -RZ ;  /* 0x800000ff7171e221 */ /* 0x000fe20000010100 */
[----:B------:R-:W-:Y:S01]  /*6e50*/  FSETP.GE.FTZ.AND P4, PT, R182, RZ, PT ;  /* 0x000000ffb600720b */ /* 0x000fe20003f96000 */
[----:B------:R3:W-:Y:S02]  /*6e60*/  STS [R198+0x12400], R4 ;  /* 0x01240004c6007388 */ /* 0x0007e40000000800 */
[----:B------:R-:W-:Y:S01]  /*6e70*/  @!P2 FADD.FTZ R133, -R133, -RZ ;  /* 0x800000ff8585a221 */ /* 0x000fe20000010100 */
[----:B------:R-:W-:Y:S01]  /*6e80*/  FSETP.GE.FTZ.AND P2, PT, R170, RZ, PT ;  /* 0x000000ffaa00720b */ /* 0x000fe20003f56000 */
[----:B------:R4:W-:Y:S01]  /*6e90*/  STS [R197+0x14000], R7 ;  /* 0x01400007c5007388 */ /* 0x0009e20000000800 */
        /* <DEDUP_REMOVED lines=61> */
[----:B------:R-:W-:Y:S01]  /*7270*/  LDSM.16.M88.4 R108, [R123+0x5000] ;  /* 0x005000007b6c783b */ /* 0x000fe20000000200 */
        /* <DEDUP_REMOVED lines=31> */
[C---:B------:R-:W-:Y:S07]  /*7470*/  HMMA.16816.F32 R56, R108.reuse, R100, R56 ;  /* 0x000000646c38723c */ /* 0x040fee0000001838 */
[----:B------:R-:W-:Y:S01]  /*7480*/  IMAD.U32 R100, RZ, RZ, UR27 ;  /* 0x0000001bff647e24 */ /* 0x000fe2000f8e00ff */
[-C--:B------:R-:W-:Y:S01]  /*7490*/  HMMA.16816.F32 R60, R108, R102.reuse, R60 ;  /* 0x000000666c3c723c */ /* 0x080fe2000000183c */
[----:B------:R-:W-:Y:S06]  /*74a0*/  IMAD.U32 R101, RZ, RZ, UR26 ;  /* 0x0000001aff657e24 */ /* 0x000fec000f8e00ff */
[C---:B------:R-:W-:Y:S01]  /*74b0*/  LEA R110, P0, R240.reuse, R100, 0x2 ;  /* 0x00000064f06e7211 */ /* 0x040fe200078010ff */
[----:B------:R-:W-:Y:S04]  /*74c0*/  HMMA.16816.F32 R64, R104, R102, R64 ;  /* 0x000000666840723c */ /* 0x000fe80000001840 */
[----:B------:R-:W-:Y:S02]  /*74d0*/  LEA.HI.X.SX32 R111, R240, R101, 0x2, P0 ;  /* 0x00000065f06f7211 */ /* 0x000fe400000f16ff */
[----:B------:R-:W-:Y:S03]  /*74e0*/  FSETP.GE.FTZ.AND P0, PT, R164, RZ, PT ;  /* 0x000000ffa400720b */ /* 0x000fe60003f16000 */
[----:B------:R-:W2:Y:S04]  /*74f0*/  LDG.E R108, [R110.64] ;  /* 0x000000326e6c7981 */ /* 0x000ea8000c1e1900 */
[----:B------:R-:W3:Y:S04]  /*7500*/  LDG.E R101, [R110.64+0x20] ;  /* 0x000020326e657981 */ /* 0x000ee8000c1e1900 */
[----:B------:R-:W4:Y:S04]  /*7510*/  LDG.E R100, [R110.64+0x100] ;  /* 0x000100326e647981 */ /* 0x000f28000c1e1900 */
[----:B------:R-:W3:Y:S01]  /*7520*/  LDG.E R0, [R110.64+0x120] ;  /* 0x000120326e007981 */ /* 0x000ee2000c1e1900 */
[C---:B--2---:R-:W-:Y:S02]  /*7530*/  FADD.FTZ R103, -R108.reuse, R4 ;  /* 0x000000046c677221 */ /* 0x044fe40000010100 */
[C---:B------:R-:W-:Y:S02]  /*7540*/  FADD.FTZ R4, -R108.reuse, R20 ;  /* 0x000000146c047221 */ /* 0x040fe40000010100 */
[C---:B------:R-:W-:Y:S01]  /*7550*/  FADD.FTZ R102, -R108.reuse, R5 ;  /* 0x000000056c667221 */ /* 0x040fe20000010100 */
[-C--:B------:R-:W-:Y:S01]  /*7560*/  FSEL R20, R103, R108.reuse, P4 ;  /* 0x0000006c67147208 */ /* 0x080fe20002000000 */
        /* <DEDUP_REMOVED lines=18> */
[C---:B------:R-:W-:Y:S01]  /*7690*/  FADD.FTZ R17, -R108.reuse, R32 ;  /* 0x000000206c117221 */ /* 0x040fe20000010100 */
[----:B------:R-:W-:Y:S01]  /*76a0*/  FSETP.GE.FTZ.AND P1, PT, R137, RZ, PT ;  /* 0x000000ff8900720b */ /* 0x000fe20003f36000 */
        /* <DEDUP_REMOVED lines=9> */
[----:B------:R-:W-:Y:S01]  /*7740*/  FSETP.GE.FTZ.AND P4, PT, R165, RZ, PT ;  /* 0x000000ffa500720b */ /* 0x000fe20003f96000 */
[C---:B------:R-:W-:Y:S01]  /*7750*/  FADD.FTZ R52, -R108.reuse, R52 ;  /* 0x000000346c347221 */ /* 0x040fe20000010100 */
[-C--:B------:R-:W-:Y:S01]  /*7760*/  FSEL R17, R17, R108.reuse, P3 ;  /* 0x0000006c11117208 */ /* 0x080fe20001800000 */
[----:B------:R-:W-:Y:S01]  /*7770*/  FADD.FTZ R64, -R108, R64 ;  /* 0x000000406c407221 */ /* 0x000fe20000010100 */
[----:B------:R-:W-:Y:S01]  /*7780*/  FSEL R16, R16, R108, P2 ;  /* 0x0000006c10107208 */ /* 0x000fe20001000000 */
[----:B------:R-:W-:Y:S01]  /*7790*/  FMUL.FTZ R147, R147, R4 ;  /* 0x0000000493937220 */ /* 0x000fe20000410000 */
[----:B------:R-:W-:Y:S01]  /*77a0*/  FSETP.GE.FTZ.AND P3, PT, R136, RZ, PT ;  /* 0x000000ff8800720b */ /* 0x000fe20003f76000 */
[----:B---3--:R-:W-:Y:S01]  /*77b0*/  FADD.FTZ R4, -R101, R7 ;  /* 0x0000000765047221 */ /* 0x008fe20000010100 */
[----:B------:R-:W-:Y:S01]  /*77c0*/  FSETP.GE.FTZ.AND P2, PT, R132, RZ, PT ;  /* 0x000000ff8400720b */ /* 0x000fe20003f56000 */
[----:B------:R-:W-:Y:S01]  /*77d0*/  FMUL.FTZ R148, R148, R5 ;  /* 0x0000000594947220 */ /* 0x000fe20000410000 */
[-C--:B------:R-:W-:Y:S01]  /*77e0*/  FSEL R53, R53, R108.reuse, P1 ;  /* 0x0000006c35357208 */ /* 0x080fe20000800000 */
[----:B------:R-:W-:Y:S01]  /*77f0*/  FADD.FTZ R5, -R101, R6 ;  /* 0x0000000665057221 */ /* 0x000fe20000010100 */
[----:B------:R-:W-:Y:S01]  /*7800*/  FSETP.GE.FTZ.AND P1, PT, R115, RZ, PT ;  /* 0x000000ff7300720b */ /* 0x000fe20003f36000 */
[C---:B------:R-:W-:Y:S01]  /*7810*/  FADD.FTZ R19, -R101.reuse, R19 ;  /* 0x0000001365137221 */ /* 0x040fe20000010100 */
[-C--:B------:R-:W-:Y:S01]  /*7820*/  FSEL R20, R20, R108.reuse, P4 ;  /* 0x0000006c14147208 */ /* 0x080fe20002000000 */
[----:B------:R-:W-:Y:S01]  /*7830*/  FADD.FTZ R18, -R101, R18 ;  /* 0x0000001265127221 */ /* 0x000fe20000010100 */
[-C--:B------:R-:W-:Y:S01]  /*7840*/  FSEL R49, R49, R108.reuse, P3 ;  /* 0x0000006c31317208 */ /* 0x080fe20001800000 */
[C---:B------:R-:W-:Y:S01]  /*7850*/  FADD.FTZ R23, -R101.reuse, R23 ;  /* 0x0000001765177221 */ /* 0x040fe20000010100 */
[-C--:B------:R-:W-:Y:S01]  /*7860*/  FSEL R52, R52, R108.reuse, P2 ;  /* 0x0000006c34347208 */ /* 0x080fe20001000000 */
[----:B------:R-:W-:Y:S01]  /*7870*/  FADD.FTZ R22, -R101, R22 ;  /* 0x0000001665167221 */ /* 0x000fe20000010100 */
[----:B------:R-:W-:Y:S01]  /*7880*/  FSEL R64, R64, R108, P1 ;  /* 0x0000006c40407208 */ /* 0x000fe20000800000 */
[----:B------:R-:W-:Y:S01]  /*7890*/  @P0 FADD.FTZ R108, -R108, R65 ;  /* 0x000000416c6c0221 */ /* 0x000fe20000010100 */
[----:B------:R-:W-:Y:S01]  /*78a0*/  FSETP.GE.FTZ.AND P0, PT, R179, RZ, PT ;  /* 0x000000ffb300720b */ /* 0x000fe20003f16000 */
[----:B------:R-:W-:Y:S01]  /*78b0*/  FADD.FTZ R35, -R101, R35 ;  /* 0x0000002365237221 */ /* 0x000fe20000010100 */
[----:B------:R-:W-:Y:S01]  /*78c0*/  FSETP.GE.FTZ.AND P1, PT, R181, RZ, PT ;  /* 0x000000ffb500720b */ /* 0x000fe20003f36000 */
[C---:B------:R-:W-:Y:S01]  /*78d0*/  FADD.FTZ R34, -R101.reuse, R34 ;  /* 0x0000002265227221 */ /* 0x040fe20000010100 */
        /* <DEDUP_REMOVED lines=9> */
[----:B------:R-:W-:Y:S01]  /*7970*/  FMUL.FTZ R179, R179, R4 ;  /* 0x00000004b3b37220 */ /* 0x000fe20000410000 */
[----:B------:R-:W-:Y:S01]  /*7980*/  FSETP.GE.FTZ.AND P0, PT, R167, RZ, PT ;  /* 0x000000ffa700720b */ /* 0x000fe20003f16000 */
[----:B----4-:R-:W-:Y:S01]  /*7990*/  FADD.FTZ R4, -R100, R8 ;  /* 0x0000000864047221 */ /* 0x010fe20000010100 */
[----:B------:R-:W-:Y:S01]  /*79a0*/  FSEL R18, R18, R101, P1 ;  /* 0x0000006512127208 */ /* 0x000fe20000800000 */
[----:B------:R-:W-:Y:S01]  /*79b0*/  FADD.FTZ R6, -R101, R55 ;  /* 0x0000003765067221 */ /* 0x000fe20000010100 */
[----:B------:R-:W-:Y:S01]  /*79c0*/  FSETP.GE.FTZ.AND P1, PT, R171, RZ, PT ;  /* 0x000000ffab00720b */ /* 0x000fe20003f36000 */
[----:B------:R-:W-:Y:S01]  /*79d0*/  FMUL.FTZ R181, R181, R5 ;  /* 0x00000005b5b57220 */ /* 0x000fe20000410000 */
[-C--:B------:R-:W-:Y:S01]  /*79e0*/  FSEL R23, R23, R101.reuse, P0 ;  /* 0x0000006517177208 */ /* 0x080fe20000000000 */
[----:B------:R-:W-:Y:S01]  /*79f0*/  FADD.FTZ R7, -R101, R54 ;  /* 0x0000003665077221 */ /* 0x000fe20000010100 */
        /* <DEDUP_REMOVED lines=39> */
[C---:B------:R-:W-:Y:S01]  /*7c70*/  FADD.FTZ R4, -R100.reuse, R25 ;  /* 0x0000001964047221 */ /* 0x040fe20000010100 */
        /* <DEDUP_REMOVED lines=12> */
[----:B------:R-:W-:Y:S01]  /*7d40*/  FSEL R6, R6, R100, P2 ;  /* 0x0000006406067208 */ /* 0x000fe20001000000 */
[----:B------:R-:W-:Y:S01]  /*7d50*/  FADD.FTZ R5, -R100, R24 ;  /* 0x0000001864057221 */ /* 0x000fe20000010100 */
[----:B------:R-:W-:Y:S01]  /*7d60*/  FSETP.GE.FTZ.AND P0, PT, R150, RZ, PT ;  /* 0x000000ff9600720b */ /* 0x000fe20003f16000 */
[----:B------:R-:W-:Y:S01]  /*7d70*/  @P1 FADD.FTZ R101, -R101, R67 ;  /* 0x0000004365651221 */ /* 0x000fe20000010100 */
[----:B------:R-:W-:Y:S01]  /*7d80*/  FSETP.GE.FTZ.AND P1, PT, R174, RZ, PT ;  /* 0x000000ffae00720b */ /* 0x000fe20003f36000 */
[----:B------:R-:W-:Y:S01]  /*7d90*/  FMUL.FTZ R39, R173, R4 ;  /* 0x00000004ad277220 */ /* 0x000fe20000410000 */
[-C--:B------:R-:W-:Y:S01]  /*7da0*/  FSEL R7, R7, R100.reuse, P3 ;  /* 0x0000006407077208 */ /* 0x080fe20001800000 */
[C---:B------:R-:W-:Y:S01]  /*7db0*/  FADD.FTZ R4, -R100.reuse, R44 ;  /* 0x0000002c64047221 */ /* 0x040fe20000010100 */
[----:B------:R-:W-:Y:S01]  /*7dc0*/  FSEL R5, R5, R100, P1 ;  /* 0x0000006405057208 */ /* 0x000fe20000800000 */
        /* <DEDUP_REMOVED lines=146> */
.L_x_618:
        /* <DEDUP_REMOVED lines=148> */
.L_x_619:
        /* <DEDUP_REMOVED lines=17> */
[----:B------:R-:W4:Y:S01]  /*9140*/  LDSM.16.M88.4 R32, [R129] ;  /* 0x000000008120783b */ /* 0x000f220000000200 */
[----:B------:R-:W-:Y:S02]  /*9150*/  UIADD3 UR6, UR6, -0x1, URZ ;  /* 0xffffffff06067890 */ /* 0x000fe4000fffe03f */
[----:B------:R-:W-:Y:S01]  /*9160*/  UISETP.NE.U32.AND UP0, UPT, UR23, 0x1, UPT ;  /* 0x000000011700788c */ /* 0x000fe2000bf05070 */
[----:B------:R-:W-:Y:S04]  /*9170*/  LDSM.16.M88.4 R36, [R121] ;  /* 0x000000007924783b */ /* 0x000fe80000000200 */
[----:B------:R-:W3:Y:S04]  /*9180*/  LDSM.16.MT88.4 R40, [R0+0x6800] ;  /* 0x006800000028783b */ /* 0x000ee80000004200 */
[----:B------:R-:W3:Y:S04]  /*9190*/  LDSM.16.M88.4 R44, [R121+0x2000] ;  /* 0x00200000792c783b */ /* 0x000ee80000000200 */
        /* <DEDUP_REMOVED lines=281> */
.L_x_621:
        /* <DEDUP_REMOVED lines=17> */
.L_x_622:
        /* <DEDUP_REMOVED lines=43> */
.L_x_624:
[----:B--2---:R-:W-:Y:S05]  /*a6f0*/  BSYNC B0 ;  /* 0x0000000000007941 */ /* 0x004fea0003800000 */
.L_x_623:
        /* <DEDUP_REMOVED lines=14> */
.L_x_626:
[----:B------:R-:W-:Y:S05]  /*a7e0*/  BSYNC B0 ;  /* 0x0000000000007941 */ /* 0x000fea0003800000 */
.L_x_625:
        /* <DEDUP_REMOVED lines=25> */
.L_x_628:
[----:B------:R-:W-:Y:S05]  /*a980*/  BSYNC B0 ;  /* 0x0000000000007941 */ /* 0x000fea0003800000 */
.L_x_627:
        /* <DEDUP_REMOVED lines=11> */
.L_x_601:
[----:B------:R-:W-:Y:S05]  /*aa40*/  BSYNC B1 ;  /* 0x0000000000017941 */ /* 0x000fea0003800000 */
.L_x_587:
        /* <DEDUP_REMOVED lines=11> */
.L_x_629:
[----:B------:R-:W-:Y:S05]  /*ab00*/  EXIT ;  /* 0x000000000000794d */ /* 0x000fea0003800000 */
.L_x_631:
        /* <DEDUP_REMOVED lines=15> */
.L_x_706:


//--------------------- .text._ZN5flash44flash_bwd_dq_dk_dv_loop_seqk_parallel_kernelI23Flash_bwd_kernel_traitsILi32ELi128ELi128ELi8ELi4ELi4ELi4ELb0ELb0EN7cutlass6half_tE19Flash_kernel_traitsILi32ELi128ELi128ELi8ES3_EELb0ELb1ELb0ELb1ELb0ELb0ELb1EEEvNS_16Flash_bwd_paramsE --------------------------
	.section	.text._ZN5flash44flash_bwd_dq_dk_dv_loop_seqk_parallel_kernelI23Flash_bwd_kernel_traitsILi32ELi128ELi128ELi8ELi4ELi4ELi4ELb0ELb0EN7cutlass6half_tE19Flash_kernel_traitsILi32ELi128ELi128ELi8ES3_EELb0ELb1ELb0ELb1ELb0ELb0ELb1EEEvNS_16Flash_bwd_paramsE,"ax",@progbits
	.sectioninfo	@"SHI_REGISTERS=255"
	.align	128
        .global         _ZN5flash44flash_bwd_dq_dk_dv_loop_seqk_parallel_kernelI23Flash_bwd_kernel_traitsILi32ELi128ELi128ELi8ELi4ELi4ELi4ELb0ELb0EN7cutlass6half_tE19Flash_kernel_traitsILi32ELi128ELi128ELi8ES3_EELb0ELb1ELb0ELb1ELb0ELb0ELb1EEEvNS_16Flash_bwd_paramsE
        .type           _ZN5flash44flash_bwd_dq_dk_dv_loop_seqk_parallel_kernelI23Flash_bwd_kernel_traitsILi32ELi128ELi128ELi8ELi4ELi4ELi4ELb0ELb0EN7cutlass6half_tE19Flash_kernel_traitsILi32ELi128ELi128ELi8ES3_EELb0ELb1ELb0ELb1ELb0ELb0ELb1EEEvNS_16Flash_bwd_paramsE,@function
        .size           _ZN5flash44flash_bwd_dq_dk_dv_loop_seqk_parallel_kernelI23Flash_bwd_kernel_traitsILi32ELi128ELi128ELi8ELi4ELi4ELi4ELb0ELb0EN7cutlass6half_tE19Flash_kernel_traitsILi32ELi128ELi128ELi8ES3_EELb0ELb1ELb0ELb1ELb0ELb0ELb1EEEvNS_16Flash_bwd_paramsE,(.L_x_707 - _ZN5flash44flash_bwd_dq_dk_dv_loop_seqk_parallel_kernelI23Flash_bwd_kernel_traitsILi32ELi128ELi128ELi8ELi4ELi4ELi4ELb0ELb0EN7cutlass6half_tE19Flash_kernel_traitsILi32ELi128ELi128ELi8ES3_EELb0ELb1ELb0ELb1ELb0ELb0ELb1EEEvNS_16Flash_bwd_paramsE)
        .other          _ZN5flash44flash_bwd_dq_dk_dv_loop_seqk_parallel_kernelI23Flash_bwd_kernel_traitsILi32ELi128ELi128ELi8ELi4ELi4ELi4ELb0ELb0EN7cutlass6half_tE19Flash_kernel_traitsILi32ELi128ELi128ELi8ES3_EELb0ELb1ELb0ELb1ELb0ELb0ELb1EEEvNS_16Flash_bwd_paramsE,@"STO_CUDA_ENTRY STV_DEFAULT"
_ZN5flash44flash_bwd_dq_dk_dv_loop_seqk_parallel_kernelI23Flash_bwd_kernel_traitsILi32ELi128ELi128ELi8ELi4ELi4ELi4ELb0ELb0EN7cutlass6half_tE19Flash_kernel_traitsILi32ELi128ELi128ELi8ES3_EELb0ELb1ELb0ELb1ELb0ELb0ELb1EEEvNS_16Flash_bwd_paramsE:
.text._ZN5flash44flash_bwd_dq_dk_dv_loop_seqk_parallel_kernelI23Flash_bwd_kernel_traitsILi32ELi128ELi128ELi8ELi4ELi4ELi4ELb0ELb0EN7cutlass6half_tE19Flash_kernel_traitsILi32ELi128ELi128ELi8ES3_EELb0ELb1ELb0ELb1ELb0ELb0ELb1EEEvNS_16Flash_bwd_paramsE:
        /* <DEDUP_REMOVED lines=23> */
[----:B------:R-:W-:Y:S02]  /*0170*/  ULDC.U8 UR10, c[0x0][0x328] ;  /* 0x0000ca00000a7ab9 */ /* 0x000fe40000000000 */
[----:B------:R-:W-:Y:S02]  /*0180*/  UISETP.NE.AND UP5, UPT, UR10, URZ, UPT ;  /* 0x0000003f0a00728c */ /* 0x000fe4000bfa5270 */
[----:B------:R-:W-:Y:S02]  /*0190*/  ULDC UR7, c[0x0][0x1c0] ;  /* 0x0000700000077ab9 */ /* 0x000fe40000000800 */
[----:B------:R-:W-:Y:S02]  /*01a0*/  ULDC UR14, c[0x0][0x214] ;  /* 0x00008500000e7ab9 */ /* 0x000fe40000000800 */
[----:B------:R-:W-:Y:S01]  /*01b0*/  ULDC UR16, c[0x0][0x224] ;  /* 0x0000890000107ab9 */ /* 0x000fe20000000800 */
[----:B-1----:R-:W-:Y:S01]  /*01c0*/  SHF.R.S32.HI R15, RZ, 0x1f, R19 ;  /* 0x0000001fff0f7819 */ /* 0x002fe20000011413 */
[----:B--2---:R-:W-:-:S02]  /*01d0*/  UIMAD UR17, UR50, UR57, URZ ;  /* 0x00000039321172a4 */ /* 0x004fc4000f8e023f */
[----:B------:R-:W-:Y:S01]  /*01e0*/  ULOP3.LUT UR6, UR50, UR13, URZ, 0x3c, !UPT ;  /* 0x0000000d32067292 */ /* 0x000fe2000f8e3c3f */
[CC--:B------:R-:W-:Y:S01]  /*01f0*/  LEA.HI R5, R15.reuse, R19.reuse, RZ, 0x4 ;  /* 0x000000130f057211 */ /* 0x0c0fe200078f20ff */
[----:B------:R-:W-:Y:S01]  /*0200*/  ULDC UR18, c[0x0][0x224] ;  /* 0x0000890000127ab9 */ /* 0x000fe20000000800 */
[CC--:B------:R-:W-:Y:S01]  /*0210*/  LEA.HI R117, R15.reuse, R19.reuse, RZ, 0x3 ;  /* 0x000000130f757211 */ /* 0x0c0fe200078f18ff */
[----:B------:R-:W-:Y:S01]  /*0220*/  USHF.R.S32.HI UR5, URZ, 0x1f, UR18 ;  /* 0x0000001f3f057899 */ /* 0x000fe20008011412 */
[----:B------:R-:W-:Y:S01]  /*0230*/  SHF.R.S32.HI R2, RZ, 0x4, R5 ;  /* 0x00000004ff027819 */ /* 0x000fe20000011405 */
[----:B------:R-:W-:Y:S01]  /*0240*/  ULDC UR52, c[0x0][0x1c0] ;  /* 0x0000700000347ab9 */ /* 0x000fe20000000800 */
[-C--:B------:R-:W-:Y:S01]  /*0250*/  LEA.HI R10, R15, R19.reuse, RZ, 0x2 ;  /* 0x000000130f0a7211 */ /* 0x080fe200078f10ff */
[----:B---3--:R-:W-:Y:S01]  /*0260*/  UIMAD UR5, UR5, UR47, URZ ;  /* 0x0000002f050572a4 */ /* 0x008fe2000f8e023f */
[----:B------:R-:W-:Y:S01]  /*0270*/  LEA.HI R0, R5, R2, RZ, 0x1 ;  /* 0x0000000205007211 */ /* 0x000fe200078f08ff */
[----:B------:R-:W-:Y:S01]  /*0280*/  ULDC UR12, c[0x0][0x1c0] ;  /* 0x00007000000c7ab9 */ /* 0x000fe20000000800 */
[----:B------:R-:W-:Y:S01]  /*0290*/  LOP3.LUT R3, R10, 0xfffffffc, RZ, 0xc0, !PT ;  /* 0xfffffffc0a037812 */ /* 0x000fe200078ec0ff */
[----:B------:R-:W-:Y:S01]  /*02a0*/  UIMAD.WIDE UR52, UR57, UR52, URZ ;  /* 0x00000034393472a5 */ /* 0x000fe2000f8e023f */
[----:B------:R-:W-:Y:S01]  /*02b0*/  LOP3.LUT R0, R0, 0xfffffffe, RZ, 0xc0, !PT ;  /* 0xfffffffe00007812 */ /* 0x000fe200078ec0ff */
[----:B------:R-:W-:Y:S01]  /*02c0*/  UIMAD.WIDE.U32 UR60, UR47, UR18, URZ ;  /* 0x000000122f3c72a5 */ /* 0x000fe2000f8e003f */
[----:B------:R-:W-:Y:S01]  /*02d0*/  SHF.R.S32.HI R14, RZ, 0x2, R10 ;  /* 0x00000002ff0e7819 */ /* 0x000fe2000001140a */
[----:B------:R-:W-:Y:S01]  /*02e0*/  IMAD.IADD R8, R19, 0x1, -R3 ;  /* 0x0000000113087824 */ /* 0x000fe200078e0a03 */
[-C--:B------:R-:W-:Y:S01]  /*02f0*/  LEA.HI R3, R15, R19.reuse, RZ, 0x7 ;  /* 0x000000130f037211 */ /* 0x080fe200078f38ff */
[----:B------:R-:W-:Y:S01]  /*0300*/  IMAD.IADD R13, R2, 0x1, -R0 ;  /* 0x00000001020d7824 */ /* 0x000fe200078e0a00 */
[----:B------:R-:W-:Y:S01]  /*0310*/  LOP3.LUT R0, R117, 0xfffffff8, RZ, 0xc0, !PT ;  /* 0xfffffff875007812 */ /* 0x000fe200078ec0ff */
[----:B------:R-:W-:Y:S01]  /*0320*/  IMAD.SHL.U32 R230, R8, 0x8, RZ ;  /* 0x0000000808e67824 */ /* 0x000fe200078e00ff */
[----:B------:R-:W-:Y:S01]  /*0330*/  SHF.R.S32.HI R2, RZ, 0x3, R117 ;  /* 0x00000003ff027819 */ /* 0x000fe20000011475 */
[----:B------:R-:W-:Y:S01]  /*0340*/  UIMAD UR57, UR57, UR12, URZ ;  /* 0x0000000c393972a4 */ /* 0x000fe2000f8e023f */
[----:B------:R-:W-:Y:S01]  /*0350*/  SHF.R.S32.HI R11, RZ, 0x7, R3 ;  /* 0x00000007ff0b7819 */ /* 0x000fe20000011403 */
[----:B------:R-:W-:Y:S01]  /*0360*/  IMAD.IADD R6, R19, 0x1, -R0 ;  /* 0x0000000113067824 */ /* 0x000fe200078e0a00 */
[----:B------:R-:W-:Y:S01]  /*0370*/  LEA.HI R15, R15, R19, RZ, 0x5 ;  /* 0x000000130f0f7211 */ /* 0x000fe200078f28ff */
[----:B------:R-:W-:Y:S01]  /*0380*/  IMAD.SHL.U32 R0, R2, 0x40, RZ ;  /* 0x0000004002007824 */ /* 0x000fe200078e00ff */
[----:B------:R-:W-:-:S02]  /*0390*/  ULDC UR15, c[0x0][0x1c0] ;  /* 0x00007000000f7ab9 */ /* 0x000fc40000000800 */
[----:B------:R-:W-:Y:S01]  /*03a0*/  LEA.HI R9, R6, R6, RZ, 0x1 ;  /* 0x0000000606097211 */ /* 0x000fe200078f08ff */
[----:B------:R-:W-:Y:S01]  /*03b0*/  ULDC.U8 UR11, c[0x0][0x3d0] ;  /* 0x0000f400000b7ab9 */ /* 0x000fe20000000000 */
[----:B------:R-:W-:Y:S01]  /*03c0*/  LOP3.LUT R0, R0, 0xc0, RZ, 0xc0, !PT ;  /* 0x000000c000007812 */ /* 0x000fe200078ec0ff */
[----:B------:R-:W-:Y:S01]  /*03d0*/  ULDC.64 UR8, c[0x0][0x118] ;  /* 0x0000460000087ab9 */ /* 0x000fe20000000a00 */
[----:B------:R-:W-:Y:S01]  /*03e0*/  LOP3.LUT R2, R9, 0x3fffffe, RZ, 0xc0, !PT ;  /* 0x03fffffe09027812 */ /* 0x000fe200078ec0ff */
[----:B------:R-:W-:Y:S01]  /*03f0*/  UISETP.NE.AND UP6, UPT, UR11, URZ, UPT ;  /* 0x0000003f0b00728c */ /* 0x000fe2000bfc5270 */
[----:B------:R-:W-:Y:S01]  /*0400*/  SHF.R.U32.HI R4, RZ, 0x3, R0 ;  /* 0x00000003ff047819 */ /* 0x000fe20000011600 */
[----:B------:R-:W-:Y:S01]  /*0410*/  UIMAD.WIDE.U32 UR58, UR52, UR60, URZ ;  /* 0x0000003c343a72a5 */ /* 0x000fe2000f8e003f */
[----:B------:R-:W-:Y:S01]  /*0420*/  LOP3.LUT R3, R0, 0x18, R230, 0xf8, !PT ;  /* 0x0000001800037812 */ /* 0x000fe200078ef8e6 */
[----:B------:R-:W-:Y:S01]  /*0430*/  IMAD.IADD R2, R6, 0x1, -R2 ;  /* 0x0000000106027824 */ /* 0x000fe200078e0a02 */
[----:B------:R-:W-:Y:S01]  /*0440*/  SHF.R.S32.HI R21, RZ, 0x5, R15 ;  /* 0x00000005ff157819 */ /* 0x000fe2000001140f */
[----:B------:R-:W-:Y:S01]  /*0450*/  IMAD R0, R11, 0x8, R13 ;  /* 0x000000080b007824 */ /* 0x000fe200078e020d */
[----:B------:R-:W-:Y:S01]  /*0460*/  LOP3.LUT R7, R3, R4, RZ, 0x3c, !PT ;  /* 0x0000000403077212 */ /* 0x000fe200078e3cff */
[----:B------:R-:W-:-:S02]  /*0470*/  USHF.L.U32 UR33, UR57, 0x3, URZ ;  /* 0x0000000339217899 */ /* 0x000fc4000800063f */
[----:B------:R-:W-:Y:S01]  /*0480*/  IMAD R18, R0, 0x8, R2 ;  /* 0x0000000800127824 */ /* 0x000fe200078e0202 */
[----:B------:R-:W-:Y:S01]  /*0490*/  LOP3.LUT R0, R5, 0xfffffff0, RZ, 0xc0, !PT ;  /* 0xfffffff005007812 */ /* 0x000fe200078ec0ff */
[----:B------:R-:W-:Y:S01]  /*04a0*/  USHF.L.U32 UR32, UR57, 0x4, URZ ;  /* 0x0000000439207899 */ /* 0x000fe2000800063f */
[----:B------:R-:W-:Y:S01]  /*04b0*/  LEA.HI R5, R10, R14, RZ, 0x1 ;  /* 0x0000000e0a057211 */ /* 0x000fe200078f08ff */
[----:B------:R-:W-:Y:S02]  /*04c0*/  UIMAD UR31, UR57, 0x18, URZ ;  /* 0x00000018391f78a4 */ /* 0x000fe4000f8e023f */
[----:B------:R-:W-:Y:S01]  /*04d0*/  IMAD.IADD R0, R19, 0x1, -R0 ;  /* 0x0000000113007824 */ /* 0x000fe200078e0a00 */
[----:B------:R-:W-:Y:S01]  /*04e0*/  LOP3.LUT R5, R5, 0x7fffffe, RZ, 0xc0, !PT ;  /* 0x07fffffe05057812 */ /* 0x000fe200078ec0ff */
[----:B------:R-:W-:Y:S02]  /*04f0*/  USHF.L.U32 UR30, UR57, 0x5, URZ ;  /* 0x00000005391e7899 */ /* 0x000fe4000800063f */
[----:B------:R-:W-:Y:S01]  /*0500*/  UIMAD UR29, UR57, 0x28, URZ ;  /* 0x00000028391d78a4 */ /* 0x000fe2000f8e023f */
[----:B------:R-:W-:Y:S01]  /*0510*/  SHF.R.S32.HI R2, RZ, 0x1f, R0 ;  /* 0x0000001fff027819 */ /* 0x000fe20000011400 */
[----:B------:R-:W-:Y:S01]  /*0520*/  UIMAD UR28, UR57, 0x30, URZ ;  /* 0x00000030391c78a4 */ /* 0x000fe2000f8e023f */
[-C--:B------:R-:W-:Y:S01]  /*0530*/  LEA.HI R4, R0, R0.reuse, RZ, 0x1 ;  /* 0x0000000000047211 */ /* 0x080fe200078f08ff */
[----:B------:R-:W-:Y:S01]  /*0540*/  UIMAD UR27, UR57, 0x38, URZ ;  /* 0x00000038391b78a4 */ /* 0x000fe2000f8e023f */
[----:B------:R-:W-:Y:S01]  /*0550*/  LEA.HI R12, R2, R0, RZ, 0x3 ;  /* 0x00000000020c7211 */ /* 0x000fe200078f18ff */
[----:B------:R-:W-:Y:S01]  /*0560*/  USHF.L.U32 UR26, UR57, 0x6, URZ ;  /* 0x00000006391a7899 */ /* 0x000fe2000800063f */
[----:B------:R-:W-:Y:S01]  /*0570*/  LOP3.LUT R3, R4, 0x7fffffe, RZ, 0xc0, !PT ;  /* 0x07fffffe04037812 */ /* 0x000fe200078ec0ff */
[----:B------:R-:W-:Y:S01]  /*0580*/  UIMAD UR25, UR57, 0x48, URZ ;  /* 0x00000048391978a4 */ /* 0x000fe2000f8e023f */
[----:B------:R-:W-:Y:S01]  /*0590*/  LOP3.LUT R2, R12, 0xfffffff8, RZ, 0xc0, !PT ;  /* 0xfffffff80c027812 */ /* 0x000fe200078ec0ff */
[----:B------:R-:W-:-:S02]  /*05a0*/  UIMAD UR24, UR57, 0x50, URZ ;  /* 0x00000050391878a4 */ /* 0x000fc4000f8e023f */
[C---:B------:R-:W-:Y:S01]  /*05b0*/  IMAD.IADD R17, R0.reuse, 0x1, -R3 ;  /* 0x0000000100117824 */ /* 0x040fe200078e0a03 */
[----:B------:R-:W-:Y:S01]  /*05c0*/  UIMAD UR23, UR57, 0x58, URZ ;  /* 0x00000058391778a4 */ /* 0x000fe2000f8e023f */
[----:B------:R-:W-:Y:S01]  /*05d0*/  IMAD.IADD R16, R0, 0x1, -R2 ;  /* 0x0000000100107824 */ /* 0x000fe200078e0a02 */
[----:B------:R-:W-:Y:S01]  /*05e0*/  SHF.R.S32.HI R2, RZ, 0x1f, R10 ;  /* 0x0000001fff027819 */ /* 0x000fe2000001140a */
[----:B------:R-:W-:Y:S01]  /*05f0*/  IMAD.IADD R0, R14, 0x1, -R5 ;  /* 0x000000010e007824 */ /* 0x000fe200078e0a05 */
[----:B------:R-:W-:Y:S01]  /*0600*/  UIMAD UR22, UR57, 0x60, URZ ;  /* 0x00000060391678a4 */ /* 0x000fe2000f8e023f */
[----:B------:R-:W-:Y:S01]  /*0610*/  IMAD.U32 R3, RZ, RZ, UR4 ;  /* 0x00000004ff037e24 */ /* 0x000fe2000f8e00ff */
[----:B------:R-:W-:Y:S01]  /*0620*/  LEA.HI R2, R2, R14, RZ, 0x3 ;  /* 0x0000000e02027211 */ /* 0x000fe200078f18ff */
[----:B------:R-:W-:Y:S01]  /*0630*/  IMAD R0, R21, 0x8, R0 ;  /* 0x0000000815007824 */ /* 0x000fe200078e0200 */
[----:B------:R-:W-:Y:S02]  /*0640*/  UIMAD UR4, UR47, UR7, UR50 ;  /* 0x000000072f0472a4 */ /* 0x000fe4000f8e0232 */
[----:B------:R-:W-:Y:S01]  /*0650*/  USHF.R.S32.HI UR7, URZ, 0x1f, UR50 ;  /* 0x0000001f3f077899 */ /* 0x000fe20008011432 */
[----:B------:R-:W-:Y:S01]  /*0660*/  IMAD.U32 R20, R0, 0x20, R7 ;  /* 0x0000002000147824 */ /* 0x000fe200078e0007 */
[----:B------:R-:W-:Y:S01]  /*0670*/  LOP3.LUT R0, R2, 0xfffffff8, RZ, 0xc0, !PT ;  /* 0xfffffff802007812 */ /* 0x000fe200078ec0ff */
[----:B------:R-:W-:Y:S01]  /*0680*/  IMAD.SHL.U32 R7, R8, 0x2, RZ ;  /* 0x0000000208077824 */ /* 0x000fe200078e00ff */
[----:B------:R-:W-:Y:S01]  /*0690*/  SHF.R.S32.HI R2, RZ, 0x1, R4 ;  /* 0x00000001ff027819 */ /* 0x000fe20000011404 */
[----:B------:R-:W-:Y:S01]  /*06a0*/  UIMAD UR4, UR4, UR16, URZ ;  /* 0x00000010040472a4 */ /* 0x000fe2000f8e023f */
[----:B------:R-:W-:Y:S01]  /*06b0*/  STL [R1+0x38], R20 ;  /* 0x0000381401007387 */ /* 0x000fe20000100800 */
[----:B------:R-:W-:Y:S01]  /*06c0*/  IMAD.IADD R0, R14, 0x1, -R0 ;  /* 0x000000010e007824 */ /* 0x000fe200078e0a00 */
[----:B------:R-:W-:Y:S01]  /*06d0*/  UIMAD UR21, UR57, 0x68, URZ ;  /* 0x00000068391578a4 */ /* 0x000fe2000f8e023f */
[----:B------:R-:W-:Y:S01]  /*06e0*/  IMAD R154, R11, 0x2000, R7 ;  /* 0x000020000b9a7824 */ /* 0x000fe200078e0207 */
[----:B------:R1:W-:Y:S01]  /*06f0*/  STL [R1+0x64], R3 ;  /* 0x0000640301007387 */ /* 0x0003e20000100800 */
[----:B------:R-:W-:Y:S01]  /*0700*/  IMAD.SHL.U32 R146, R20, 0x2, RZ ;  /* 0x0000000214927824 */ /* 0x000fe200078e00ff */
[C---:B------:R-:W-:Y:S01]  /*0710*/  LEA.HI R10, R0.reuse, R0, RZ, 0x1 ;  /* 0x00000000000a7211 */ /* 0x040fe200078f08ff */
[----:B------:R-:W-:Y:S01]  /*0720*/  UIMAD UR20, UR57, 0x70, URZ ;  /* 0x00000070391478a4 */ /* 0x000fe2000f8e023f */
[C---:B------:R-:W-:Y:S01]  /*0730*/  LOP3.LUT P5, RZ, R0.reuse, 0x2, RZ, 0xc0, !PT ;  /* 0x0000000200ff7812 */ /* 0x040fe200078ac0ff */
[----:B------:R-:W-:Y:S01]  /*0740*/  UIMAD UR19, UR57, 0x78, URZ ;  /* 0x00000078391378a4 */ /* 0x000fe2000f8e023f */
[----:B------:R-:W-:Y:S01]  /*0750*/  LOP3.LUT P4, RZ, R0, 0x4, RZ, 0xc0, !PT ;  /* 0x0000000400ff7812 */ /* 0x000fe2000788c0ff */
[----:B------:R-:W-:Y:S01]  /*0760*/  UMOV UR56, 0xffffe000 ;  /* 0xffffe00000387882 */ /* 0x000fe20000000000 */
[----:B------:R-:W-:-:S02]  /*0770*/  SEL R149, R125, 0xffffffe0, !P5 ;  /* 0xffffffe07d957807 */ /* 0x000fc40006800000 */
[----:B-1----:R-:W-:Y:S02]  /*0780*/  SHF.R.S32.HI R3, RZ, 0x1f, R4 ;  /* 0x0000001fff037819 */ /* 0x002fe40000011404 */
[----:B------:R-:W-:Y:S02]  /*0790*/  LOP3.LUT R4, R0, 0x1, RZ, 0xc0, !PT ;  /* 0x0000000100047812 */ /* 0x000fe400078ec0ff */
[----:B------:R-:W-:Y:S02]  /*07a0*/  LEA.HI R3, R3, R2, RZ, 0x2 ;  /* 0x0000000203037211 */ /* 0x000fe400078f10ff */
[----:B------:R-:W-:Y:S01]  /*07b0*/  ISETP.NE.U32.AND P6, PT, R4, 0x1, PT ;  /* 0x000000010400780c */ /* 0x000fe20003fc5070 */
[----:B------:R-:W-:Y:S01]  /*07c0*/  IMAD.U32 R4, RZ, RZ, UR17 ;  /* 0x00000011ff047e24 */ /* 0x000fe2000f8e00ff */
[----:B------:R-:W-:Y:S02]  /*07d0*/  LOP3.LUT R3, R3, 0xfffffffc, RZ, 0xc0, !PT ;  /* 0xfffffffc03037812 */ /* 0x000fe400078ec0ff */
[----:B------:R-:W-:-:S02]  /*07e0*/  SEL R148, R148, 0x10, !P6 ;  /* 0x0000001094947807 */ /* 0x000fc40007000000 */
[----:B------:R1:W-:Y:S01]  /*07f0*/  STL [R1+0x60], R4 ;  /* 0x0000600401007387 */ /* 0x0003e20000100800 */
[----:B------:R-:W-:Y:S01]  /*0800*/  IMAD.IADD R14, R2, 0x1, -R3 ;  /* 0x00000001020e7824 */ /* 0x000fe200078e0a03 */
[----:B------:R-:W-:Y:S01]  /*0810*/  SHF.R.S32.HI R2, RZ, 0x1f, R15 ;  /* 0x0000001fff027819 */ /* 0x000fe2000001140f */
[----:B------:R-:W-:Y:S01]  /*0820*/  IMAD.U32 R3, RZ, RZ, UR6 ;  /* 0x00000006ff037e24 */ /* 0x000fe2000f8e00ff */
[----:B------:R-:W-:Y:S02]  /*0830*/  USHF.R.S32.HI UR6, URZ, 0x1f, UR50 ;  /* 0x0000001f3f067899 */ /* 0x000fe40008011432 */
[----:B------:R-:W-:Y:S02]  /*0840*/  LEA.HI R2, R2, R21, RZ, 0x2 ;  /* 0x0000001502027211 */ /* 0x000fe400078f10ff */
[----:B------:R2:W-:Y:S02]  /*0850*/  STL [R1+0x5c], R3 ;  /* 0x00005c0301007387 */ /* 0x0005e40000100800 */
[----:B-1----:R-:W-:Y:S01]  /*0860*/  IMAD.U32 R4, RZ, RZ, UR6 ;  /* 0x00000006ff047e24 */ /* 0x002fe2000f8e00ff */
[----:B------:R-:W-:Y:S01]  /*0870*/  USHF.L.U32 UR6, UR47, 0x7, URZ ;  /* 0x000000072f067899 */ /* 0x000fe2000800063f */
[----:B------:R-:W-:-:S05]  /*0880*/  IMAD.SHL.U32 R4, R6, 0x40, RZ ;  /* 0x0000004006047824 */ /* 0x000fca00078e00ff */
[----:B------:R-:W-:Y:S01]  /*0890*/  IMAD.U32 R6, RZ, RZ, UR6 ;  /* 0x00000006ff067e24 */ /* 0x000fe2000f8e00ff */
[----:B--2---:R-:W-:Y:S01]  /*08a0*/  LOP3.LUT R3, R15, 0xffffffe0, RZ, 0xc0, !PT ;  /* 0xffffffe00f037812 */ /* 0x004fe200078ec0ff */
[----:B------:R-:W-:Y:S01]  /*08b0*/  USHF.R.S32.HI UR6, URZ, 0x1f, UR47 ;  /* 0x0000001f3f067899 */ /* 0x000fe2000801142f */
[----:B------:R-:W-:-:S03]  /*08c0*/  LOP3.LUT R8, R4, 0x1c0, RZ, 0xc0, !PT ;  /* 0x000001c004087812 */ /* 0x000fc600078ec0ff */
        /* <DEDUP_REMOVED lines=8> */
[C---:B------:R-:W-:Y:S01]  /*0950*/  IMAD.SHL.U32 R9, R2.reuse, 0x40, RZ ;  /* 0x0000004002097824 */ /* 0x040fe200078e00ff */
[----:B------:R-:W-:Y:S01]  /*0960*/  LOP3.LUT P0, RZ, R2, 0x2, RZ, 0xc0, !PT ;  /* 0x0000000202ff7812 */ /* 0x000fe2000780c0ff */
[----:B------:R-:W-:-:S02]  /*0970*/  IMAD.SHL.U32 R2, R130, 0x10, RZ ;  /* 0x0000001082027824 */ /* 0x000fc400078e00ff */
[----:B------:R-:W-:Y:S01]  /*0980*/  IMAD.SHL.U32 R4, R130, 0x400, RZ ;  /* 0x0000040082047824 */ /* 0x000fe200078e00ff */
[----:B------:R-:W-:Y:S02]  /*0990*/  SEL R116, R125, 0xffffffe0, !P0 ;  /* 0xffffffe07d747807 */ /* 0x000fe40004000000 */
[----:B------:R-:W-:-:S05]  /*09a0*/  LEA.HI.SX32 R15, R6, R2, 0x1e ;  /* 0x00000002060f7211 */ /* 0x000fca00078ff2ff */
[----:B------:R-:W-:Y:S01]  /*09b0*/  STL [R1+0x34], R15 ;  /* 0x0000340f01007387 */ /* 0x000fe20000100800 */
[----:B-1----:R-:W-:Y:S01]  /*09c0*/  SHF.R.S32.HI R5, RZ, 0x3, R12 ;  /* 0x00000003ff057819 */ /* 0x002fe2000001140c */
[----:B------:R-:W-:Y:S01]  /*09d0*/  IMAD.IADD R12, R0, 0x1, -R3 ;  /* 0x00000001000c7824 */ /* 0x000fe200078e0a03 */
[----:B------:R-:W-:Y:S01]  /*09e0*/  LOP3.LUT R3, R8, 0x30, R2, 0xf8, !PT ;  /* 0x0000003008037812 */ /* 0x000fe200078ef802 */
[----:B------:R-:W-:Y:S02]  /*09f0*/  IMAD.SHL.U32 R0, R0, 0x40, RZ ;  /* 0x0000004000007824 */ /* 0x000fe400078e00ff */
[----:B------:R-:W-:Y:S01]  /*0a00*/  IMAD R119, R5, 0x200, R4 ;  /* 0x0000020005777824 */ /* 0x000fe200078e0204 */
[----:B------:R-:W-:Y:S02]  /*0a10*/  LOP3.LUT R3, R3, 0x8, R117, 0xf8, !PT ;  /* 0x0000000803037812 */ /* 0x000fe400078ef875 */
[----:B------:R-:W-:Y:S02]  /*0a20*/  LOP3.LUT R2, R0, 0x1c0, RZ, 0xc0, !PT ;  /* 0x000001c000027812 */ /* 0x000fe400078ec0ff */
[----:B------:R-:W-:Y:S01]  /*0a30*/  LOP3.LUT R0, R9, 0xc0, RZ, 0xc0, !PT ;  /* 0x000000c009007812 */ /* 0x000fe200078ec0ff */
[----:B------:R-:W-:Y:S01]  /*0a40*/  IMAD R9, R5, 0x8, R17 ;  /* 0x0000000805097824 */ /* 0x000fe200078e0211 */
[----:B------:R-:W-:-:S02]  /*0a50*/  LEA.HI R2, R2, R2, RZ, 0x1d ;  /* 0x0000000202027211 */ /* 0x000fc400078fe8ff */
[----:B------:R-:W-:Y:S02]  /*0a60*/  LOP3.LUT R117, R0, 0x8, R117, 0xf8, !PT ;  /* 0x0000000800757812 */ /* 0x000fe400078ef875 */
[----:B------:R-:W-:Y:S02]  /*0a70*/  SHF.R.U32.HI R0, RZ, 0x3, R0 ;  /* 0x00000003ff007819 */ /* 0x000fe40000011600 */
[----:B------:R-:W-:Y:S01]  /*0a80*/  IADD3 R154, R2, R154, R4 ;  /* 0x0000009a029a7210 */ /* 0x000fe20007ffe004 */
[----:B------:R-:W-:Y:S01]  /*0a90*/  IMAD.U32 R4, RZ, RZ, UR7 ;  /* 0x00000007ff047e24 */ /* 0x000fe2000f8e00ff */
[----:B------:R-:W-:Y:S01]  /*0aa0*/  LOP3.LUT R117, R117, R0, RZ, 0x3c, !PT ;  /* 0x0000000075757212 */ /* 0x000fe200078e3cff */
[----:B------:R-:W-:Y:S01]  /*0ab0*/  @UP5 UIMAD UR7, UR47, UR14, URZ ;  /* 0x0000000e2f0752a4 */ /* 0x000fe2000f8e023f */
[----:B------:R-:W-:Y:S01]  /*0ac0*/  IMAD.U32 R0, RZ, RZ, UR6 ;  /* 0x00000006ff007e24 */ /* 0x000fe2000f8e00ff */
[----:B------:R-:W-:Y:S01]  /*0ad0*/  SHF.R.U32.HI R2, RZ, 0x3, R8 ;  /* 0x00000003ff027819 */ /* 0x000fe20000011608 */
[----:B------:R-:W-:Y:S01]  /*0ae0*/  IMAD R0, R130, 0x200, R7 ;  /* 0x0000020082007824 */ /* 0x000fe200078e0207 */
[----:B------:R-:W-:Y:S01]  /*0af0*/  @!UP5 UIMAD UR6, UR47, UR15, UR50 ;  /* 0x0000000f2f06d2a4 */ /* 0x000fe2000f8e0232 */
[----:B------:R-:W-:Y:S01]  /*0b00*/  IMAD.SHL.U32 R154, R154, 0x2, RZ ;  /* 0x000000029a9a7824 */ /* 0x000fe200078e00ff */
[----:B------:R-:W-:Y:S01]  /*0b10*/  LOP3.LUT R5, R3, R2, RZ, 0x3c, !PT ;  /* 0x0000000203057212 */ /* 0x000fe200078e3cff */
[----:B------:R-:W-:Y:S01]  /*0b20*/  IMAD.U32 R2, RZ, RZ, UR7 ;  /* 0x00000007ff027e24 */ /* 0x000fe2000f8e00ff */
[----:B------:R-:W-:Y:S01]  /*0b30*/  @!UP5 UIMAD UR6, UR6, UR14, URZ ;  /* 0x0000000e0606d2a4 */ /* 0x000fe2000f8e023f */
[----:B------:R-:W-:Y:S01]  /*0b40*/  IMAD R12, R12, 0x20, R0 ;  /* 0x000000200c0c7824 */ /* 0x000fe200078e0200 */
[C---:B------:R-:W-:Y:S01]  /*0b50*/  IADD3 R147, R154.reuse, 0x40, RZ ;  /* 0x000000409a937810 */ /* 0x040fe20007ffe0ff */
[----:B------:R-:W-:Y:S01]  /*0b60*/  IMAD.U32 R0, RZ, RZ, UR4 ;  /* 0x00000004ff007e24 */ /* 0x000fe2000f8e00ff */
[----:B------:R1:W-:Y:S01]  /*0b70*/  STL [R1+0x58], R2 ;  /* 0x0000580201007387 */ /* 0x0003e20000100800 */
[----:B------:R-:W-:Y:S01]  /*0b80*/  USHF.R.S32.HI UR4, URZ, 0x1f, UR17 ;  /* 0x0000001f3f047899 */ /* 0x000fe20008011411 */
[----:B------:R-:W-:Y:S01]  /*0b90*/  @P4 IADD3 R147, R154, -0x40, RZ ;  /* 0xffffffc09a934810 */ /* 0x000fe20007ffe0ff */
[----:B------:R-:W-:Y:S01]  /*0ba0*/  IMAD.U32 R117, R18, 0x20, R117 ;  /* 0x0000002012757824 */ /* 0x000fe200078e0075 */
[----:B------:R2:W-:Y:S01]  /*0bb0*/  STL [R1+0x54], R0 ;  /* 0x0000540001007387 */ /* 0x0005e20000100800 */
[----:B------:R-:W-:-:S02]  /*0bc0*/  IMAD.IADD R152, R154, 0x1, R148 ;  /* 0x000000019a987824 */ /* 0x000fc400078e0294 */
[----:B------:R-:W-:Y:S01]  /*0bd0*/  IMAD.U32 R3, RZ, RZ, UR4 ;  /* 0x00000004ff037e24 */ /* 0x000fe2000f8e00ff */
[----:B------:R-:W-:Y:S01]  /*0be0*/  USHF.L.U32 UR4, UR57, 0x7, URZ ;  /* 0x0000000739047899 */ /* 0x000fe2000800063f */
[----:B------:R-:W-:Y:S02]  /*0bf0*/  IMAD.IADD R148, R148, 0x1, R147 ;  /* 0x0000000194947824 */ /* 0x000fe400078e0293 */
[----:B------:R-:W-:Y:S01]  /*0c00*/  IMAD R116, R117, 0x2, R116 ;  /* 0x0000000275747824 */ /* 0x000fe200078e0274 */
[----:B------:R-:W-:Y:S01]  /*0c10*/  UIADD3 UR18, -UR4, URZ, URZ ;  /* 0x0000003f04127290 */ /* 0x000fe2000fffe13f */
[--C-:B------:R-:W-:Y:S02]  /*0c20*/  IMAD.IADD R153, R154, 0x1, R149.reuse ;  /* 0x000000019a997824 */ /* 0x100fe400078e0295 */
[----:B------:R-:W-:Y:S02]  /*0c30*/  IMAD.IADD R151, R152, 0x1, R149 ;  /* 0x0000000198977824 */ /* 0x000fe400078e0295 */
[----:B------:R-:W-:-:S02]  /*0c40*/  IMAD.IADD R150, R149, 0x1, R147 ;  /* 0x0000000195967824 */ /* 0x000fc400078e0293 */
[----:B------:R-:W-:Y:S02]  /*0c50*/  IMAD.SHL.U32 R117, R117, 0x2, RZ ;  /* 0x0000000275757824 */ /* 0x000fe400078e00ff */
[----:B------:R-:W-:Y:S02]  /*0c60*/  IMAD.IADD R149, R149, 0x1, R148 ;  /* 0x0000000195957824 */ /* 0x000fe400078e0294 */
[----:B-1----:R-:W-:Y:S02]  /*0c70*/  IMAD.SHL.U32 R2, R19, 0x2, RZ ;  /* 0x0000000213027824 */ /* 0x002fe400078e00ff */
[----:B--2---:R-:W-:-:S03]  /*0c80*/  IMAD.U32 R0, RZ, RZ, UR5 ;  /* 0x00000005ff007e24 */ /* 0x004fc6000f8e00ff */
[----:B------:R-:W-:Y:S01]  /*0c90*/  LOP3.LUT R2, R2, 0x6, RZ, 0xc0, !PT ;  /* 0x0000000602027812 */ /* 0x000fe200078ec0ff */
[----:B------:R-:W-:Y:S01]  /*0ca0*/  UIMAD UR5, UR53, UR60, URZ ;  /* 0x0000003c350572a4 */ /* 0x000fe2000f8e023f */
[----:B------:R1:W-:Y:S03]  /*0cb0*/  STL [R1+0x50], R0 ;  /* 0x0000500001007387 */ /* 0x0003e60000100800 */
[C---:B------:R-:W-:Y:S02]  /*0cc0*/  IMAD R4, R11.reuse, 0x40, R2 ;  /* 0x000000400b047824 */ /* 0x040fe400078e0202 */
[----:B------:R-:W-:Y:S01]  /*0cd0*/  IMAD.SHL.U32 R2, R11, 0x8, RZ ;  /* 0x000000080b027824 */ /* 0x000fe200078e00ff */
[----:B------:R2:W-:Y:S04]  /*0ce0*/  STL [R1+0x40], R3 ;  /* 0x0000400301007387 */ /* 0x0005e80000100800 */
[----:B------:R3:W-:Y:S01]  /*0cf0*/  STL [R1+0x68], R4 ;  /* 0x0000680401007387 */ /* 0x0007e20000100800 */
[----:B------:R-:W-:-:S02]  /*0d00*/  LOP3.LUT R2, R2, 0x8, RZ, 0xc0, !PT ;  /* 0x0000000802027812 */ /* 0x000fc400078ec0ff */
[----:B-1----:R-:W-:-:S04]  /*0d10*/  SHF.R.S32.HI R0, RZ, 0x1, R10 ;  /* 0x00000001ff007819 */ /* 0x002fc8000001140a */
[C---:B------:R-:W-:Y:S01]  /*0d20*/  LOP3.LUT P3, RZ, R0.reuse, 0x2, RZ, 0xc0, !PT ;  /* 0x0000000200ff7812 */ /* 0x040fe2000786c0ff */
[----:B------:R-:W-:Y:S02]  /*0d30*/  IMAD.SHL.U32 R0, R0, 0x40, RZ ;  /* 0x0000004000007824 */ /* 0x000fe400078e00ff */
[----:B--2---:R-:W-:Y:S01]  /*0d40*/  IMAD.U32 R3, RZ, RZ, UR5 ;  /* 0x00000005ff037e24 */ /* 0x004fe2000f8e00ff */
[----:B------:R-:W-:Y:S01]  /*0d50*/  USHF.R.S32.HI UR5, URZ, 0x1f, UR4 ;  /* 0x0000001f3f057899 */ /* 0x000fe20008011404 */
[----:B------:R-:W-:Y:S01]  /*0d60*/  IMAD.U32 R3, RZ, RZ, UR4 ;  /* 0x00000004ff037e24 */ /* 0x000fe2000f8e00ff */
[----:B------:R-:W-:Y:S01]  /*0d70*/  LOP3.LUT R0, R0, 0xc0, RZ, 0xc0, !PT ;  /* 0x000000c000007812 */ /* 0x000fe200078ec0ff */
[----:B---3--:R-:W-:Y:S01]  /*0d80*/  IMAD.SHL.U32 R4, R13, 0x10, RZ ;  /* 0x000000100d047824 */ /* 0x008fe200078e00ff */
[----:B------:R-:W-:Y:S02]  /*0d90*/  R2P PR, R16, 0x6 ;  /* 0x0000000610007804 */ /* 0x000fe40000000000 */
[----:B------:R-:W-:-:S02]  /*0da0*/  SHF.R.U32.HI R3, RZ, 0x3, R0 ;  /* 0x00000003ff037819 */ /* 0x000fc40000011600 */
[----:B------:R-:W-:Y:S02]  /*0db0*/  LOP3.LUT R7, R2, 0x10, R4, 0xf8, !PT ;  /* 0x0000001002077812 */ /* 0x000fe400078ef804 */
[----:B------:R-:W-:Y:S01]  /*0dc0*/  LOP3.LUT R8, R3, R0, R2, 0x1e, !PT ;  /* 0x0000000003087212 */ /* 0x000fe200078e1e02 */
[----:B------:R-:W-:Y:S01]  /*0dd0*/  IMAD.SHL.U32 R0, R16, 0x40, RZ ;  /* 0x0000004010007824 */ /* 0x000fe200078e00ff */
[----:B------:R-:W-:Y:S01]  /*0de0*/  SEL R120, R120, 0xffffffc0, !P2 ;  /* 0xffffffc078787807 */ /* 0x000fe20005000000 */
[C---:B------:R-:W-:Y:S01]  /*0df0*/  IMAD.SHL.U32 R2, R14.reuse, 0x40, RZ ;  /* 0x000000400e027824 */ /* 0x040fe200078e00ff */
[----:B------:R-:W-:Y:S01]  /*0e00*/  LOP3.LUT P0, RZ, R14, 0x2, RZ, 0xc0, !PT ;  /* 0x000000020eff7812 */ /* 0x000fe2000780c0ff */
        /* <DEDUP_REMOVED lines=13> */
[----:B------:R-:W-:Y:S01]  /*0ee0*/  IADD3 R4, R15, 0x1, RZ ;  /* 0x000000010f047810 */ /* 0x000fe20007ffe0ff */
[----:B------:R-:W-:Y:S01]  /*0ef0*/  IMAD.IADD R119, R119, 0x1, R6 ;  /* 0x0000000177777824 */ /* 0x000fe200078e0206 */
[----:B------:R-:W-:Y:S01]  /*0f00*/  SEL R125, R125, 0xffffffe0, !P0 ;  /* 0xffffffe07d7d7807 */ /* 0x000fe20004000000 */
[----:B------:R-:W-:-:S02]  /*0f10*/  IMAD.IADD R124, R0, 0x1, R2 ;  /* 0x00000001007c7824 */ /* 0x000fc400078e0202 */
[----:B------:R-:W-:Y:S01]  /*0f20*/  IMAD.U32 R0, RZ, RZ, UR6 ;  /* 0x00000006ff007e24 */ /* 0x000fe2000f8e00ff */
[----:B------:R-:W-:Y:S01]  /*0f30*/  LEA R119, R119, 0xa000, 0x1 ;  /* 0x0000a00077777811 */ /* 0x000fe200078e08ff */
[----:B------:R-:W-:Y:S02]  /*0f40*/  IMAD.U32 R2, RZ, RZ, UR5 ;  /* 0x00000005ff027e24 */ /* 0x000fe4000f8e00ff */
[----:B------:R-:W-:Y:S01]  /*0f50*/  IMAD.IADD R130, R130, 0x1, R5 ;  /* 0x0000000182827824 */ /* 0x000fe200078e0205 */
[----:B------:R1:W-:Y:S01]  /*0f60*/  STL [R1+0x4c], R0 ;  /* 0x00004c0001007387 */ /* 0x0003e20000100800 */
[----:B------:R-:W-:Y:S01]  /*0f70*/  SHF.R.S32.HI R5, RZ, 0x1f, R15 ;  /* 0x0000001fff057819 */ /* 0x000fe2000001140f */
[C---:B------:R-:W-:Y:S01]  /*0f80*/  IMAD.IADD R121, R119.reuse, 0x1, R120 ;  /* 0x0000000177797824 */ /* 0x040fe200078e0278 */
[C---:B------:R-:W-:Y:S01]  /*0f90*/  IADD3 R126, R119.reuse, 0x20, RZ ;  /* 0x00000020777e7810 */ /* 0x040fe20007ffe0ff */
[----:B------:R2:W-:Y:S01]  /*0fa0*/  STL [R1+0x48], R2 ;  /* 0x0000480201007387 */ /* 0x0005e20000100800 */
[----:B------:R-:W-:-:S03]  /*0fb0*/  @P1 IADD3 R126, R119, -0x20, RZ ;  /* 0xffffffe0777e1810 */ /* 0x000fc60007ffe0ff */
[----:B------:R-:W-:Y:S01]  /*0fc0*/  STL [R1+0x3c], R5 ;  /* 0x00003c0501007387 */ /* 0x000fe20000100800 */
[----:B------:R-:W-:Y:S01]  /*0fd0*/  IADD3 R129, R126, 0x2000, RZ ;  /* 0x000020007e817810 */ /* 0x000fe20007ffe0ff */
[----:B------:R-:W-:Y:S01]  /*0fe0*/  IMAD.IADD R120, R120, 0x1, R126 ;  /* 0x0000000178787824 */ /* 0x000fe200078e027e */
[C---:B------:R-:W-:Y:S01]  /*0ff0*/  IADD3 R128, R126.reuse, 0x4000, RZ ;  /* 0x000040007e807810 */ /* 0x040fe20007ffe0ff */
[----:B------:R3:W-:Y:S01]  /*1000*/  STL [R1+0x28], R4 ;  /* 0x0000280401007387 */ /* 0x0007e20000100800 */
[----:B------:R-:W-:Y:S02]  /*1010*/  IADD3 R127, R126, 0x6000, RZ ;  /* 0x000060007e7f7810 */ /* 0x000fe40007ffe0ff */
[----:B-1----:R-:W-:-:S04]  /*1020*/  IADD3 R0, R15, -0x80, RZ ;  /* 0xffffff800f007810 */ /* 0x002fc80007ffe0ff */
[----:B--2---:R-:W-:-:S04]  /*1030*/  SHF.R.S32.HI R2, RZ, 0x1f, R0 ;  /* 0x0000001fff027819 */ /* 0x004fc80000011400 */
[C---:B------:R-:W-:Y:S01]  /*1040*/  SHF.L.U64.HI R2, R0.reuse, 0x2, R2 ;  /* 0x0000000200027819 */ /* 0x040fe20000010202 */
[----:B------:R-:W-:Y:S01]  /*1050*/  IMAD.SHL.U32 R0, R0, 0x4, RZ ;  /* 0x0000000400007824 */ /* 0x000fe200078e00ff */
[----:B---3--:R-:W-:-:S03]  /*1060*/  LEA R4, R8, 0x6000, 0x1 ;  /* 0x0000600008047811 */ /* 0x008fc600078e08ff */
[----:B------:R1:W-:Y:S04]  /*1070*/  STL [R1+0x24], R2 ;  /* 0x0000240201007387 */ /* 0x0003e80000100800 */
[----:B------:R2:W-:Y:S04]  /*1080*/  STL [R1+0x20], R0 ;  /* 0x0000200001007387 */ /* 0x0005e80000100800 */
[----:B------:R3:W-:Y:S01]  /*1090*/  STL [R1+0x2c], R4 ;  /* 0x00002c0401007387 */ /* 0x0007e20000100800 */
[----:B-1----:R-:W-:Y:S01]  /*10a0*/  IMAD.SHL.U32 R2, R3, 0x2, RZ ;  /* 0x0000000203027824 */ /* 0x002fe200078e00ff */
[----:B--2---:R-:W-:-:S02]  /*10b0*/  IADD3 R0, R4, 0x20, RZ ;  /* 0x0000002004007810 */ /* 0x004fc40007ffe0ff */
[----:B------:R-:W-:-:S05]  /*10c0*/  @P3 IADD3 R0, R4, -0x20, RZ ;  /* 0xffffffe004003810 */ /* 0x000fca0007ffe0ff */
[----:B------:R3:W-:Y:S02]  /*10d0*/  STL [R1+0x30], R0 ;  /* 0x0000300001007387 */ /* 0x0007e40000100800 */
.L_x_676:
        /* <DEDUP_REMOVED lines=32> */
[----:B-1----:R-:W5:Y:S01]  /*12e0*/  @P2 LDG.E R6, [R6.64+0x4] ;  /* 0x0000040806062981 */ /* 0x002f62000c1e1900 */
        /* <DEDUP_REMOVED lines=20> */
.L_x_632:
        /* <DEDUP_REMOVED lines=59> */
.L_x_634:
        /* <DEDUP_REMOVED lines=18> */
.L_x_635:
        /* <DEDUP_REMOVED lines=41> */
[----:B------:R-:W-:Y:S01]  /*1b90*/  USHF.L.U64.HI UR7, UR47, 0x7, UR55 ;  /* 0x000000072f077899 */ /* 0x000fe20008010237 */
[----:B------:R-:W-:Y:S01]  /*1ba0*/  ISETP.NE.AND P2, PT, RZ, c[0x0][0x1c8], PT ;  /* 0x00007200ff007a0c */ /* 0x000fe20003f45270 */
[----:B--2---:R-:W-:-:S02]  /*1bb0*/  @UP5 USEL UR12, UR12, UR4, !UP2 ;  /* 0x000000040c0c5287 */ /* 0x004fc4000d000000 */
[----:B------:R-:W-:Y:S02]  /*1bc0*/  USEL UR7, UR7, URZ, UP1 ;  /* 0x0000003f07077287 */ /* 0x000fe40008800000 */
[----:B------:R-:W-:-:S04]  /*1bd0*/  UIADD3 UR10, UP1, UR5, UR10, URZ ;  /* 0x0000000a050a7290 */ /* 0x000fc8000ff3e03f */
[----:B------:R-:W-:Y:S02]  /*1be0*/  UIADD3.X UR11, UR44, UR7, URZ, UP1, !UPT ;  /* 0x000000072c0b7290 */ /* 0x000fe40008ffe43f */
[----:B------:R-:W-:-:S04]  /*1bf0*/  UIMAD UR7, UR53, UR10, URZ ;  /* 0x0000000a350772a4 */ /* 0x000fc8000f8e023f */
[----:B------:R-:W-:Y:S02]  /*1c00*/  UIMAD UR7, UR52, UR11, UR7 ;  /* 0x0000000b340772a4 */ /* 0x000fe4000f8e0207 */
[----:B------:R-:W-:Y:S01]  /*1c10*/  UIMAD.WIDE.U32 UR10, UR52, UR10, URZ ;  /* 0x0000000a340a72a5 */ /* 0x000fe2000f8e003f */
        /* <DEDUP_REMOVED lines=21> */
[----:B------:R-:W-:Y:S02]  /*1d70*/  UIADD3 UR13, UR11, UR7, URZ ;  /* 0x000000070b0d7290 */ /* 0x000fe4000fffe03f */
        /* <DEDUP_REMOVED lines=10> */
.L_x_636:
[----:B------:R-:W2:Y:S02]  /*1e20*/  LDL R0, [R1+0x54] ;  /* 0x0000540001007983 */ /* 0x000ea40000100800 */
[----:B--2---:R1:W2:Y:S01]  /*1e30*/  R2UR UR4, R0 ;  /* 0x00000000000473c2 */ /* 0x0042a200000e0000 */
[----:B------:R-:W-:-:S07]  /*1e40*/  DEPBAR.LE SB1, 0x0, {2} ;  /* 0x000090040000791a */ /* 0x000fce0000000000 */
.L_x_637:
[----:B------:R-:W2:Y:S04]  /*1e50*/  LDL R5, [R1+0x60] ;  /* 0x0000600001057983 */ /* 0x000ea80000100800 */
[----:B------:R-:W3:Y:S04]  /*1e60*/  LDL R4, [R1+0x48] ;  /* 0x0000480001047983 */ /* 0x000ee80000100800 */
[----:B------:R-:W4:Y:S01]  /*1e70*/  LDL R0, [R1+0x40] ;  /* 0x0000400001007983 */ /* 0x000f220000100800 */
[----:B------:R-:W-:-:S03]  /*1e80*/  USHF.L.U32 UR46, UR57, 0x7, URZ ;  /* 0x00000007392e7899 */ /* 0x000fc6000800063f */
[----:B------:R-:W5:Y:S04]  /*1e90*/  LDL R12, [R1+0x44] ;  /* 0x00004400010c7983 */ /* 0x000f680000100800 */
[----:B------:R-:W1:Y:S04]  /*1ea0*/  S2R R16, SR_TID.X ;  /* 0x0000000000107919 */ /* 0x000e680000002100 */
[----:B------:R-:W1:Y:S01]  /*1eb0*/  S2R R17, SR_TID.X ;  /* 0x0000000000117919 */ /* 0x000e620000002100 */
[----:B------:R-:W-:Y:S01]  /*1ec0*/  UIADD3 UR12, UR5, UR12, URZ ;  /* 0x0000000c050c7290 */ /* 0x000fe2000fffe03f */
[----:B------:R-:W-:-:S02]  /*1ed0*/  IMAD.U32 R8, RZ, RZ, UR5 ;  /* 0x00000005ff087e24 */ /* 0x000fc4000f8e00ff */
[----:B------:R-:W1:Y:S02]  /*1ee0*/  S2R R9, SR_TID.X ;  /* 0x0000000000097919 */ /* 0x000e640000002100 */
[----:B-1----:R-:W-:-:S04]  /*1ef0*/  SHF.R.S32.HI R16, RZ, 0x1f, R16 ;  /* 0x0000001fff107819 */ /* 0x002fc80000011410 */
[----:B------:R-:W-:-:S04]  /*1f00*/  LEA.HI R16, R16, R17, RZ, 0x2 ;  /* 0x0000001110107211 */ /* 0x000fc800078f10ff */
[----:B------:R-:W-:Y:S01]  /*1f10*/  SHF.R.S32.HI R16, RZ, 0x2, R16 ;  /* 0x00000002ff107819 */ /* 0x000fe20000011410 */
[----:B------:R-:W1:Y:S03]  /*1f20*/  S2R R10, SR_TID.X ;  /* 0x00000000000a7919 */ /* 0x000e660000002100 */
[----:B------:R-:W-:Y:S02]  /*1f30*/  SHF.R.S32.HI R13, RZ, 0x1f, R16 ;  /* 0x0000001fff0d7819 */ /* 0x000fe40000011410 */
[----:B------:R-:W-:Y:S02]  /*1f40*/  SHF.R.S32.HI R231, RZ, 0x1f, R230 ;  /* 0x0000001fffe77819 */ /* 0x000fe400000114e6 */
[----:B------:R-:W-:-:S04]  /*1f50*/  SHF.R.S32.HI R9, RZ, 0x1f, R9 ;  /* 0x0000001fff097819 */ /* 0x000fc80000011409 */
[----:B-1----:R-:W-:-:S04]  /*1f60*/  LEA.HI R9, R9, R10, RZ, 0x5 ;  /* 0x0000000a09097211 */ /* 0x002fc800078f28ff */
        /* <DEDUP_REMOVED lines=12> */
[----:B------:R-:W-:-:S04]  /*2030*/  UIMAD UR10, UR36, UR10, URZ ;  /* 0x0000000a240a72a4 */ /* 0x000fc8000f8e023f */
[----:B------:R-:W-:-:S03]  /*2040*/  UIMAD UR41, UR50, UR11, UR10 ;  /* 0x0000000b322972a4 */ /* 0x000fc6000f8e020a */
[----:B------:R-:W-:Y:S02]  /*2050*/  ULDC.64 UR10, c[0x0][0x378] ;  /* 0x0000de00000a7ab9 */ /* 0x000fe40000000a00 */
[----:B------:R-:W-:-:S04]  /*2060*/  UIMAD UR10, UR36, UR10, URZ ;  /* 0x0000000a240a72a4 */ /* 0x000fc8000f8e023f */
[----:B------:R-:W-:-:S03]  /*2070*/  UIMAD UR36, UR50, UR11, UR10 ;  /* 0x0000000b322472a4 */ /* 0x000fc6000f8e020a */
[----:B------:R-:W-:Y:S02]  /*2080*/  ULDC.64 UR10, c[0x0][0x370] ;  /* 0x0000dc00000a7ab9 */ /* 0x000fe40000000a00 */
[----:B------:R-:W-:Y:S01]  /*2090*/  UIMAD UR10, UR44, UR10, URZ ;  /* 0x0000000a2c0a72a4 */ /* 0x000fe2000f8e023f */
[----:B------:R-:W-:Y:S01]  /*20a0*/  IADD3 R0, P0, R16, UR5, RZ ;  /* 0x0000000510007c10 */ /* 0x000fe2000ff1e0ff */
[----:B------:R-:W-:Y:S02]  /*20b0*/  UMOV UR17, 0x4 ;  /* 0x0000000400117882 */ /* 0x000fe40000000000 */
[----:B------:R-:W-:Y:S02]  /*20c0*/  UIMAD UR14, UR5, UR11, UR10 ;  /* 0x0000000b050e72a4 */ /* 0x000fe4000f8e020a */
[----:B------:R-:W-:Y:S02]  /*20d0*/  UIADD3 UR13, UR5, UR4, URZ ;  /* 0x00000004050d7290 */ /* 0x000fe4000fffe03f */
[----:B------:R-:W-:-:S02]  /*20e0*/  ULDC.64 UR10, c[0x0][0x200] ;  /* 0x00008000000a7ab9 */ /* 0x000fc40000000a00 */
[----:B------:R-:W-:-:S07]  /*20f0*/  UIMAD.WIDE UR4, UR12, UR17, UR10 ;  /* 0x000000110c0472a5 */ /* 0x000fce000f8e020a */
[----:B------:R-:W-:Y:S02]  /*2100*/  UMOV UR11, UR4 ;  /* 0x00000004000b7c82 */ /* 0x000fe40008000000 */
[----:B------:R-:W-:Y:S02]  /*2110*/  UMOV UR10, UR5 ;  /* 0x00000005000a7c82 */ /* 0x000fe40008000000 */
[----:B------:R-:W-:Y:S02]  /*2120*/  ULDC.64 UR4, c[0x0][0x3c8] ;  /* 0x0000f20000047ab9 */ /* 0x000fe40000000a00 */
[----:B------:R-:W-:Y:S01]  /*2130*/  UIMAD.WIDE UR4, UR13, UR17, UR4 ;  /* 0x000000110d0472a5 */ /* 0x000fe2000f8e0204 */
[----:B------:R-:W-:Y:S01]  /*2140*/  IADD3.X R7, R13, UR44, RZ, P0, !PT ;  /* 0x0000002c0d077c10 */ /* 0x000fe200087fe4ff */
[----:B------:R-:W-:Y:S01]  /*2150*/  IMAD.WIDE.U32 R4, R0, c[0x0][0x190], R230 ;  /* 0x0000640000047a25 */ /* 0x000fe200078e00e6 */
[----:B------:R-:W-:-:S04]  /*2160*/  ULDC UR17, c[0x0][0x2e8] ;  /* 0x0000ba0000117ab9 */ /* 0x000fc80000000800 */
[----:B------:R-:W-:Y:S01]  /*2170*/  UMOV UR13, UR4 ;  /* 0x00000004000d7c82 */ /* 0x000fe20008000000 */
[----:B------:R-:W-:Y:S01]  /*2180*/  IMAD R7, R7, c[0x0][0x190], RZ ;  /* 0x0000640007077a24 */ /* 0x000fe200078e02ff */
[----:B------:R-:W-:Y:S01]  /*2190*/  UIADD3 UR4, -UR6, UR16, UR15 ;  /* 0x0000001006047290 */ /* 0x000fe2000fffe10f */
[----:B------:R-:W-:Y:S02]  /*21a0*/  IADD3 R6, P0, R4, UR54, RZ ;  /* 0x0000003604067c10 */ /* 0x000fe4000ff1e0ff */
[----:B------:R-:W-:Y:S01]  /*21b0*/  IMAD R0, R0, c[0x0][0x194], R7 ;  /* 0x0000650000007a24 */ /* 0x000fe200078e0207 */
[----:B------:R-:W-:-:S04]  /*21c0*/  UIADD3 UR4, UR4, -UR17, URZ ;  /* 0x8000001104047290 */ /* 0x000fc8000fffe03f */
[----:B------:R-:W-:Y:S01]  /*21d0*/  USHF.R.S32.HI UR17, URZ, 0x1f, UR4 ;  /* 0x0000001f3f117899 */ /* 0x000fe20008011404 */
[----:B------:R-:W-:Y:S02]  /*21e0*/  IADD3.X R7, R5, UR51, R0, P0, !PT ;  /* 0x0000003305077c10 */ /* 0x000fe400087fe400 */
[----:B------:R-:W-:Y:S01]  /*21f0*/  IADD3 R4, P0, R230, UR37, RZ ;  /* 0x00000025e6047c10 */ /* 0x000fe2000ff1e0ff */
[----:B------:R-:W-:Y:S01]  /*2200*/  ULEA.HI UR17, UR17, UR4, URZ, 0x7 ;  /* 0x0000000411117291 */ /* 0x000fe2000f8f383f */
[----:B-----5:R-:W-:Y:S02]  /*2210*/  IMAD R0, R9, UR57, R12 ;  /* 0x0000003909007c24 */ /* 0x020fe4000f8e020c */
[----:B------:R-:W-:Y:S01]  /*2220*/  IADD3.X R5, R231, UR43, RZ, P0, !PT ;  /* 0x0000002be7057c10 */ /* 0x000fe200087fe4ff */
[----:B------:R-:W-:Y:S02]  /*2230*/  USHF.R.S32.HI UR17, URZ, 0x7, UR17 ;  /* 0x000000073f117899 */ /* 0x000fe40008011411 */
[----:B------:R-:W-:-:S02]  /*2240*/  IADD3 R9, P0, R0, UR46, RZ ;  /* 0x0000002e00097c10 */ /* 0x000fc4000ff1e0ff */
[----:B------:R-:W-:Y:S01]  /*2250*/  IMAD.WIDE.U32 R4, R8, c[0x0][0x370], R4 ;  /* 0x0000dc0008047a25 */ /* 0x000fe200078e0004 */
[----:B------:R-:W-:Y:S01]  /*2260*/  UISETP.LT.AND UP1, UPT, URZ, UR17, UPT ;  /* 0x000000113f00728c */ /* 0x000fe2000bf21270 */
[----:B------:R-:W-:-:S03]  /*2270*/  LEA.HI.X.SX32 R165, R0, UR45, 0x1, P0 ;  /* 0x0000002d00a57c11 */ /* 0x000fc600080f0eff */
        /* <DEDUP_REMOVED lines=40> */
.L_x_639:
        /* <DEDUP_REMOVED lines=18> */
.L_x_640:
        /* <DEDUP_REMOVED lines=29> */
.L_x_642:
[----:B------:R-:W-:Y:S05]  /*27f0*/  BSYNC B0 ;  /* 0x0000000000007941 */ /* 0x000fea0003800000 */
.L_x_641:
        /* <DEDUP_REMOVED lines=14> */
.L_x_644:
[----:B------:R-:W-:Y:S05]  /*28e0*/  BSYNC B0 ;  /* 0x0000000000007941 */ /* 0x000fea0003800000 */
.L_x_643:
[----:B------:R-:W-:Y:S01]  /*28f0*/  ULDC.64 UR10, c[0x0][0x3a8] ;  /* 0x0000ea00000a7ab9 */ /* 0x000fe20000000a00 */
[----:B-1----:R-:W-:Y:S01]  /*2900*/  IMAD.U32 R4, RZ, RZ, UR15 ;  /* 0x0000000fff047e24 */ /* 0x002fe2000f8e00ff */
[----:B------:R-:W-:Y:S01]  /*2910*/  UIMAD UR6, UR7, UR10, URZ ;  /* 0x0000000a070672a4 */ /* 0x000fe2000f8e023f */
[----:B------:R-:W-:Y:S01]  /*2920*/  BSSY B0, `(.L_x_645) ;  /* 0x0000017000007945 */ /* 0x000fe20003800000 */
[----:B------:R-:W-:Y:S01]  /*2930*/  USHF.R.S32.HI UR12, URZ, 0x1f, UR50 ;  /* 0x0000001f3f0c7899 */ /* 0x000fe20008011432 */
[----:B------:R-:W-:Y:S01]  /*2940*/  IMAD.WIDE.U32 R4, R4, c[0x0][0x3a8], R230 ;  /* 0x0000ea0004047a25 */ /* 0x000fe200078e00e6 */
[----:B------:R-:W-:-:S04]  /*2950*/  UIMAD UR6, UR15, UR11, UR6 ;  /* 0x0000000b0f0672a4 */ /* 0x000fc8000f8e0206 */
[----:B------:R-:W-:Y:S02]  /*2960*/  IADD3 R4, P2, R4, UR5, RZ ;  /* 0x0000000504047c10 */ /* 0x000fe4000ff5e0ff */
[----:B------:R-:W-:Y:S01]  /*2970*/  MOV R0, UR6 ;  /* 0x0000000600007c02 */ /* 0x000fe20008000f00 */
[----:B------:R-:W-:Y:S02]  /*2980*/  ULDC.64 UR6, c[0x0][0x3c0] ;  /* 0x0000f00000067ab9 */ /* 0x000fe40000000a00 */
        /* <DEDUP_REMOVED lines=16> */
.L_x_646:
[----:B------:R-:W-:Y:S05]  /*2a90*/  BSYNC B0 ;  /* 0x0000000000007941 */ /* 0x000fea0003800000 */
.L_x_645:
        /* <DEDUP_REMOVED lines=12> */
.L_x_638:
[----:B------:R-:W-:Y:S01]  /*2b60*/  PLOP3.LUT P0, PT, PT, PT, UP6, 0x80, 0x0 ;  /* 0x000000000000781c */ /* 0x000fe20003f0f068 */
[----:B------:R-:W-:Y:S01]  /*2b70*/  ULEA.HI UR4, UR5, UR5, URZ, 0x1 ;  /* 0x0000000505047291 */ /* 0x000fe2000f8f083f */
[----:B------:R-:W-:Y:S03]  /*2b80*/  BSSY B0, `(.L_x_648) ;  /* 0x0000014000007945 */ /* 0x000fe60003800000 */
        /* <DEDUP_REMOVED lines=19> */
.L_x_649:
[----:B------:R-:W-:Y:S05]  /*2cc0*/  BSYNC B0 ;  /* 0x0000000000007941 */ /* 0x000fea0003800000 */
.L_x_648:
        /* <DEDUP_REMOVED lines=16> */
.L_x_651:
[----:B------:R-:W-:Y:S05]  /*2dd0*/  BSYNC B0 ;  /* 0x0000000000007941 */ /* 0x000fea0003800000 */
.L_x_650:
[----:B-1----:R-:W5:Y:S01]  /*2de0*/  LDL R4, [R1+0x38] ;  /* 0x0000380001047983 */ /* 0x002f620000100800 */
[----:B------:R-:W-:Y:S01]  /*2df0*/  PLOP3.LUT P0, PT, PT, PT, UP0, 0x80, 0x0 ;  /* 0x000000000000781c */ /* 0x000fe20003f0f008 */
[----:B------:R-:W-:Y:S01]  /*2e00*/  BSSY B0, `(.L_x_652) ;  /* 0x0000013000007945 */ /* 0x000fe20003800000 */
[----:B-----5:R-:W-:-:S04]  /*2e10*/  IADD3 R0, R4, 0x1000, RZ ;  /* 0x0000100004007810 */ /* 0x020fc80007ffe0ff */
        /* <DEDUP_REMOVED lines=17> */
.L_x_653:
[----:B------:R-:W-:Y:S05]  /*2f30*/  BSYNC B0 ;  /* 0x0000000000007941 */ /* 0x000fea0003800000 */
.L_x_652:
        /* <DEDUP_REMOVED lines=20> */
.L_x_655:
[----:B------:R-:W-:Y:S05]  /*3080*/  BSYNC B0 ;  /* 0x0000000000007941 */ /* 0x000fea0003800000 */
.L_x_654:
[----:B------:R-:W5:Y:S01]  /*3090*/  LDL R14, [R1+0x34] ;  /* 0x00003400010e7983 */ /* 0x000f620000100800 */
[----:B------:R-:W-:-:S03]  /*30a0*/  ULDC.64 UR36, c[0x0][0x198] ;  /* 0x0000660000247ab9 */ /* 0x000fc60000000a00 */
[----:B--2---:R-:W2:Y:S01]  /*30b0*/  LDL R15, [R1+0x3c] ;  /* 0x00003c00010f7983 */ /* 0x004ea20000100800 */
[----:B------:R-:W-:Y:S01]  /*30c0*/  UIMAD UR14, UR7, UR36, URZ ;  /* 0x00000024070e72a4 */ /* 0x000fe2000f8e023f */
[----:B-1----:R-:W-:-:S03]  /*30d0*/  IMAD.U32 R4, RZ, RZ, UR15 ;  /* 0x0000000fff047e24 */ /* 0x002fc6000f8e00ff */
[----:B------:R-:W-:Y:S01]  /*30e0*/  UIMAD UR14, UR15, UR37, UR14 ;  /* 0x000000250f0e72a4 */ /* 0x000fe2000f8e020e */
[----:B------:R-:W-:-:S05]  /*30f0*/  IMAD.WIDE.U32 R4, R4, c[0x0][0x198], R230 ;  /* 0x0000660004047a25 */ /* 0x000fca00078e00e6 */
[----:B------:R-:W-:Y:S01]  /*3100*/  IMAD.U32 R0, RZ, RZ, UR14 ;  /* 0x0000000eff007e24 */ /* 0x000fe2000f8e00ff */
[----:B------:R-:W-:-:S04]  /*3110*/  IADD3 R6, P1, R4, UR39, RZ ;  /* 0x0000002704067c10 */ /* 0x000fc8000ff3e0ff */
[----:B------:R-:W-:Y:S01]  /*3120*/  IADD3.X R7, R5, UR40, R0, P1, !PT ;  /* 0x0000002805077c10 */ /* 0x000fe20008ffe400 */
[----:B------:R-:W-:Y:S02]  /*3130*/  IMAD.MOV.U32 R10, RZ, RZ, 0x7f800000 ;  /* 0x7f800000ff0a7424 */ /* 0x000fe400078e00ff */
[----:B------:R-:W-:Y:S02]  /*3140*/  IMAD.MOV.U32 R17, RZ, RZ, 0x7f800000 ;  /* 0x7f800000ff117424 */ /* 0x000fe400078e00ff */
[----:B------:R-:W-:Y:S02]  /*3150*/  IMAD.MOV.U32 R18, RZ, RZ, 0x7f800000 ;  /* 0x7f800000ff127424 */ /* 0x000fe400078e00ff */
[----:B------:R-:W-:Y:S01]  /*3160*/  IMAD.MOV.U32 R19, RZ, RZ, 0x7f800000 ;  /* 0x7f800000ff137424 */ /* 0x000fe200078e00ff */
[----:B-----5:R-:W-:-:S04]  /*3170*/  IADD3 R0, R14, 0x48, RZ ;  /* 0x000000480e007810 */ /* 0x020fc80007ffe0ff */
[----:B------:R-:W-:Y:S02]  /*3180*/  ISETP.GE.AND P2, PT, R0, UR4, PT ;  /* 0x0000000400007c0c */ /* 0x000fe4000bf46270 */
[C---:B------:R-:W-:Y:S02]  /*3190*/  IADD3 R4, R14.reuse, 0x8, RZ ;  /* 0x000000080e047810 */ /* 0x040fe40007ffe0ff */
[----:B------:R-:W-:Y:S02]  /*31a0*/  IADD3 R5, R14, 0x40, RZ ;  /* 0x000000400e057810 */ /* 0x000fe40007ffe0ff */
[----:B------:R-:W-:Y:S02]  /*31b0*/  ISETP.GE.AND P4, PT, R4, UR4, PT ;  /* 0x0000000404007c0c */ /* 0x000fe4000bf86270 */
[----:B------:R-:W-:Y:S01]  /*31c0*/  ISETP.GE.AND P3, PT, R5, UR4, PT ;  /* 0x0000000405007c0c */ /* 0x000fe2000bf66270 */
[----:B------:R-:W-:Y:S01]  /*31d0*/  IMAD.SHL.U32 R5, R14, 0x4, RZ ;  /* 0x000000040e057824 */ /* 0x000fe200078e00ff */
[----:B------:R-:W-:-:S03]  /*31e0*/  SHF.R.S32.HI R4, RZ, 0x1f, R0 ;  /* 0x0000001fff047819 */ /* 0x000fc60000011400 */
[----:B------:R-:W-:Y:S02]  /*31f0*/  @!P2 LEA R8, P1, R0, UR11, 0x2 ;  /* 0x0000000b0008ac11 */ /* 0x000fe4000f8210ff */
[----:B------:R-:W-:Y:S02]  /*3200*/  ISETP.GE.AND P5, PT, R14, UR4, PT ;  /* 0x000000040e007c0c */ /* 0x000fe4000bfa6270 */
[----:B------:R-:W-:Y:S02]  /*3210*/  @!P2 LEA.HI.X R9, R0, UR10, R4, 0x2, P1 ;  /* 0x0000000a0009ac11 */ /* 0x000fe400088f1404 */
[----:B--2---:R-:W-:Y:S02]  /*3220*/  SHF.L.U64.HI R0, R14, 0x2, R15 ;  /* 0x000000020e007819 */ /* 0x004fe4000001020f */
[----:B------:R-:W-:Y:S01]  /*3230*/  IADD3 R4, P1, R5, UR11, RZ ;  /* 0x0000000b05047c10 */ /* 0x000fe2000ff3e0ff */
[----:B------:R-:W2:Y:S03]  /*3240*/  @!P2 LDG.E R10, [R8.64] ;  /* 0x00000008080aa981 */ /* 0x000ea6000c1e1900 */
[----:B------:R-:W-:-:S05]  /*3250*/  IADD3.X R5, R0, UR10, RZ, P1, !PT ;  /* 0x0000000a00057c10 */ /* 0x000fca0008ffe4ff */
[----:B------:R1:W5:Y:S04]  /*3260*/  @!P3 LDG.E R17, [R4.64+0x100] ;  /* 0x000100080411b981 */ /* 0x000368000c1e1900 */
        /* <DEDUP_REMOVED lines=11> */
[----:B--2---:R1:W-:Y:S04]  /*3320*/  STL [R1+0x8], R10 ;  /* 0x0000080a01007387 */ /* 0x0043e80000100800 */
[----:B-----5:R2:W-:Y:S04]  /*3330*/  STL [R1+0x4], R17 ;  /* 0x0000041101007387 */ /* 0x0205e80000100800 */
        /* <DEDUP_REMOVED lines=21> */
.L_x_657:
[----:B------:R-:W-:Y:S05]  /*3490*/  BSYNC B0 ;  /* 0x0000000000007941 */ /* 0x000fea0003800000 */
.L_x_656:
        /* <DEDUP_REMOVED lines=20> */
.L_x_659:
[----:B------:R-:W-:Y:S05]  /*35e0*/  BSYNC B0 ;  /* 0x0000000000007941 */ /* 0x000fea0003800000 */
.L_x_658:
[----:B------:R-:W-:Y:S01]  /*35f0*/  ULDC.64 UR36, c[0x0][0x1a0] ;  /* 0x0000680000247ab9 */ /* 0x000fe20000000a00 */
[----:B---3--:R-:W-:Y:S01]  /*3600*/  MOV R4, UR15 ;  /* 0x0000000f00047c02 */ /* 0x008fe20008000f00 */
[----:B------:R-:W-:Y:S01]  /*3610*/  UIMAD UR4, UR7, UR36, URZ ;  /* 0x00000024070472a4 */ /* 0x000fe2000f8e023f */
[----:B------:R3:W-:Y:S01]  /*3620*/  @P3 STS [R146+0x8000], RZ ;  /* 0x008000ff92003388 */ /* 0x0007e20000000800 */
[----:B------:R-:W-:Y:S02]  /*3630*/  BSSY B0, `(.L_x_660) ;  /* 0x000001e000007945 */ /* 0x000fe40003800000 */
[----:B------:R-:W-:Y:S01]  /*3640*/  UIMAD UR4, UR15, UR37, UR4 ;  /* 0x000000250f0472a4 */ /* 0x000fe2000f8e0204 */
[----:B------:R3:W-:Y:S01]  /*3650*/  @P3 STS [R146+0x8004], RZ ;  /* 0x008004ff92003388 */ /* 0x0007e20000000800 */
[----:B------:R-:W-:-:S03]  /*3660*/  IMAD.WIDE.U32 R4, R4, c[0x0][0x1a0], R230 ;  /* 0x0000680004047a25 */ /* 0x000fc600078e00e6 */
[----:B------:R3:W-:Y:S01]  /*3670*/  @P3 STS.64 [R146+0x8008], RZ ;  /* 0x008008ff92003388 */ /* 0x0007e20000000a00 */
[----:B------:R-:W-:Y:S02]  /*3680*/  MOV R0, UR4 ;  /* 0x0000000400007c02 */ /* 0x000fe40008000f00 */
[----:B------:R-:W-:-:S04]  /*3690*/  IADD3 R4, P1, R4, UR35, RZ ;  /* 0x0000002304047c10 */ /* 0x000fc8000ff3e0ff */
        /* <DEDUP_REMOVED lines=23> */
.L_x_661:
[----:B------:R-:W-:Y:S05]  /*3810*/  BSYNC B0 ;  /* 0x0000000000007941 */ /* 0x000fea0003800000 */
.L_x_660:
        /* <DEDUP_REMOVED lines=19> */
.L_x_663:
[----:B------:R-:W-:Y:S05]  /*3950*/  BSYNC B0 ;  /* 0x0000000000007941 */ /* 0x000fea0003800000 */
.L_x_662:
[----:B------:R-:W-:Y:S01]  /*3960*/  ULDC.64 UR38, c[0x0][0x318] ;  /* 0x0000c60000267ab9 */ /* 0x000fe20000000a00 */
[----:B------:R-:W5:Y:S01]  /*3970*/  LDL R6, [R1+0x68] ;  /* 0x0000680001067983 */ /* 0x000f620000100800 */
[----:B------:R-:W-:Y:S02]  /*3980*/  UISETP.NE.U32.AND UP1, UPT, URZ, UR38, UPT ;  /* 0x000000263f00728c */ /* 0x000fe4000bf25070 */
[----:B------:R-:W-:Y:S01]  /*3990*/  USHF.R.S32.HI UR7, URZ, 0x1f, UR50 ;  /* 0x0000001f3f077899 */ /* 0x000fe20008011432 */
[----:B------:R-:W0:Y:S01]  /*39a0*/  LDGDEPBAR ;  /* 0x00000000000079af */ /* 0x000e220000000000 */
[----:B------:R-:W-:Y:S02]  /*39b0*/  UISETP.NE.AND.EX UP1, UPT, URZ, UR39, UPT, UP1 ;  /* 0x000000273f00728c */ /* 0x000fe4000bf25310 */
[----:B------:R-:W-:-:S04]  /*39c0*/  ULDC.64 UR40, c[0x0][0x320] ;  /* 0x0000c80000287ab9 */ /* 0x000fc80000000a00 */
[----:B------:R-:W-:-:S05]  /*39d0*/  PLOP3.LUT P1, PT, PT, PT, UP1, 0x80, 0x0 ;  /* 0x000000000000781c */ /* 0x000fca0003f2f018 */
[----:B------:R-:W-:Y:S02]  /*39e0*/  @UP1 UIMAD UR4, UR55, UR40, URZ ;  /* 0x00000028370412a4 */ /* 0x000fe4000f8e023f */
[----:B------:R-:W-:Y:S02]  /*39f0*/  @UP1 UMOV UR36, UR50 ;  /* 0x0000003200241c82 */ /* 0x000fe40008000000 */
[----:B------:R-:W-:Y:S02]  /*3a00*/  @UP1 UMOV UR37, UR7 ;  /* 0x0000000700251c82 */ /* 0x000fe40008000000 */
[----:B------:R-:W-:Y:S02]  /*3a10*/  @UP1 UIMAD.WIDE.U32 UR36, UR47, UR40, UR36 ;  /* 0x000000282f2412a5 */ /* 0x000fe4000f8e0024 */
[----:B------:R-:W-:Y:S02]  /*3a20*/  @UP1 UIMAD UR41, UR47, UR41, UR4 ;  /* 0x000000292f2912a4 */ /* 0x000fe4000f8e0204 */
[----:B------:R-:W-:-:S02]  /*3a30*/  @UP1 ULEA UR38, UP0, UR36, UR38, 0x2 ;  /* 0x0000002624261291 */ /* 0x000fc4000f80103f */
[----:B------:R-:W-:-:S04]  /*3a40*/  @UP1 UIADD3 UR41, UR37, UR41, URZ ;  /* 0x0000002925291290 */ /* 0x000fc8000fffe03f */
[----:B------:R-:W-:Y:S01]  /*3a50*/  @UP1 ULEA.HI.X UR39, UR36, UR39, UR41, 0x2, UP0 ;  /* 0x0000002724271291 */ /* 0x000fe200080f1429 */
[----:B-1----:R-:W-:-:S05]  /*3a60*/  IMAD.U32 R4, RZ, RZ, UR38 ;  /* 0x00000026ff047e24 */ /* 0x002fca000f8e00ff */
[----:B------:R-:W-:-:S05]  /*3a70*/  IMAD.U32 R5, RZ, RZ, UR39 ;  /* 0x00000027ff057e24 */ /* 0x000fca000f8e00ff */
[----:B--2---:R-:W2:Y:S01]  /*3a80*/  @P1 LDG.E R4, [R4.64] ;  /* 0x0000000804041981 */ /* 0x004ea2000c1e1900 */
[----:B------:R-:W2:Y:S01]  /*3a90*/  @P1 MUFU.RCP R0, c[0x0][0x238] ;  /* 0x00008e0000001b08 */ /* 0x000ea20000001000 */
[----:B------:R-:W-:Y:S01]  /*3aa0*/  IMAD.U32 R161, RZ, RZ, UR48 ;  /* 0x00000030ffa17e24 */ /* 0x000fe2000f8e00ff */
[----:B------:R-:W-:Y:S01]  /*3ab0*/  IADD3 R3, R124, 0x1000, RZ ;  /* 0x000010007c037810 */ /* 0x000fe20007ffe0ff */
[----:B------:R-:W-:Y:S01]  /*3ac0*/  IMAD.SHL.U32 R122, R130, 0x2, RZ ;  /* 0x00000002827a7824 */ /* 0x000fe200078e00ff */
[----:B------:R-:W-:Y:S01]  /*3ad0*/  CS2R R94, SRZ ;  /* 0x00000000005e7805 */ /* 0x000fe2000001ff00 */
[----:B------:R-:W-:Y:S01]  /*3ae0*/  IMAD.MOV.U32 R217, RZ, RZ, R134 ;  /* 0x000000ffffd97224 */ /* 0x000fe200078e0086 */
[----:B------:R-:W-:Y:S01]  /*3af0*/  SEL R3, R3, R124, !P0 ;  /* 0x0000007c03037207 */ /* 0x000fe20004000000 */
        /* <DEDUP_REMOVED lines=15> */
[----:B------:R-:W-:Y:S01]  /*3bf0*/  IMAD.SHL.U32 R3, R3, 0x2, RZ ;  /* 0x0000000203037824 */ /* 0x000fe200078e00ff */
[----:B------:R-:W-:Y:S01]  /*3c00*/  UMOV UR4, URZ ;  /* 0x0000003f00047c82 */ /* 0x000fe20008000000 */
[----:B------:R-:W-:Y:S01]  /*3c10*/  IMAD.IADD R123, R122, 0x1, R125 ;  /* 0x000000017a7b7824 */ /* 0x000fe200078e027d */
[----:B------:R-:W-:Y:S01]  /*3c20*/  UIADD3 UR35, UR15, 0x80, URZ ;  /* 0x000000800f237890 */ /* 0x000fe2000fffe03f */
[----:B-----5:R-:W-:-:S04]  /*3c30*/  IMAD R161, R161, 0x80, R6 ;  /* 0x00000080a1a17824 */ /* 0x020fc800078e0206 */
[----:B------:R1:W3:Y:S01]  /*3c40*/  I2F R210, R161 ;  /* 0x000000a100d27306 */ /* 0x0002e20000201400 */
[C---:B------:R-:W-:Y:S02]  /*3c50*/  IADD3 R209, R161.reuse, 0x31, RZ ;  /* 0x00000031a1d17810 */ /* 0x040fe40007ffe0ff */
[C---:B------:R-:W-:Y:S02]  /*3c60*/  IADD3 R207, R161.reuse, 0x39, RZ ;  /* 0x00000039a1cf7810 */ /* 0x040fe40007ffe0ff */
[C---:B------:R-:W-:Y:S02]  /*3c70*/  IADD3 R205, R161.reuse, 0x38, RZ ;  /* 0x00000038a1cd7810 */ /* 0x040fe40007ffe0ff */
[C---:B------:R-:W-:Y:S01]  /*3c80*/  IADD3 R204, R161.reuse, 0x30, RZ ;  /* 0x00000030a1cc7810 */ /* 0x040fe20007ffe0ff */
[----:B------:R-:W4:Y:S01]  /*3c90*/  I2F R209, R209 ;  /* 0x000000d100d17306 */ /* 0x000f220000201400 */
[C---:B------:R-:W-:Y:S02]  /*3ca0*/  IADD3 R203, R161.reuse, 0x29, RZ ;  /* 0x00000029a1cb7810 */ /* 0x040fe40007ffe0ff */
[----:B------:R-:W-:-:S02]  /*3cb0*/  IADD3 R202, R161, 0x28, RZ ;  /* 0x00000028a1ca7810 */ /* 0x000fc40007ffe0ff */
[C---:B------:R-:W-:Y:S02]  /*3cc0*/  IADD3 R201, R161.reuse, 0x21, RZ ;  /* 0x00000021a1c97810 */ /* 0x040fe40007ffe0ff */
[C---:B------:R-:W-:Y:S01]  /*3cd0*/  IADD3 R200, R161.reuse, 0x20, RZ ;  /* 0x00000020a1c87810 */ /* 0x040fe20007ffe0ff */
[----:B------:R-:W1:Y:S01]  /*3ce0*/  I2F R207, R207 ;  /* 0x000000cf00cf7306 */ /* 0x000e620000201400 */
[C---:B------:R-:W-:Y:S02]  /*3cf0*/  IADD3 R185, R161.reuse, 0x18, RZ ;  /* 0x00000018a1b97810 */ /* 0x040fe40007ffe0ff */
[C---:B------:R-:W-:Y:S02]  /*3d00*/  IADD3 R184, R161.reuse, 0x11, RZ ;  /* 0x00000011a1b87810 */ /* 0x040fe40007ffe0ff */
[C---:B------:R-:W-:Y:S02]  /*3d10*/  IADD3 R183, R161.reuse, 0x10, RZ ;  /* 0x00000010a1b77810 */ /* 0x040fe40007ffe0ff */
[C---:B------:R-:W-:Y:S01]  /*3d20*/  IADD3 R182, R161.reuse, 0x9, RZ ;  /* 0x00000009a1b67810 */ /* 0x040fe20007ffe0ff */
[----:B------:R-:W1:Y:S01]  /*3d30*/  I2F R205, R205 ;  /* 0x000000cd00cd7306 */ /* 0x000e620000201400 */
[----:B------:R-:W-:-:S02]  /*3d40*/  IADD3 R181, R161, 0x8, RZ ;  /* 0x00000008a1b57810 */ /* 0x000fc40007ffe0ff */
[C---:B------:R-:W-:Y:S02]  /*3d50*/  IADD3 R180, R161.reuse, 0x1, RZ ;  /* 0x00000001a1b47810 */ /* 0x040fe40007ffe0ff */
[C---:B------:R-:W-:Y:S02]  /*3d60*/  IADD3 R186, R161.reuse, 0x19, RZ ;  /* 0x00000019a1ba7810 */ /* 0x040fe40007ffe0ff */
[C---:B------:R-:W-:Y:S01]  /*3d70*/  IADD3 R206, R161.reuse, 0x39, RZ ;  /* 0x00000039a1ce7810 */ /* 0x040fe20007ffe0ff */
[----:B------:R-:W1:Y:S01]  /*3d80*/  I2F R204, R204 ;  /* 0x000000cc00cc7306 */ /* 0x000e620000201400 */
[C---:B------:R-:W-:Y:S02]  /*3d90*/  IADD3 R199, R161.reuse, 0x38, RZ ;  /* 0x00000038a1c77810 */ /* 0x040fe40007ffe0ff */
[C---:B------:R-:W-:Y:S02]  /*3da0*/  IADD3 R193, R161.reuse, 0x31, RZ ;  /* 0x00000031a1c17810 */ /* 0x040fe40007ffe0ff */
[C---:B------:R-:W-:Y:S01]  /*3db0*/  IADD3 R192, R161.reuse, 0x30, RZ ;  /* 0x00000030a1c07810 */ /* 0x040fe20007ffe0ff */
[----:B--2---:R-:W-:Y:S01]  /*3dc0*/  @P1 FMUL.FTZ R4, R4, R0 ;  /* 0x0000000004041220 */ /* 0x004fe20000410000 */
[----:B------:R-:W-:Y:S01]  /*3dd0*/  IADD3 R0, R130, 0x1000, RZ ;  /* 0x0000100082007810 */ /* 0x000fe20007ffe0ff */
[----:B------:R-:W2:Y:S01]  /*3de0*/  I2F R203, R203 ;  /* 0x000000cb00cb7306 */ /* 0x000ea20000201400 */
[----:B------:R-:W-:Y:S01]  /*3df0*/  IADD3 R191, R161, 0x29, RZ ;  /* 0x00000029a1bf7810 */ /* 0x000fe20007ffe0ff */
[----:B------:R5:W1:Y:S01]  /*3e00*/  @P1 R2UR UR7, R4 ;  /* 0x00000000040713c2 */ /* 0x000a6200000e0000 */
[----:B------:R-:W-:-:S02]  /*3e10*/  SEL R0, R0, R130, !P0 ;  /* 0x0000008200007207 */ /* 0x000fc40004000000 */
[C---:B------:R-:W-:Y:S02]  /*3e20*/  IADD3 R190, R161.reuse, 0x28, RZ ;  /* 0x00000028a1be7810 */ /* 0x040fe40007ffe0ff */
[C---:B------:R-:W-:Y:S01]  /*3e30*/  IADD3 R189, R161.reuse, 0x21, RZ ;  /* 0x00000021a1bd7810 */ /* 0x040fe20007ffe0ff */
[----:B------:R-:W-:Y:S01]  /*3e40*/  IMAD.SHL.U32 R118, R0, 0x2, RZ ;  /* 0x0000000200767824 */ /* 0x000fe200078e00ff */
[----:B------:R-:W1:Y:S01]  /*3e50*/  I2F R202, R202 ;  /* 0x000000ca00ca7306 */ /* 0x000e620000201400 */
[----:B------:R-:W-:Y:S01]  /*3e60*/  IMAD.SHL.U32 R0, R14, 0x4, RZ ;  /* 0x000000040e007824 */ /* 0x000fe200078e00ff */
[----:B------:R-:W-:-:S06]  /*3e70*/  IADD3 R188, R161, 0x20, RZ ;  /* 0x00000020a1bc7810 */ /* 0x000fcc0007ffe0ff */
[----:B------:R-:W2:Y:S01]  /*3e80*/  I2F R201, R201 ;  /* 0x000000c900c97306 */ /* 0x000ea20000201400 */
[----:B-----5:R-:W-:-:S07]  /*3e90*/  SHF.L.U64.HI R4, R14, 0x2, R15 ;  /* 0x000000020e047819 */ /* 0x020fce000001020f */
[----:B------:R-:W2:Y:S01]  /*3ea0*/  I2F R200, R200 ;  /* 0x000000c800c87306 */ /* 0x000ea20000201400 */
[----:B-1----:R-:W-:Y:S01]  /*3eb0*/  @UP1 UMOV UR4, UR7 ;  /* 0x0000000700041c82 */ /* 0x002fe20008000000 */
[----:B------:R1:W-:Y:S04]  /*3ec0*/  STL [R1+0x1c], R4 ;  /* 0x00001c0401007387 */ /* 0x0003e80000100800 */
[----:B------:R1:W-:Y:S02]  /*3ed0*/  STL [R1+0x18], R0 ;  /* 0x0000180001007387 */ /* 0x0003e40000100800 */
[----:B------:R1:W1:Y:S08]  /*3ee0*/  I2F R216, R185 ;  /* 0x000000b900d87306 */ /* 0x0002700000201400 */
[----:B------:R1:W1:Y:S08]  /*3ef0*/  I2F R215, R184 ;  /* 0x000000b800d77306 */ /* 0x0002700000201400 */
[----:B------:R1:W1:Y:S08]  /*3f00*/  I2F R214, R183 ;  /* 0x000000b700d67306 */ /* 0x0002700000201400 */
[----:B------:R1:W1:Y:S08]  /*3f10*/  I2F R213, R182 ;  /* 0x000000b600d57306 */ /* 0x0002700000201400 */
[----:B------:R1:W1:Y:S08]  /*3f20*/  I2F R212, R181 ;  /* 0x000000b500d47306 */ /* 0x0002700000201400 */
[----:B------:R1:W1:Y:S08]  /*3f30*/  I2F R211, R180 ;  /* 0x000000b400d37306 */ /* 0x0002700000201400 */
[----:B--234-:R1:W1:Y:S02]  /*3f40*/  I2F R208, R186 ;  /* 0x000000ba00d07306 */ /* 0x01c2640000201400 */
.L_x_666:
[----:B-1----:R-:W2:Y:S01]  /*3f50*/  LDL R4, [R1+0x28] ;  /* 0x0000280001047983 */ /* 0x002ea20000100800 */
[----:B------:R-:W-:Y:S01]  /*3f60*/  UIADD3 UR7, UR16, 0x80, UR15 ;  /* 0x0000008010077890 */ /* 0x000fe2000fffe00f */
[----:B------:R-:W-:Y:S02]  /*3f70*/  MOV R0, UR6 ;  /* 0x0000000600007c02 */ /* 0x000fe40008000f00 */
[----:B------:R-:W-:Y:S01]  /*3f80*/  STL [R1+0x140], R167 ;  /* 0x000140a701007387 */ /* 0x000fe20000100800 */
[----:B------:R-:W-:Y:S01]  /*3f90*/  UIADD3 UR14, UR7, -UR6, URZ ;  /* 0x80000006070e7290 */ /* 0x000fe2000fffe03f */
[----:B------:R-:W-:Y:S01]  /*3fa0*/  IADD3 R112, R125, R118, RZ ;  /* 0x000000767d707210 */ /* 0x000fe20007ffe0ff */
[----:B------:R-:W-:Y:S01]  /*3fb0*/  USHF.L.U32 UR7, UR5, 0x7, URZ ;  /* 0x0000000705077899 */ /* 0x000fe2000800063f */
[----:B------:R-:W-:Y:S03]  /*3fc0*/  STL [R1+0x13c], R165 ;  /* 0x00013ca501007387 */ /* 0x000fe60000100800 */
        /* <DEDUP_REMOVED lines=55> */
[----:B------:R-:W-:Y:S04]  /*4340*/  STL [R1+0x70], R3 ;  /* 0x0000700301007387 */ /* 0x000fe80000100800 */
[----:B------:R-:W-:Y:S04]  /*4350*/  STL [R1+0x6c], R2 ;  /* 0x00006c0201007387 */ /* 0x000fe80000100800 */
[----:B------:R-:W-:Y:S04]  /*4360*/  STL [R1+0x148], R125 ;  /* 0x0001487d01007387 */ /* 0x000fe80000100800 */
[----:B------:R-:W-:Y:S04]  /*4370*/  STL [R1+0x144], R118 ;  /* 0x0001447601007387 */ /* 0x000fe80000100800 */
[----:B-1----:R-:W4:Y:S01]  /*4380*/  LDL R68, [R1+0x10] ;  /* 0x0000100001447983 */ /* 0x002f220000100800 */
[----:B------:R-:W-:Y:S04]  /*4390*/  DEPBAR.LE SB0, 0x0 ;  /* 0x000080000000791a */ /* 0x000fe80000000000 */
[----:B------:R-:W-:Y:S08]  /*43a0*/  BAR.SYNC.DEFER_BLOCKING 0x0 ;  /* 0x0000000000007b1d */ /* 0x000ff00000010000 */
[----:B------:R-:W-:Y:S08]  /*43b0*/  LDSM.16.M88.4 R64, [R118] ;  /* 0x000000007640783b */ /* 0x000ff00000000200 */
[----:B------:R-:W1:Y:S08]  /*43c0*/  LDSM.16.M88.4 R16, [R117+0x6000] ;  /* 0x006000007510783b */ /* 0x000e700000000200 */
[----:B------:R-:W4:Y:S08]  /*43d0*/  LDSM.16.M88.4 R60, [R118+0x1000] ;  /* 0x00100000763c783b */ /* 0x000f300000000200 */
[----:B------:R-:W4:Y:S01]  /*43e0*/  LDSM.16.M88.4 R32, [R117+0x6400] ;  /* 0x006400007520783b */ /* 0x000f220000000200 */
[----:B--2---:R-:W-:Y:S07]  /*43f0*/  IADD3 R0, R0, -UR16, R4 ;  /* 0x8000001000007c10 */ /* 0x004fee000fffe004 */
[----:B------:R-:W2:Y:S01]  /*4400*/  LDSM.16.M88.4 R48, [R117+0x6800] ;  /* 0x006800007530783b */ /* 0x000ea20000000200 */
[----:B------:R-:W-:Y:S07]  /*4410*/  @!P0 IADD3 R131, R0, UR7, RZ ;  /* 0x0000000700838c10 */ /* 0x000fee000fffe0ff */
[----:B------:R-:W4:Y:S04]  /*4420*/  LDL R0, [R1+0xc] ;  /* 0x00000c0001007983 */ /* 0x000f280000100800 */
        /* <DEDUP_REMOVED lines=37> */
[----:B------:R-:W-:Y:S02]  /*4680*/  FMUL.FTZ R17, R17, c[0x0][0x2ec] ;  /* 0x0000bb0011117a20 */ /* 0x000fe40000410000 */
[----:B------:R-:W-:Y:S01]  /*4690*/  FMUL.FTZ R18, R18, c[0x0][0x2ec] ;  /* 0x0000bb0012127a20 */ /* 0x000fe20000410000 */
[----:B-1----:R1:W-:Y:S01]  /*46a0*/  STL [R1+0x14], R2 ;  /* 0x0000140201007387 */ /* 0x0023e20000100800 */
[----:B------:R-:W-:Y:S02]  /*46b0*/  FMUL.FTZ R19, R19, c[0x0][0x2ec] ;  /* 0x0000bb0013137a20 */ /* 0x000fe40000410000 */
[----:B------:R-:W-:Y:S02]  /*46c0*/  FMUL.FTZ R11, R11, c[0x0][0x2ec] ;  /* 0x0000bb000b0b7a20 */ /* 0x000fe40000410000 */
[----:B------:R-:W-:Y:S01]  /*46d0*/  FMUL.FTZ R15, R15, c[0x0][0x2ec] ;  /* 0x0000bb000f0f7a20 */ /* 0x000fe20000410000 */
[----:B------:R-:W-:Y:S01]  /*46e0*/  MUFU.TANH R129, R13 ;  /* 0x0000000d00817308 */ /* 0x000fe20000002400 */
[----:B------:R-:W-:Y:S09]  /*46f0*/  FMUL.FTZ R16, R16, c[0x0][0x2ec] ;  /* 0x0000bb0010107a20 */ /* 0x000ff20000410000 */
[----:B------:R4:W-:Y:S01]  /*4700*/  MUFU.TANH R92, R10 ;  /* 0x0000000a005c7308 */ /* 0x0009e20000002400 */
[----:B--2---:R-:W-:Y:S04]  /*4710*/  @!P0 IADD3 R12, R131, 0x8, RZ ;  /* 0x00000008830c8810 */ /* 0x004fe80007ffe0ff */
[----:B------:R-:W-:Y:S05]  /*4720*/  @!P0 IMNMX R12, R12, UR6, PT ;  /* 0x000000060c0c8c17 */ /* 0x000fea000b800200 */
[----:B-1----:R-:W1:Y:S01]  /*4730*/  MUFU.TANH R2, R7 ;  /* 0x0000000700027308 */ /* 0x002e620000002400 */
[-C--:B------:R-:W-:Y:S02]  /*4740*/  @!P0 ISETP.GE.AND P4, PT, R199, R12.reuse, PT ;  /* 0x0000000cc700820c */ /* 0x080fe40003f86270 */
[----:B------:R-:W-:Y:S07]  /*4750*/  @!P0 ISETP.GE.AND P3, PT, R206, R12, PT ;  /* 0x0000000cce00820c */ /* 0x000fee0003f66270 */
[----:B------:R2:W-:Y:S01]  /*4760*/  MUFU.TANH R134, R9 ;  /* 0x0000000900867308 */ /* 0x0005e20000002400 */
[C---:B----4-:R-:W-:Y:S04]  /*4770*/  @!P0 IADD3 R10, R131.reuse, 0x40, RZ ;  /* 0x00000040830a8810 */ /* 0x050fe80007ffe0ff */
[----:B------:R-:W-:Y:S05]  /*4780*/  @!P0 IMNMX R10, R10, UR6, PT ;  /* 0x000000060a0a8c17 */ /* 0x000fea000b800200 */
[----:B------:R4:W-:Y:S01]  /*4790*/  MUFU.TANH R90, R14 ;  /* 0x0000000e005a7308 */ /* 0x0009e20000002400 */
[----:B-1----:R-:W-:Y:S04]  /*47a0*/  STL [R1], R2 ;  /* 0x0000000201007387 */ /* 0x002fe80000100800 */
[----:B------:R-:W3:Y:S05]  /*47b0*/  LDL R3, [R1+0x4] ;  /* 0x0000040001037983 */ /* 0x000eea0000100800 */
[----:B------:R1:W1:Y:S01]  /*47c0*/  MUFU.TANH R144, R5 ;  /* 0x0000000500907308 */ /* 0x0002620000002400 */
[----:B------:R4:W-:Y:S01]  /*47d0*/  STL [R1+0x14c], R145 ;  /* 0x00014c9101007387 */ /* 0x0009e20000100800 */
[----:B--2---:R-:W-:Y:S04]  /*47e0*/  @!P0 IADD3 R9, R131, 0x48, RZ ;  /* 0x0000004883098810 */ /* 0x004fe80007ffe0ff */
[----:B------:R-:W-:Y:S04]  /*47f0*/  @!P0 IMNMX R9, R9, UR6, PT ;  /* 0x0000000609098c17 */ /* 0x000fe8000b800200 */
[----:B------:R2:W-:Y:S01]  /*4800*/  MUFU.TANH R146, R8 ;  /* 0x0000000800927308 */ /* 0x0005e20000002400 */
[----:B----4-:R-:W-:Y:S04]  /*4810*/  @!P0 IMNMX R14, R131, UR6, PT ;  /* 0x00000006830e8c17 */ /* 0x010fe8000b800200 */
[-C--:B------:R-:W-:Y:S05]  /*4820*/  @!P0 ISETP.GE.AND P2, PT, R161, R14.reuse, PT ;  /* 0x0000000ea100820c */ /* 0x080fea0003f46270 */
[----:B------:R4:W-:Y:S01]  /*4830*/  MUFU.TANH R91, R11 ;  /* 0x0000000b005b7308 */ /* 0x0009e20000002400 */
[-C--:B------:R-:W-:Y:S02]  /*4840*/  @!P0 ISETP.GE.AND P6, PT, R199, R14.reuse, PT ;  /* 0x0000000ec700820c */ /* 0x080fe40003fc6270 */
[-C--:B------:R-:W-:Y:S01]  /*4850*/  @!P0 ISETP.GE.AND P5, PT, R206, R14.reuse, PT ;  /* 0x0000000ece00820c */ /* 0x080fe20003fa6270 */
[----:B-1----:R-:W1:Y:S06]  /*4860*/  LDSM.16.M88.4 R4, [R116+0x6400] ;  /* 0x006400007404783b */ /* 0x002e6c0000000200 */
[----:B------:R-:W-:Y:S01]  /*4870*/  MUFU.TANH R89, R15 ;  /* 0x0000000f00597308 */ /* 0x000fe20000002400 */
[----:B--2---:R-:W-:Y:S09]  /*4880*/  FFMA.FTZ R8, R211, UR4, R144 ;  /* 0x00000004d3087c23 */ /* 0x004ff20008010090 */
[----:B------:R-:W2:Y:S01]  /*4890*/  MUFU.TANH R234, R16 ;  /* 0x0000001000ea7308 */ /* 0x000ea20000002400 */
[----:B----4-:R-:W-:Y:S09]  /*48a0*/  FMUL.FTZ R11, R68, 1.4426950216293334961 ;  /* 0x3fb8aa3b440b7820 */ /* 0x010ff20000410000 */
[----:B------:R4:W4:Y:S01]  /*48b0*/  MUFU.TANH R233, R17 ;  /* 0x0000001100e97308 */ /* 0x0009220000002400 */
[C---:B------:R-:W-:Y:S01]  /*48c0*/  FMUL.FTZ R13, R0.reuse, 1.4426950216293334961 ;  /* 0x3fb8aa3b000d7820 */ /* 0x040fe20000410000 */
[----:B------:R-:W-:Y:S01]  /*48d0*/  FSETP.NEU.FTZ.AND P1, PT, R0, -INF , PT ;  /* 0xff8000000000780b */ /* 0x000fe20003f3d000 */
[----:B------:R-:W-:Y:S07]  /*48e0*/  FFMA.FTZ R0, R210, UR4, R145 ;  /* 0x00000004d2007c23 */ /* 0x000fee0008010091 */
[----:B------:R4:W3:Y:S01]  /*48f0*/  MUFU.TANH R165, R18 ;  /* 0x0000001200a57308 */ /* 0x0008e20000002400 */
[----:B------:R-:W3:Y:S01]  /*4900*/  LDL.LU R145, [R1+0x14] ;  /* 0x0000140001917983 */ /* 0x000ee20000300800 */
[----:B------:R-:W-:Y:S02]  /*4910*/  FSEL R13, R13, RZ, P1 ;  /* 0x000000ff0d0d7208 */ /* 0x000fe40000800000 */
[----:B------:R-:W-:Y:S01]  /*4920*/  @!P0 FSEL R0, R0, -INF , !P2 ;  /* 0xff80000000008808 */ /* 0x000fe20005000000 */
[-C--:B-1----:R-:W-:Y:S01]  /*4930*/  HMMA.16816.F32 R20, R104, R4.reuse, R20 ;  /* 0x000000046814723c */ /* 0x082fe20000001814 */
[----:B------:R-:W-:Y:S01]  /*4940*/  @!P0 ISETP.GE.AND P1, PT, R180, R14, PT ;  /* 0x0000000eb400820c */ /* 0x000fe20003f26270 */
[----:B--2---:R-:W-:Y:S01]  /*4950*/  FFMA.FTZ R16, R212, UR4, R234 ;  /* 0x00000004d4107c23 */ /* 0x004fe200080100ea */
[-C--:B------:R-:W-:Y:S01]  /*4960*/  @!P0 ISETP.GE.AND P2, PT, R161, R12.reuse, PT ;  /* 0x0000000ca100820c */ /* 0x080fe20003f46270 */
[--C-:B------:R-:W-:Y:S01]  /*4970*/  FFMA.FTZ R0, R0, c[0x0][0x23c], -R13.reuse ;  /* 0x00008f0000007a23 */ /* 0x100fe2000001080d */
[----:B------:R-:W1:Y:S01]  /*4980*/  MUFU.TANH R231, R19 ;  /* 0x0000001300e77308 */ /* 0x000e620000002400 */
[----:B------:R-:W-:Y:S02]  /*4990*/  @!P0 FSEL R8, R8, -INF , !P1 ;  /* 0xff80000008088808 */ /* 0x000fe40004800000 */
[C---:B------:R-:W-:Y:S01]  /*49a0*/  HMMA.16816.F32 R24, R112.reuse, R4, R24 ;  /* 0x000000047018723c */ /* 0x040fe20000001818 */
[----:B----4-:R-:W2:Y:S01]  /*49b0*/  LDL R17, [R1+0x1c] ;  /* 0x00001c0001117983 */ /* 0x010ea20000100800 */
[----:B------:R-:W-:Y:S02]  /*49c0*/  FSETP.NEU.FTZ.AND P1, PT, R68, -INF , PT ;  /* 0xff8000004400780b */ /* 0x000fe40003f3d000 */
[----:B------:R-:W-:Y:S02]  /*49d0*/  FFMA.FTZ R8, R8, c[0x0][0x23c], -R13 ;  /* 0x00008f0008087a23 */ /* 0x000fe4000001080d */
[----:B------:R-:W-:Y:S01]  /*49e0*/  FSEL R11, R11, RZ, P1 ;  /* 0x000000ff0b0b7208 */ /* 0x000fe20000800000 */
[----:B------:R4:W-:Y:S01]  /*49f0*/  MUFU.EX2 R248, R0 ;  /* 0x0000000000f87308 */ /* 0x0009e20000000800 */
[----:B------:R-:W-:Y:S01]  /*4a00*/  @!P0 ISETP.GE.AND P1, PT, R180, R12, PT ;  /* 0x0000000cb400820c */ /* 0x000fe20003f26270 */
[----:B------:R-:W-:Y:S01]  /*4a10*/  FFMA.FTZ R5, R210, UR4, R92 ;  /* 0x00000004d2057c23 */ /* 0x000fe2000801005c */
[-C--:B------:R-:W-:Y:S01]  /*4a20*/  HMMA.16816.F32 R28, R112, R6.reuse, R28 ;  /* 0x00000006701c723c */ /* 0x080fe2000000181c */
[----:B------:R-:W2:Y:S01]  /*4a30*/  LDL R18, [R1+0x18] ;  /* 0x0000180001127983 */ /* 0x000ea20000100800 */
[----:B------:R-:W-:Y:S04]  /*4a40*/  FFMA.FTZ R15, R213, UR4, R233 ;  /* 0x00000004d50f7c23 */ /* 0x000fe800080100e9 */
[----:B------:R-:W-:Y:S01]  /*4a50*/  FMUL.FTZ R22, R22, c[0x0][0x2ec] ;  /* 0x0000bb0016167a20 */ /* 0x000fe20000410000 */
[----:B------:R-:W-:Y:S01]  /*4a60*/  MUFU.EX2 R243, R8 ;  /* 0x0000000800f37308 */ /* 0x000fe20000000800 */
[C---:B------:R-:W-:Y:S01]  /*4a70*/  HMMA.16816.F32 R32, R104.reuse, R6, R32 ;  /* 0x000000066820723c */ /* 0x040fe20000001820 */
[----:B------:R-:W-:Y:S03]  /*4a80*/  FMUL.FTZ R20, R20, c[0x0][0x2ec] ;  /* 0x0000bb0014147a20 */ /* 0x000fe60000410000 */
[----:B------:R-:W-:Y:S02]  /*4a90*/  FMUL.FTZ R23, R23, c[0x0][0x2ec] ;  /* 0x0000bb0017177a20 */ /* 0x000fe40000410000 */
[----:B------:R-:W-:Y:S02]  /*4aa0*/  FMUL.FTZ R24, R24, c[0x0][0x2ec] ;  /* 0x0000bb0018187a20 */ /* 0x000fe40000410000 */
[----:B------:R-:W-:Y:S01]  /*4ab0*/  FMUL.FTZ R25, R25, c[0x0][0x2ec] ;  /* 0x0000bb0019197a20 */ /* 0x000fe20000410000 */
[----:B------:R-:W-:Y:S03]  /*4ac0*/  MUFU.TANH R232, R20 ;  /* 0x0000001400e87308 */ /* 0x000fe60000002400 */
[----:B------:R-:W-:Y:S02]  /*4ad0*/  FMUL.FTZ R21, R21, c[0x0][0x2ec] ;  /* 0x0000bb0015157a20 */ /* 0x000fe40000410000 */
[----:B----4-:R-:W-:Y:S02]  /*4ae0*/  FFMA.FTZ R0, R211, UR4, R2 ;  /* 0x00000004d3007c23 */ /* 0x010fe40008010002 */
[----:B------:R-:W4:Y:S01]  /*4af0*/  LDL R2, [R1+0x8] ;  /* 0x0000080001027983 */ /* 0x000f220000100800 */
[----:B------:R-:W-:Y:S02]  /*4b00*/  FMUL.FTZ R26, R26, c[0x0][0x2ec] ;  /* 0x0000bb001a1a7a20 */ /* 0x000fe40000410000 */
[----:B------:R-:W1:Y:S01]  /*4b10*/  MUFU.TANH R229, R21 ;  /* 0x0000001500e57308 */ /* 0x000e620000002400 */
[----:B------:R-:W-:Y:S01]  /*4b20*/  @!P0 FSEL R0, R0, -INF , !P1 ;  /* 0xff80000000008808 */ /* 0x000fe20004800000 */
[----:B------:R-:W-:Y:S02]  /*4b30*/  FMUL.FTZ R27, R27, c[0x0][0x2ec] ;  /* 0x0000bb001b1b7a20 */ /* 0x000fe40000410000 */
[----:B------:R-:W-:Y:S02]  /*4b40*/  FMUL.FTZ R28, R28, c[0x0][0x2ec] ;  /* 0x0000bb001c1c7a20 */ /* 0x000fe40000410000 */
[----:B------:R-:W-:Y:S02]  /*4b50*/  FFMA.FTZ R0, R0, c[0x0][0x23c], -R11 ;  /* 0x00008f0000007a23 */ /* 0x000fe4000001080b */
[----:B------:R-:W-:Y:S02]  /*4b60*/  FMUL.FTZ R32, R32, c[0x0][0x2ec] ;  /* 0x0000bb0020207a20 */ /* 0x000fe40000410000 */
[----:B------:R1:W-:Y:S01]  /*4b70*/  MUFU.EX2 R118, R0 ;  /* 0x0000000000767308 */ /* 0x0003e20000000800 */
[----:B------:R-:W-:Y:S02]  /*4b80*/  FMUL.FTZ R33, R33, c[0x0][0x2ec] ;  /* 0x0000bb0021217a20 */ /* 0x000fe40000410000 */
[----:B------:R-:W-:Y:S02]  /*4b90*/  FMUL.FTZ R34, R34, c[0x0][0x2ec] ;  /* 0x0000bb0022227a20 */ /* 0x000fe40000410000 */
[----:B------:R-:W-:Y:S02]  /*4ba0*/  FMUL.FTZ R35, R35, c[0x0][0x2ec] ;  /* 0x0000bb0023237a20 */ /* 0x000fe40000410000 */
[----:B------:R-:W-:Y:S02]  /*4bb0*/  FMUL.FTZ R29, R29, c[0x0][0x2ec] ;  /* 0x0000bb001d1d7a20 */ /* 0x000fe40000410000 */
[----:B------:R-:W-:Y:S01]  /*4bc0*/  FMUL.FTZ R30, R30, c[0x0][0x2ec] ;  /* 0x0000bb001e1e7a20 */ /* 0x000fe20000410000 */
[----:B------:R-:W2:Y:S01]  /*4bd0*/  MUFU.TANH R230, R22 ;  /* 0x0000001600e67308 */ /* 0x000ea20000002400 */
[----:B------:R-:W-:Y:S09]  /*4be0*/  FMUL.FTZ R31, R31, c[0x0][0x2ec] ;  /* 0x0000bb001f1f7a20 */ /* 0x000ff20000410000 */
[----:B------:R-:W2:Y:S01]  /*4bf0*/  MUFU.TANH R217, R23 ;  /* 0x0000001700d97308 */ /* 0x000ea20000002400 */
[----:B-1----:R-:W-:Y:S09]  /*4c00*/  FFMA.FTZ R0, R210, UR4, R146 ;  /* 0x00000004d2007c23 */ /* 0x002ff20008010092 */
        /* <DEDUP_REMOVED lines=13> */
[----:B------:R-:W-:Y:S04]  /*4ce0*/  FSETP.NEU.FTZ.AND P1, PT, R3, -INF , PT ;  /* 0xff8000000300780b */ /* 0x000fe80003f3d000 */
[----:B------:R-:W-:Y:S02]  /*4cf0*/  FSEL R8, R8, RZ, P1 ;  /* 0x000000ff08087208 */ /* 0x000fe40000800000 */
[-C--:B------:R-:W-:Y:S01]  /*4d00*/  @!P0 ISETP.GE.AND P1, PT, R180, R10.reuse, PT ;  /* 0x0000000ab400820c */ /* 0x080fe20003f26270 */
[----:B------:R-:W-:Y:S05]  /*4d10*/  FFMA.FTZ R4, R210, UR4, R145 ;  /* 0x00000004d2047c23 */ /* 0x000fea0008010091 */
[----:B------:R-:W-:Y:S02]  /*4d20*/  @!P0 FSEL R4, R4, -INF , !P2 ;  /* 0xff80000004048808 */ /* 0x000fe40005000000 */
[CC--:B------:R-:W-:Y:S03]  /*4d30*/  @!P0 ISETP.GE.AND P2, PT, R161.reuse, R10.reuse, PT ;  /* 0x0000000aa100820c */ /* 0x0c0fe60003f46270 */
[----:B------:R-:W-:Y:S01]  /*4d40*/  FFMA.FTZ R4, R4, c[0x0][0x23c], -R11 ;  /* 0x00008f0004047a23 */ /* 0x000fe2000001080b */
[----:B------:R-:W-:Y:S02]  /*4d50*/  @!P0 FSEL R0, R0, -INF , !P2 ;  /* 0xff80000000008808 */ /* 0x000fe40005000000 */
[-C--:B------:R-:W-:Y:S01]  /*4d60*/  @!P0 ISETP.GE.AND P2, PT, R161, R9.reuse, PT ;  /* 0x00000009a100820c */ /* 0x080fe20003f46270 */
[----:B------:R3:W-:Y:S02]  /*4d70*/  MUFU.EX2 R125, R4 ;  /* 0x00000004007d7308 */ /* 0x0007e40000000800 */
[----:B------:R-:W-:Y:S01]  /*4d80*/  FFMA.FTZ R0, R0, c[0x0][0x23c], -R8 ;  /* 0x00008f0000007a23 */ /* 0x000fe20000010808 */
[----:B------:R-:W-:Y:S02]  /*4d90*/  @!P0 FSEL R5, R5, -INF , !P2 ;  /* 0xff80000005058808 */ /* 0x000fe40005000000 */
[-C--:B------:R-:W-:Y:S05]  /*4da0*/  @!P0 ISETP.GE.AND P2, PT, R206, R9.reuse, PT ;  /* 0x00000009ce00820c */ /* 0x080fea0003f46270 */
[----:B------:R1:W-:Y:S01]  /*4db0*/  MUFU.EX2 R159, R0 ;  /* 0x00000000009f7308 */ /* 0x0003e20000000800 */
[----:B---3--:R-:W-:Y:S05]  /*4dc0*/  FFMA.FTZ R4, R211, UR4, R134 ;  /* 0x00000004d3047c23 */ /* 0x008fea0008010086 */
[----:B------:R-:W-:Y:S02]  /*4dd0*/  @!P0 FSEL R4, R4, -INF , !P1 ;  /* 0xff80000004048808 */ /* 0x000fe40004800000 */
[----:B----4-:R-:W-:Y:S03]  /*4de0*/  FSETP.NEU.FTZ.AND P1, PT, R2, -INF , PT ;  /* 0xff8000000200780b */ /* 0x010fe60003f3d000 */
[----:B------:R-:W-:Y:S02]  /*4df0*/  FFMA.FTZ R4, R4, c[0x0][0x23c], -R8 ;  /* 0x00008f0004047a23 */ /* 0x000fe40000010808 */
[----:B-1----:R-:W-:Y:S02]  /*4e00*/  FMUL.FTZ R0, R2, 1.4426950216293334961 ;  /* 0x3fb8aa3b02007820 */ /* 0x002fe40000410000 */
[----:B------:R1:W-:Y:S03]  /*4e10*/  MUFU.EX2 R158, R4 ;  /* 0x00000004009e7308 */ /* 0x0003e60000000800 */
[----:B------:R-:W-:Y:S02]  /*4e20*/  FSEL R0, R0, RZ, P1 ;  /* 0x000000ff00007208 */ /* 0x000fe40000800000 */
[-C--:B------:R-:W-:Y:S03]  /*4e30*/  @!P0 ISETP.GE.AND P1, PT, R180, R9.reuse, PT ;  /* 0x00000009b400820c */ /* 0x080fe60003f26270 */
[--C-:B------:R-:W-:Y:S04]  /*4e40*/  FFMA.FTZ R5, R5, c[0x0][0x23c], -R0.reuse ;  /* 0x00008f0005057a23 */ /* 0x100fe80000010800 */
[----:B------:R3:W-:Y:S01]  /*4e50*/  MUFU.EX2 R96, R5 ;  /* 0x0000000500607308 */ /* 0x0007e20000000800 */
[----:B-1----:R-:W-:Y:S05]  /*4e60*/  FFMA.FTZ R4, R211, UR4, R91 ;  /* 0x00000004d3047c23 */ /* 0x002fea000801005b */
[----:B------:R-:W-:Y:S02]  /*4e70*/  @!P0 FSEL R4, R4, -INF , !P1 ;  /* 0xff80000004048808 */ /* 0x000fe40004800000 */
[-C--:B------:R-:W-:Y:S03]  /*4e80*/  @!P0 ISETP.GE.AND P1, PT, R181, R10.reuse, PT ;  /* 0x0000000ab500820c */ /* 0x080fe60003f26270 */
[----:B------:R-:W-:Y:S02]  /*4e90*/  FFMA.FTZ R4, R4, c[0x0][0x23c], -R0 ;  /* 0x00008f0004047a23 */ /* 0x000fe40000010800 */
[----:B---3--:R-:W-:Y:S02]  /*4ea0*/  FFMA.FTZ R5, R212, UR4, R130 ;  /* 0x00000004d4057c23 */ /* 0x008fe40008010082 */
[----:B------:R1:W-:Y:S03]  /*4eb0*/  MUFU.EX2 R95, R4 ;  /* 0x00000004005f7308 */ /* 0x0003e60000000800 */
[----:B------:R-:W-:Y:S02]  /*4ec0*/  @!P0 FSEL R5, R5, -INF , !P1 ;  /* 0xff80000005058808 */ /* 0x000fe40004800000 */
[----:B------:R-:W-:Y:S03]  /*4ed0*/  @!P0 ISETP.GE.AND P1, PT, R182, R10, PT ;  /* 0x0000000ab600820c */ /* 0x000fe60003f26270 */
        /* <DEDUP_REMOVED lines=9> */
[-C--:B------:R-:W-:Y:S03]  /*4f70*/  @!P0 ISETP.GE.AND P1, PT, R182, R9.reuse, PT ;  /* 0x00000009b600820c */ /* 0x080fe60003f26270 */
[--C-:B------:R-:W-:Y:S04]  /*4f80*/  FFMA.FTZ R5, R5, c[0x0][0x23c], -R0.reuse ;  /* 0x00008f0005057a23 */ /* 0x100fe80000010800 */
[----:B------:R-:W-:Y:S01]  /*4f90*/  MUFU.EX2 R94, R5 ;  /* 0x00000005005e7308 */ /* 0x000fe20000000800 */
[----:B-1----:R-:W-:Y:S05]  /*4fa0*/  FFMA.FTZ R4, R213, UR4, R89 ;  /* 0x00000004d5047c23 */ /* 0x002fea0008010059 */
        /* <DEDUP_REMOVED lines=12> */
[----:B-1----:R-:W1:Y:S01]  /*5070*/  LDSM.16.M88.4 R4, [R116+0x6800] ;  /* 0x006800007404783b */ /* 0x002e620000000200 */
[----:B---3--:R-:W-:Y:S05]  /*5080*/  FFMA.FTZ R16, R212, UR4, R165 ;  /* 0x00000004d4107c23 */ /* 0x008fea00080100a5 */
[----:B------:R-:W-:Y:S02]  /*5090*/  @!P0 FSEL R16, R16, -INF , !P1 ;  /* 0xff80000010108808 */ /* 0x000fe40004800000 */
[----:B------:R-:W-:Y:S01]  /*50a0*/  @!P0 ISETP.GE.AND P1, PT, R182, R12, PT ;  /* 0x0000000cb600820c */ /* 0x000fe20003f26270 */
[----:B----4-:R-:W-:Y:S02]  /*50b0*/  FFMA.FTZ R15, R213, UR4, R231 ;  /* 0x00000004d50f7c23 */ /* 0x010fe400080100e7 */
[--C-:B------:R-:W-:Y:S03]  /*50c0*/  FFMA.FTZ R16, R16, c[0x0][0x23c], -R11.reuse ;  /* 0x00008f0010107a23 */ /* 0x100fe6000001080b */
[----:B------:R-:W-:Y:S01]  /*50d0*/  @!P0 FSEL R15, R15, -INF , !P1 ;  /* 0xff8000000f0f8808 */ /* 0x000fe20004800000 */
[----:B------:R3:W-:Y:S01]  /*50e0*/  MUFU.EX2 R167, R16 ;  /* 0x0000001000a77308 */ /* 0x0007e20000000800 */
[-C--:B------:R-:W-:Y:S03]  /*50f0*/  @!P0 ISETP.GE.AND P1, PT, R183, R14.reuse, PT ;  /* 0x0000000eb700820c */ /* 0x080fe60003f26270 */
[----:B------:R-:W-:Y:S06]  /*5100*/  FFMA.FTZ R15, R15, c[0x0][0x23c], -R11 ;  /* 0x00008f000f0f7a23 */ /* 0x000fec000001080b */
[----:B------:R4:W-:Y:S01]  /*5110*/  MUFU.EX2 R251, R15 ;  /* 0x0000000f00fb7308 */ /* 0x0009e20000000800 */
[-C--:B-1----:R-:W-:Y:S08]  /*5120*/  HMMA.16816.F32 R36, R104, R4.reuse, R36 ;  /* 0x000000046824723c */ /* 0x082ff00000001824 */
[C---:B------:R-:W-:Y:S01]  /*5130*/  HMMA.16816.F32 R40, R112.reuse, R4, R40 ;  /* 0x000000047028723c */ /* 0x040fe20000001828 */
[C---:B---3--:R-:W-:Y:S06]  /*5140*/  FFMA.FTZ R16, R215.reuse, UR4, R229 ;  /* 0x00000004d7107c23 */ /* 0x048fec00080100e5 */
[C---:B--2---:R-:W-:Y:S01]  /*5150*/  FFMA.FTZ R5, R214.reuse, UR4, R230 ;  /* 0x00000004d6057c23 */ /* 0x044fe200080100e6 */
[-C--:B------:R-:W-:Y:S01]  /*5160*/  HMMA.16816.F32 R44, R112, R6.reuse, R44 ;  /* 0x00000006702c723c */ /* 0x080fe2000000182c */
[----:B------:R-:W-:Y:S03]  /*5170*/  FFMA.FTZ R4, R215, UR4, R217 ;  /* 0x00000004d7047c23 */ /* 0x000fe600080100d9 */
[----:B----4-:R-:W-:Y:S04]  /*5180*/  FFMA.FTZ R15, R214, UR4, R232 ;  /* 0x00000004d60f7c23 */ /* 0x010fe800080100e8 */
[----:B------:R-:W-:Y:S01]  /*5190*/  FMUL.FTZ R36, R36, c[0x0][0x2ec] ;  /* 0x0000bb0024247a20 */ /* 0x000fe20000410000 */
[----:B------:R-:W-:Y:S01]  /*51a0*/  @!P0 FSEL R15, R15, -INF , !P1 ;  /* 0xff8000000f0f8808 */ /* 0x000fe20004800000 */
[C---:B------:R-:W-:Y:S01]  /*51b0*/  HMMA.16816.F32 R48, R104.reuse, R6, R48 ;  /* 0x000000066830723c */ /* 0x040fe20000001830 */
[----:B------:R-:W-:Y:S01]  /*51c0*/  @!P0 ISETP.GE.AND P1, PT, R184, R14, PT ;  /* 0x0000000eb800820c */ /* 0x000fe20003f26270 */
[----:B------:R-:W-:Y:S01]  /*51d0*/  FMUL.FTZ R37, R37, c[0x0][0x2ec] ;  /* 0x0000bb0025257a20 */ /* 0x000fe20000410000 */
[----:B------:R-:W1:Y:S01]  /*51e0*/  MUFU.TANH R187, R36 ;  /* 0x0000002400bb7308 */ /* 0x000e620000002400 */
[--C-:B------:R-:W-:Y:S01]  /*51f0*/  FFMA.FTZ R15, R15, c[0x0][0x23c], -R13.reuse ;  /* 0x00008f000f0f7a23 */ /* 0x100fe2000001080d */
[----:B------:R-:W-:Y:S01]  /*5200*/  @!P0 FSEL R16, R16, -INF , !P1 ;  /* 0xff80000010108808 */ /* 0x000fe20004800000 */
[----:B------:R-:W-:Y:S01]  /*5210*/  FMUL.FTZ R38, R38, c[0x0][0x2ec] ;  /* 0x0000bb0026267a20 */ /* 0x000fe20000410000 */
[-C--:B------:R-:W-:Y:S01]  /*5220*/  @!P0 ISETP.GE.AND P1, PT, R183, R12.reuse, PT ;  /* 0x0000000cb700820c */ /* 0x080fe20003f26270 */
[----:B------:R-:W-:Y:S04]  /*5230*/  FMUL.FTZ R39, R39, c[0x0][0x2ec] ;  /* 0x0000bb0027277a20 */ /* 0x000fe80000410000 */
[----:B------:R-:W-:Y:S01]  /*5240*/  FFMA.FTZ R16, R16, c[0x0][0x23c], -R13 ;  /* 0x00008f0010107a23 */ /* 0x000fe2000001080d */
[----:B------:R-:W-:Y:S01]  /*5250*/  @!P0 FSEL R5, R5, -INF , !P1 ;  /* 0xff80000005058808 */ /* 0x000fe20004800000 */
[----:B------:R-:W-:Y:S01]  /*5260*/  FMUL.FTZ R40, R40, c[0x0][0x2ec] ;  /* 0x0000bb0028287a20 */ /* 0x000fe20000410000 */
[----:B------:R-:W-:Y:S01]  /*5270*/  @!P0 ISETP.GE.AND P1, PT, R184, R12, PT ;  /* 0x0000000cb800820c */ /* 0x000fe20003f26270 */
[----:B------:R-:W-:Y:S01]  /*5280*/  FMUL.FTZ R41, R41, c[0x0][0x2ec] ;  /* 0x0000bb0029297a20 */ /* 0x000fe20000410000 */
[----:B------:R2:W-:Y:S01]  /*5290*/  MUFU.EX2 R140, R16 ;  /* 0x00000010008c7308 */ /* 0x0005e20000000800 */
[--C-:B------:R-:W-:Y:S01]  /*52a0*/  FFMA.FTZ R5, R5, c[0x0][0x23c], -R11.reuse ;  /* 0x00008f0005057a23 */ /* 0x100fe2000001080b */
[----:B------:R-:W-:Y:S01]  /*52b0*/  @!P0 FSEL R4, R4, -INF , !P1 ;  /* 0xff80000004048808 */ /* 0x000fe20004800000 */
[----:B------:R-:W-:Y:S01]  /*52c0*/  FMUL.FTZ R42, R42, c[0x0][0x2ec] ;  /* 0x0000bb002a2a7a20 */ /* 0x000fe20000410000 */
[-C--:B------:R-:W-:Y:S01]  /*52d0*/  @!P0 ISETP.GE.AND P1, PT, R183, R10.reuse, PT ;  /* 0x0000000ab700820c */ /* 0x080fe20003f26270 */
[----:B------:R-:W-:Y:S02]  /*52e0*/  FMUL.FTZ R43, R43, c[0x0][0x2ec] ;  /* 0x0000bb002b2b7a20 */ /* 0x000fe40000410000 */
[----:B------:R-:W-:Y:S02]  /*52f0*/  FFMA.FTZ R4, R4, c[0x0][0x23c], -R11 ;  /* 0x00008f0004047a23 */ /* 0x000fe4000001080b */
[----:B------:R-:W-:Y:S01]  /*5300*/  FMUL.FTZ R44, R44, c[0x0][0x2ec] ;  /* 0x0000bb002c2c7a20 */ /* 0x000fe20000410000 */
[----:B------:R3:W-:Y:S01]  /*5310*/  MUFU.EX2 R246, R5 ;  /* 0x0000000500f67308 */ /* 0x0007e20000000800 */
[----:B------:R-:W-:Y:S02]  /*5320*/  FMUL.FTZ R45, R45, c[0x0][0x2ec] ;  /* 0x0000bb002d2d7a20 */ /* 0x000fe40000410000 */
[----:B------:R-:W-:Y:S02]  /*5330*/  FMUL.FTZ R46, R46, c[0x0][0x2ec] ;  /* 0x0000bb002e2e7a20 */ /* 0x000fe40000410000 */
[----:B------:R-:W-:Y:S02]  /*5340*/  FMUL.FTZ R47, R47, c[0x0][0x2ec] ;  /* 0x0000bb002f2f7a20 */ /* 0x000fe40000410000 */
[----:B------:R-:W-:Y:S02]  /*5350*/  FMUL.FTZ R48, R48, c[0x0][0x2ec] ;  /* 0x0000bb0030307a20 */ /* 0x000fe40000410000 */
[----:B------:R-:W-:Y:S01]  /*5360*/  FMUL.FTZ R49, R49, c[0x0][0x2ec] ;  /* 0x0000bb0031317a20 */ /* 0x000fe20000410000 */
[----:B------:R4:W-:Y:S01]  /*5370*/  MUFU.EX2 R244, R4 ;  /* 0x0000000400f47308 */ /* 0x0009e20000000800 */
[----:B------:R-:W-:Y:S02]  /*5380*/  FMUL.FTZ R50, R50, c[0x0][0x2ec] ;  /* 0x0000bb0032327a20 */ /* 0x000fe40000410000 */
[----:B------:R-:W-:Y:S02]  /*5390*/  FMUL.FTZ R51, R51, c[0x0][0x2ec] ;  /* 0x0000bb0033337a20 */ /* 0x000fe40000410000 */
[----:B--2---:R-:W-:Y:S05]  /*53a0*/  FFMA.FTZ R16, R216, UR4, R195 ;  /* 0x00000004d8107c23 */ /* 0x004fea00080100c3 */
[----:B------:R-:W-:Y:S01]  /*53b0*/  MUFU.TANH R98, R40 ;  /* 0x0000002800627308 */ /* 0x000fe20000002400 */
[----:B---3--:R-:W-:Y:S05]  /*53c0*/  FFMA.FTZ R5, R214, UR4, R121 ;  /* 0x00000004d6057c23 */ /* 0x008fea0008010079 */
        /* <DEDUP_REMOVED lines=11> */
[----:B--2---:R-:W-:Y:S05]  /*5480*/  FFMA.FTZ R5, R214, UR4, R84 ;  /* 0x00000004d6057c23 */ /* 0x004fea0008010054 */
[----:B------:R-:W-:Y:S04]  /*5490*/  @!P0 FSEL R5, R5, -INF , !P1 ;  /* 0xff80000005058808 */ /* 0x000fe80004800000 */
[----:B------:R-:W-:Y:S01]  /*54a0*/  MUFU.TANH R75, R43 ;  /* 0x0000002b004b7308 */ /* 0x000fe20000002400 */
[-C--:B------:R-:W-:Y:S01]  /*54b0*/  @!P0 ISETP.GE.AND P1, PT, R184, R9.reuse, PT ;  /* 0x00000009b800820c */ /* 0x080fe20003f26270 */
[--C-:B------:R-:W-:Y:S02]  /*54c0*/  FFMA.FTZ R5, R5, c[0x0][0x23c], -R0.reuse ;  /* 0x00008f0005057a23 */ /* 0x100fe40000010800 */
[----:B---3--:R-:W-:Y:S06]  /*54d0*/  FFMA.FTZ R4, R215, UR4, R83 ;  /* 0x00000004d7047c23 */ /* 0x008fec0008010053 */
[----:B------:R2:W-:Y:S01]  /*54e0*/  MUFU.EX2 R88, R5 ;  /* 0x0000000500587308 */ /* 0x0005e20000000800 */
[----:B------:R-:W-:Y:S02]  /*54f0*/  @!P0 FSEL R4, R4, -INF , !P1 ;  /* 0xff80000004048808 */ /* 0x000fe40004800000 */
[-C--:B------:R-:W-:Y:S03]  /*5500*/  @!P0 ISETP.GE.AND P1, PT, R185, R10.reuse, PT ;  /* 0x0000000ab900820c */ /* 0x080fe60003f26270 */
[----:B------:R-:W-:Y:S04]  /*5510*/  FFMA.FTZ R4, R4, c[0x0][0x23c], -R0 ;  /* 0x00008f0004047a23 */ /* 0x000fe80000010800 */
[----:B------:R3:W-:Y:S10]  /*5520*/  MUFU.EX2 R87, R4 ;  /* 0x0000000400577308 */ /* 0x0007f40000000800 */
        /* <DEDUP_REMOVED lines=8> */
[----:B------:R2:W-:Y:S01]  /*55b0*/  MUFU.EX2 R126, R5 ;  /* 0x00000005007e7308 */ /* 0x0005e20000000800 */
[-C--:B------:R-:W-:Y:S01]  /*55c0*/  @!P0 ISETP.GE.AND P1, PT, R185, R9.reuse, PT ;  /* 0x00000009b900820c */ /* 0x080fe20003f26270 */
[----:B------:R-:W-:Y:S08]  /*55d0*/  FFMA.FTZ R4, R4, c[0x0][0x23c], -R8 ;  /* 0x00008f0004047a23 */ /* 0x000ff00000010808 */
[----:B------:R3:W-:Y:S10]  /*55e0*/  MUFU.EX2 R124, R4 ;  /* 0x00000004007c7308 */ /* 0x0007f40000000800 */
[----:B------:R4:W-:Y:S01]  /*55f0*/  MUFU.EX2 R141, R15 ;  /* 0x0000000f008d7308 */ /* 0x0009e20000000800 */
[----:B--2---:R-:W-:Y:S05]  /*5600*/  FFMA.FTZ R5, R216, UR4, R82 ;  /* 0x00000004d8057c23 */ /* 0x004fea0008010052 */
[----:B------:R-:W-:Y:S04]  /*5610*/  @!P0 FSEL R5, R5, -INF , !P1 ;  /* 0xff80000005058808 */ /* 0x000fe80004800000 */
[----:B------:R-:W-:Y:S01]  /*5620*/  MUFU.TANH R174, R48 ;  /* 0x0000003000ae7308 */ /* 0x000fe20000002400 */
[----:B------:R-:W-:Y:S01]  /*5630*/  @!P0 ISETP.GE.AND P1, PT, R186, R9, PT ;  /* 0x00000009ba00820c */ /* 0x000fe20003f26270 */
[----:B---3--:R-:W-:Y:S02]  /*5640*/  FFMA.FTZ R4, R208, UR4, R81 ;  /* 0x00000004d0047c23 */ /* 0x008fe40008010051 */
[----:B------:R-:W-:Y:S03]  /*5650*/  FFMA.FTZ R5, R5, c[0x0][0x23c], -R0 ;  /* 0x00008f0005057a23 */ /* 0x000fe60000010800 */
[----:B------:R-:W-:Y:S03]  /*5660*/  @!P0 FSEL R4, R4, -INF , !P1 ;  /* 0xff80000004048808 */ /* 0x000fe60004800000 */
[----:B------:R-:W-:Y:S01]  /*5670*/  MUFU.EX2 R86, R5 ;  /* 0x0000000500567308 */ /* 0x000fe20000000800 */
[-C--:B------:R-:W-:Y:S01]  /*5680*/  @!P0 ISETP.GE.AND P1, PT, R185, R14.reuse, PT ;  /* 0x0000000eb900820c */ /* 0x080fe20003f26270 */
[----:B----4-:R-:W-:Y:S03]  /*5690*/  FFMA.FTZ R15, R208, UR4, R194 ;  /* 0x00000004d00f7c23 */ /* 0x010fe600080100c2 */
[----:B------:R-:W-:Y:S01]  /*56a0*/  @!P0 FSEL R16, R16, -INF , !P1 ;  /* 0xff80000010108808 */ /* 0x000fe20004800000 */
[----:B------:R-:W-:Y:S01]  /*56b0*/  FFMA.FTZ R4, R4, c[0x0][0x23c], -R0 ;  /* 0x00008f0004047a23 */ /* 0x000fe20000010800 */
[----:B------:R-:W-:Y:S03]  /*56c0*/  @!P0 ISETP.GE.AND P1, PT, R186, R14, PT ;  /* 0x0000000eba00820c */ /* 0x000fe60003f26270 */
[--C-:B------:R-:W-:Y:S01]  /*56d0*/  FFMA.FTZ R16, R16, c[0x0][0x23c], -R13.reuse ;  /* 0x00008f0010107a23 */ /* 0x100fe2000001080d */
[----:B------:R2:W-:Y:S01]  /*56e0*/  MUFU.EX2 R85, R4 ;  /* 0x0000000400557308 */ /* 0x0005e20000000800 */
[----:B------:R-:W-:Y:S02]  /*56f0*/  @!P0 FSEL R15, R15, -INF , !P1 ;  /* 0xff8000000f0f8808 */ /* 0x000fe40004800000 */
[-C--:B------:R-:W-:Y:S03]  /*5700*/  @!P0 ISETP.GE.AND P1, PT, R185, R12.reuse, PT ;  /* 0x0000000cb900820c */ /* 0x080fe60003f26270 */
[----:B------:R-:W-:Y:S04]  /*5710*/  FFMA.FTZ R15, R15, c[0x0][0x23c], -R13 ;  /* 0x00008f000f0f7a23 */ /* 0x000fe8000001080d */
[----:B------:R3:W-:Y:S10]  /*5720*/  MUFU.EX2 R139, R16 ;  /* 0x00000010008b7308 */ /* 0x0007f40000000800 */
[----:B------:R4:W-:Y:S01]  /*5730*/  MUFU.EX2 R138, R15 ;  /* 0x0000000f008a7308 */ /* 0x0009e20000000800 */
[----:B--2---:R-:W2:Y:S09]  /*5740*/  LDSM.16.M88.4 R4, [R116+0x6c00] ;  /* 0x006c00007404783b */ /* 0x004eb20000000200 */
[----:B------:R-:W-:Y:S01]  /*5750*/  MUFU.TANH R173, R49 ;  /* 0x0000003100ad7308 */ /* 0x000fe20000002400 */
[----:B---3--:R-:W-:Y:S05]  /*5760*/  FFMA.FTZ R16, R216, UR4, R241 ;  /* 0x00000004d8107c23 */ /* 0x008fea00080100f1 */
[----:B------:R-:W-:Y:S04]  /*5770*/  @!P0 FSEL R16, R16, -INF , !P1 ;  /* 0xff80000010108808 */ /* 0x000fe80004800000 */
[----:B------:R-:W-:Y:S01]  /*5780*/  MUFU.TANH R218, R50 ;  /* 0x0000003200da7308 */ /* 0x000fe20000002400 */
[----:B------:R-:W-:Y:S01]  /*5790*/  @!P0 ISETP.GE.AND P1, PT, R186, R12, PT ;  /* 0x0000000cba00820c */ /* 0x000fe20003f26270 */
[----:B----4-:R-:W-:Y:S02]  /*57a0*/  FFMA.FTZ R15, R208, UR4, R240 ;  /* 0x00000004d00f7c23 */ /* 0x010fe400080100f0 */
[--C-:B------:R-:W-:Y:S03]  /*57b0*/  FFMA.FTZ R16, R16, c[0x0][0x23c], -R11.reuse ;  /* 0x00008f0010107a23 */ /* 0x100fe6000001080b */
[----:B------:R-:W-:Y:S03]  /*57c0*/  @!P0 FSEL R15, R15, -INF , !P1 ;  /* 0xff8000000f0f8808 */ /* 0x000fe60004800000 */
[----:B------:R-:W-:Y:S01]  /*57d0*/  MUFU.TANH R198, R51 ;  /* 0x0000003300c67308 */ /* 0x000fe20000002400 */
[----:B------:R-:W-:Y:S01]  /*57e0*/  @!P0 ISETP.GE.AND P1, PT, R188, R14, PT ;  /* 0x0000000ebc00820c */ /* 0x000fe20003f26270 */
[----:B------:R-:W-:Y:S08]  /*57f0*/  FFMA.FTZ R15, R15, c[0x0][0x23c], -R11 ;  /* 0x00008f000f0f7a23 */ /* 0x000ff0000001080b */
[----:B------:R1:W-:Y:S01]  /*5800*/  MUFU.EX2 R221, R15 ;  /* 0x0000000f00dd7308 */ /* 0x0003e20000000800 */
[-C--:B--2---:R-:W-:Y:S09]  /*5810*/  HMMA.16816.F32 R52, R104, R4.reuse, R52 ;  /* 0x000000046834723c */ /* 0x084ff20000001834 */
[----:B------:R-:W-:Y:S01]  /*5820*/  MUFU.EX2 R223, R16 ;  /* 0x0000001000df7308 */ /* 0x000fe20000000800 */
[C---:B------:R-:W-:Y:S09]  /*5830*/  HMMA.16816.F32 R56, R112.reuse, R4, R56 ;  /* 0x000000047038723c */ /* 0x040ff20000001838 */
[----:B------:R-:W2:Y:S01]  /*5840*/  MUFU.TANH R179, R37 ;  /* 0x0000002500b37308 */ /* 0x000ea20000002400 */
[-C--:B------:R-:W-:Y:S02]  /*5850*/  HMMA.16816.F32 R60, R112, R6.reuse, R60 ;  /* 0x00000006703c723c */ /* 0x080fe4000000183c */
[----:B-1----:R-:W-:Y:S02]  /*5860*/  FFMA.FTZ R15, R200, UR4, R187 ;  /* 0x00000004c80f7c23 */ /* 0x002fe400080100bb */
[----:B------:R-:W-:Y:S04]  /*5870*/  FMUL.FTZ R52, R52, c[0x0][0x2ec] ;  /* 0x0000bb0034347a20 */ /* 0x000fe80000410000 */
[----:B------:R-:W-:Y:S01]  /*5880*/  HMMA.16816.F32 R64, R104, R6, R64 ;  /* 0x000000066840723c */ /* 0x000fe20000001840 */
[----:B------:R-:W-:Y:S01]  /*5890*/  FMUL.FTZ R53, R53, c[0x0][0x2ec] ;  /* 0x0000bb0035357a20 */ /* 0x000fe20000410000 */
[----:B------:R-:W1:Y:S02]  /*58a0*/  MUFU.TANH R236, R38 ;  /* 0x0000002600ec7308 */ /* 0x000e640000002400 */
[----:B------:R-:W-:Y:S01]  /*58b0*/  FMUL.FTZ R54, R54, c[0x0][0x2ec] ;  /* 0x0000bb0036367a20 */ /* 0x000fe20000410000 */
[----:B------:R-:W-:Y:S01]  /*58c0*/  @!P0 FSEL R15, R15, -INF , !P1 ;  /* 0xff8000000f0f8808 */ /* 0x000fe20004800000 */
[----:B------:R-:W-:Y:S01]  /*58d0*/  FMUL.FTZ R55, R55, c[0x0][0x2ec] ;  /* 0x0000bb0037377a20 */ /* 0x000fe20000410000 */
[----:B------:R-:W-:Y:S01]  /*58e0*/  F2FP.PACK_AB R6, R243, R248 ;  /* 0x000000f8f306723e */ /* 0x000fe200000000ff */
[----:B------:R-:W-:Y:S01]  /*58f0*/  FMUL.FTZ R56, R56, c[0x0][0x2ec] ;  /* 0x0000bb0038387a20 */ /* 0x000fe20000410000 */
[----:B------:R-:W-:Y:S03]  /*5900*/  @!P0 ISETP.GE.AND P1, PT, R189, R14, PT ;  /* 0x0000000ebd00820c */ /* 0x000fe60003f26270 */
[----:B------:R-:W-:Y:S01]  /*5910*/  FFMA.FTZ R15, R15, c[0x0][0x23c], -R13 ;  /* 0x00008f000f0f7a23 */ /* 0x000fe2000001080d */
[----:B------:R-:W3:Y:S01]  /*5920*/  MUFU.TANH R235, R39 ;  /* 0x0000002700eb7308 */ /* 0x000ee20000002400 */
[----:B------:R-:W-:Y:S01]  /*5930*/  FMUL.FTZ R57, R57, c[0x0][0x2ec] ;  /* 0x0000bb0039397a20 */ /* 0x000fe20000410000 */
[----:B------:R4:W-:Y:S01]  /*5940*/  STS [R154+0x12000], R6 ;  /* 0x012000069a007388 */ /* 0x0009e20000000800 */
[----:B--2---:R-:W-:Y:S02]  /*5950*/  FFMA.FTZ R16, R201, UR4, R179 ;  /* 0x00000004c9107c23 */ /* 0x004fe400080100b3 */
[----:B------:R-:W-:Y:S02]  /*5960*/  FMUL.FTZ R58, R58, c[0x0][0x2ec] ;  /* 0x0000bb003a3a7a20 */ /* 0x000fe40000410000 */
[----:B------:R-:W-:Y:S01]  /*5970*/  FMUL.FTZ R59, R59, c[0x0][0x2ec] ;  /* 0x0000bb003b3b7a20 */ /* 0x000fe20000410000 */
[----:B------:R-:W-:Y:S01]  /*5980*/  @!P0 FSEL R16, R16, -INF , !P1 ;  /* 0xff80000010108808 */ /* 0x000fe20004800000 */
[----:B------:R-:W-:Y:S01]  /*5990*/  FMUL.FTZ R60, R60, c[0x0][0x2ec] ;  /* 0x0000bb003c3c7a20 */ /* 0x000fe20000410000 */
[----:B------:R-:W-:Y:S01]  /*59a0*/  MUFU.TANH R69, R58 ;  /* 0x0000003a00457308 */ /* 0x000fe20000002400 */
[----:B------:R-:W-:Y:S01]  /*59b0*/  FMUL.FTZ R61, R61, c[0x0][0x2ec] ;  /* 0x0000bb003d3d7a20 */ /* 0x000fe20000410000 */
[-C--:B------:R-:W-:Y:S01]  /*59c0*/  @!P0 ISETP.GE.AND P1, PT, R188, R12.reuse, PT ;  /* 0x0000000cbc00820c */ /* 0x080fe20003f26270 */
[----:B-1----:R-:W-:Y:S02]  /*59d0*/  FFMA.FTZ R5, R200, UR4, R236 ;  /* 0x00000004c8057c23 */ /* 0x002fe400080100ec */
[----:B------:R-:W-:Y:S02]  /*59e0*/  FMUL.FTZ R62, R62, c[0x0][0x2ec] ;  /* 0x0000bb003e3e7a20 */ /* 0x000fe40000410000 */
[----:B------:R-:W-:Y:S01]  /*59f0*/  FMUL.FTZ R64, R64, c[0x0][0x2ec] ;  /* 0x0000bb0040407a20 */ /* 0x000fe20000410000 */
[----:B------:R-:W-:Y:S01]  /*5a00*/  @!P0 FSEL R5, R5, -INF , !P1 ;  /* 0xff80000005058808 */ /* 0x000fe20004800000 */
[----:B------:R-:W-:Y:S01]  /*5a10*/  FMUL.FTZ R65, R65, c[0x0][0x2ec] ;  /* 0x0000bb0041417a20 */ /* 0x000fe20000410000 */
[----:B------:R-:W-:Y:S01]  /*5a20*/  MUFU.TANH R68, R59 ;  /* 0x0000003b00447308 */ /* 0x000fe20000002400 */
[----:B------:R-:W-:Y:S01]  /*5a30*/  FMUL.FTZ R66, R66, c[0x0][0x2ec] ;  /* 0x0000bb0042427a20 */ /* 0x000fe20000410000 */
[----:B------:R-:W-:Y:S01]  /*5a40*/  @!P0 ISETP.GE.AND P1, PT, R189, R12, PT ;  /* 0x0000000cbd00820c */ /* 0x000fe20003f26270 */
[----:B------:R-:W-:Y:S02]  /*5a50*/  FFMA.FTZ R5, R5, c[0x0][0x23c], -R11 ;  /* 0x00008f0005057a23 */ /* 0x000fe4000001080b */
[----:B---3--:R-:W-:Y:S02]  /*5a60*/  FFMA.FTZ R4, R201, UR4, R235 ;  /* 0x00000004c9047c23 */ /* 0x008fe400080100eb */
[----:B------:R-:W-:Y:S01]  /*5a70*/  FFMA.FTZ R16, R16, c[0x0][0x23c], -R13 ;  /* 0x00008f0010107a23 */ /* 0x000fe2000001080d */
[----:B----4-:R-:W-:Y:S01]  /*5a80*/  F2FP.PACK_AB R6, R142, R143 ;  /* 0x0000008f8e06723e */ /* 0x010fe200000000ff */
[----:B------:R-:W-:Y:S01]  /*5a90*/  FMUL.FTZ R67, R67, c[0x0][0x2ec] ;  /* 0x0000bb0043437a20 */ /* 0x000fe20000410000 */
[----:B------:R-:W-:Y:S01]  /*5aa0*/  @!P0 FSEL R4, R4, -INF , !P1 ;  /* 0xff80000004048808 */ /* 0x000fe20004800000 */
[----:B------:R-:W-:Y:S01]  /*5ab0*/  FMUL.FTZ R63, R63, c[0x0][0x2ec] ;  /* 0x0000bb003f3f7a20 */ /* 0x000fe20000410000 */
[----:B------:R-:W-:Y:S01]  /*5ac0*/  MUFU.TANH R225, R60 ;  /* 0x0000003c00e17308 */ /* 0x000fe20000002400 */
[-C--:B------:R-:W-:Y:S02]  /*5ad0*/  @!P0 ISETP.GE.AND P1, PT, R188, R10.reuse, PT ;  /* 0x0000000abc00820c */ /* 0x080fe40003f26270 */
[----:B------:R-:W-:Y:S07]  /*5ae0*/  FFMA.FTZ R4, R4, c[0x0][0x23c], -R11 ;  /* 0x00008f0004047a23 */ /* 0x000fee000001080b */
[----:B------:R1:W-:Y:S10]  /*5af0*/  MUFU.EX2 R219, R4 ;  /* 0x0000000400db7308 */ /* 0x0003f40000000800 */
[----:B------:R-:W-:Y:S10]  /*5b00*/  MUFU.TANH R224, R61 ;  /* 0x0000003d00e07308 */ /* 0x000ff40000002400 */
[----:B------:R-:W-:Y:S01]  /*5b10*/  MUFU.TANH R3, R62 ;  /* 0x0000003e00037308 */ /* 0x000fe20000002400 */
[----:B-1----:R-:W-:Y:S05]  /*5b20*/  FFMA.FTZ R4, R200, UR4, R98 ;  /* 0x00000004c8047c23 */ /* 0x002fea0008010062 */
[----:B------:R-:W-:Y:S04]  /*5b30*/  @!P0 FSEL R4, R4, -INF , !P1 ;  /* 0xff80000004048808 */ /* 0x000fe80004800000 */
[----:B------:R1:W-:Y:S01]  /*5b40*/  MUFU.EX2 R137, R15 ;  /* 0x0000000f00897308 */ /* 0x0003e20000000800 */
[-C--:B------:R-:W-:Y:S01]  /*5b50*/  @!P0 ISETP.GE.AND P1, PT, R189, R10.reuse, PT ;  /* 0x0000000abd00820c */ /* 0x080fe20003f26270 */
[----:B------:R-:W-:Y:S08]  /*5b60*/  FFMA.FTZ R4, R4, c[0x0][0x23c], -R8 ;  /* 0x00008f0004047a23 */ /* 0x000ff00000010808 */
[----:B------:R2:W-:Y:S10]  /*5b70*/  MUFU.EX2 R220, R5 ;  /* 0x0000000500dc7308 */ /* 0x0005f40000000800 */
[----:B------:R3:W-:Y:S01]  /*5b80*/  MUFU.EX2 R249, R4 ;  /* 0x0000000400f97308 */ /* 0x0007e20000000800 */
[----:B-1----:R-:W-:Y:S05]  /*5b90*/  FFMA.FTZ R15, R201, UR4, R97 ;  /* 0x00000004c90f7c23 */ /* 0x002fea0008010061 */
[----:B------:R-:W-:Y:S04]  /*5ba0*/  @!P0 FSEL R15, R15, -INF , !P1 ;  /* 0xff8000000f0f8808 */ /* 0x000fe80004800000 */
[----:B------:R-:W-:Y:S01]  /*5bb0*/  MUFU.TANH R160, R64 ;  /* 0x0000004000a07308 */ /* 0x000fe20000002400 */
[-C--:B------:R-:W-:Y:S01]  /*5bc0*/  @!P0 ISETP.GE.AND P1, PT, R188, R9.reuse, PT ;  /* 0x00000009bc00820c */ /* 0x080fe20003f26270 */
[----:B--2---:R-:W-:Y:S02]  /*5bd0*/  FFMA.FTZ R5, R200, UR4, R76 ;  /* 0x00000004c8057c23 */ /* 0x004fe4000801004c */
[----:B------:R-:W-:Y:S03]  /*5be0*/  FFMA.FTZ R15, R15, c[0x0][0x23c], -R8 ;  /* 0x00008f000f0f7a23 */ /* 0x000fe60000010808 */
[----:B------:R-:W-:Y:S03]  /*5bf0*/  @!P0 FSEL R5, R5, -INF , !P1 ;  /* 0xff80000005058808 */ /* 0x000fe60004800000 */
[----:B------:R-:W-:Y:S01]  /*5c00*/  MUFU.TANH R155, R65 ;  /* 0x00000041009b7308 */ /* 0x000fe20000002400 */
[-C--:B------:R-:W-:Y:S01]  /*5c10*/  @!P0 ISETP.GE.AND P1, PT, R189, R9.reuse, PT ;  /* 0x00000009bd00820c */ /* 0x080fe20003f26270 */
[--C-:B------:R-:W-:Y:S02]  /*5c20*/  FFMA.FTZ R5, R5, c[0x0][0x23c], -R0.reuse ;  /* 0x00008f0005057a23 */ /* 0x100fe40000010800 */
[----:B---3--:R-:W-:Y:S06]  /*5c30*/  FFMA.FTZ R4, R201, UR4, R75 ;  /* 0x00000004c9047c23 */ /* 0x008fec000801004b */
[----:B------:R-:W1:Y:S01]  /*5c40*/  MUFU.TANH R252, R44 ;  /* 0x0000002c00fc7308 */ /* 0x000e620000002400 */
[----:B------:R-:W-:Y:S02]  /*5c50*/  @!P0 FSEL R4, R4, -INF , !P1 ;  /* 0xff80000004048808 */ /* 0x000fe40004800000 */
[-C--:B------:R-:W-:Y:S03]  /*5c60*/  @!P0 ISETP.GE.AND P1, PT, R190, R10.reuse, PT ;  /* 0x0000000abe00820c */ /* 0x080fe60003f26270 */
[----:B------:R-:W-:Y:S04]  /*5c70*/  FFMA.FTZ R4, R4, c[0x0][0x23c], -R0 ;  /* 0x00008f0004047a23 */ /* 0x000fe80000010800 */
[----:B------:R1:W-:Y:S10]  /*5c80*/  MUFU.EX2 R79, R4 ;  /* 0x00000004004f7308 */ /* 0x0003f40000000800 */
[----:B------:R-:W-:Y:S10]  /*5c90*/  MUFU.EX2 R247, R15 ;  /* 0x0000000f00f77308 */ /* 0x000ff40000000800 */
[----:B------:R-:W2:Y:S01]  /*5ca0*/  MUFU.TANH R250, R45 ;  /* 0x0000002d00fa7308 */ /* 0x000ea20000002400 */
[----:B-1----:R-:W-:Y:S05]  /*5cb0*/  FFMA.FTZ R4, R202, UR4, R252 ;  /* 0x00000004ca047c23 */ /* 0x002fea00080100fc */
[----:B------:R-:W-:Y:S04]  /*5cc0*/  @!P0 FSEL R4, R4, -INF , !P1 ;  /* 0xff80000004048808 */ /* 0x000fe80004800000 */
[----:B------:R1:W-:Y:S01]  /*5cd0*/  MUFU.EX2 R80, R5 ;  /* 0x0000000500507308 */ /* 0x0003e20000000800 */
[----:B------:R-:W-:Y:S01]  /*5ce0*/  @!P0 ISETP.GE.AND P1, PT, R191, R10, PT ;  /* 0x0000000abf00820c */ /* 0x000fe20003f26270 */
[----:B------:R-:W-:Y:S08]  /*5cf0*/  FFMA.FTZ R4, R4, c[0x0][0x23c], -R8 ;  /* 0x00008f0004047a23 */ /* 0x000ff00000010808 */
[----:B------:R-:W-:Y:S01]  /*5d00*/  MUFU.TANH R172, R66 ;  /* 0x0000004200ac7308 */ /* 0x000fe20000002400 */
[----:B--2---:R-:W-:Y:S05]  /*5d10*/  FFMA.FTZ R15, R203, UR4, R250 ;  /* 0x00000004cb0f7c23 */ /* 0x004fea00080100fa */
[----:B------:R-:W-:Y:S04]  /*5d20*/  @!P0 FSEL R15, R15, -INF , !P1 ;  /* 0xff8000000f0f8808 */ /* 0x000fe80004800000 */
[----:B------:R-:W-:Y:S01]  /*5d30*/  MUFU.TANH R171, R67 ;  /* 0x0000004300ab7308 */ /* 0x000fe20000002400 */
[-C--:B------:R-:W-:Y:S01]  /*5d40*/  @!P0 ISETP.GE.AND P1, PT, R190, R9.reuse, PT ;  /* 0x00000009be00820c */ /* 0x080fe20003f26270 */
[----:B-1----:R-:W-:Y:S02]  /*5d50*/  FFMA.FTZ R5, R202, UR4, R74 ;  /* 0x00000004ca057c23 */ /* 0x002fe4000801004a */
[----:B------:R-:W-:Y:S03]  /*5d60*/  FFMA.FTZ R15, R15, c[0x0][0x23c], -R8 ;  /* 0x00008f000f0f7a23 */ /* 0x000fe60000010808 */
[----:B------:R-:W-:Y:S03]  /*5d70*/  @!P0 FSEL R5, R5, -INF , !P1 ;  /* 0xff80000005058808 */ /* 0x000fe60004800000 */
[----:B------:R1:W-:Y:S01]  /*5d80*/  MUFU.EX2 R242, R4 ;  /* 0x0000000400f27308 */ /* 0x0003e20000000800 */
[-C--:B------:R-:W-:Y:S01]  /*5d90*/  @!P0 ISETP.GE.AND P1, PT, R191, R9.reuse, PT ;  /* 0x00000009bf00820c */ /* 0x080fe20003f26270 */
[--C-:B------:R-:W-:Y:S08]  /*5da0*/  FFMA.FTZ R5, R5, c[0x0][0x23c], -R0.reuse ;  /* 0x00008f0005057a23 */ /* 0x100ff00000010800 */
[----:B------:R2:W-:Y:S10]  /*5db0*/  MUFU.EX2 R78, R5 ;  /* 0x00000005004e7308 */ /* 0x0005f40000000800 */
[----:B------:R-:W-:Y:S01]  /*5dc0*/  MUFU.TANH R2, R63 ;  /* 0x0000003f00027308 */ /* 0x000fe20000002400 */
[----:B-1----:R-:W-:Y:S05]  /*5dd0*/  FFMA.FTZ R4, R203, UR4, R73 ;  /* 0x00000004cb047c23 */ /* 0x002fea0008010049 */
[----:B------:R-:W-:Y:S04]  /*5de0*/  @!P0 FSEL R4, R4, -INF , !P1 ;  /* 0xff80000004048808 */ /* 0x000fe80004800000 */
[----:B------:R-:W-:Y:S01]  /*5df0*/  MUFU.EX2 R136, R16 ;  /* 0x0000001000887308 */ /* 0x000fe20000000800 */
[-C--:B------:R-:W-:Y:S01]  /*5e00*/  @!P0 ISETP.GE.AND P1, PT, R190, R14.reuse, PT ;  /* 0x0000000ebe00820c */ /* 0x080fe20003f26270 */
[----:B------:R-:W-:Y:S02]  /*5e10*/  FFMA.FTZ R4, R4, c[0x0][0x23c], -R0 ;  /* 0x00008f0004047a23 */ /* 0x000fe40000010800 */
[----:B--2---:R-:W-:Y:S06]  /*5e20*/  FFMA.FTZ R5, R202, UR4, R174 ;  /* 0x00000004ca057c23 */ /* 0x004fec00080100ae */
[----:B------:R1:W-:Y:S01]  /*5e30*/  MUFU.EX2 R77, R4 ;  /* 0x00000004004d7308 */ /* 0x0003e20000000800 */
[----:B------:R-:W-:Y:S02]  /*5e40*/  @!P0 FSEL R5, R5, -INF , !P1 ;  /* 0xff80000005058808 */ /* 0x000fe40004800000 */
[----:B------:R-:W-:Y:S03]  /*5e50*/  @!P0 ISETP.GE.AND P1, PT, R191, R14, PT ;  /* 0x0000000ebf00820c */ /* 0x000fe60003f26270 */
[----:B------:R-:W-:Y:S04]  /*5e60*/  FFMA.FTZ R5, R5, c[0x0][0x23c], -R13 ;  /* 0x00008f0005057a23 */ /* 0x000fe8000001080d */
[----:B------:R2:W-:Y:S10]  /*5e70*/  MUFU.EX2 R164, R5 ;  /* 0x0000000500a47308 */ /* 0x0005f40000000800 */
[----:B------:R-:W3:Y:S01]  /*5e80*/  MUFU.TANH R170, R52 ;  /* 0x0000003400aa7308 */ /* 0x000ee20000002400 */
[----:B-1----:R-:W-:Y:S05]  /*5e90*/  FFMA.FTZ R4, R203, UR4, R173 ;  /* 0x00000004cb047c23 */ /* 0x002fea00080100ad */
[----:B------:R-:W-:Y:S04]  /*5ea0*/  @!P0 FSEL R4, R4, -INF , !P1 ;  /* 0xff80000004048808 */ /* 0x000fe80004800000 */
[----:B------:R-:W1:Y:S01]  /*5eb0*/  MUFU.TANH R169, R53 ;  /* 0x0000003500a97308 */ /* 0x000e620000002400 */
[-C--:B------:R-:W-:Y:S01]  /*5ec0*/  @!P0 ISETP.GE.AND P1, PT, R190, R12.reuse, PT ;  /* 0x0000000cbe00820c */ /* 0x080fe20003f26270 */
[----:B--2---:R-:W-:Y:S02]  /*5ed0*/  FFMA.FTZ R5, R202, UR4, R218 ;  /* 0x00000004ca057c23 */ /* 0x004fe400080100da */
[----:B------:R-:W-:Y:S03]  /*5ee0*/  FFMA.FTZ R4, R4, c[0x0][0x23c], -R13 ;  /* 0x00008f0004047a23 */ /* 0x000fe6000001080d */
[----:B------:R-:W-:Y:S03]  /*5ef0*/  @!P0 FSEL R5, R5, -INF , !P1 ;  /* 0xff80000005058808 */ /* 0x000fe60004800000 */
[----:B------:R2:W-:Y:S01]  /*5f00*/  MUFU.EX2 R163, R4 ;  /* 0x0000000400a37308 */ /* 0x0005e20000000800 */
[----:B------:R-:W-:Y:S01]  /*5f10*/  @!P0 ISETP.GE.AND P1, PT, R191, R12, PT ;  /* 0x0000000cbf00820c */ /* 0x000fe20003f26270 */
[--C-:B------:R-:W-:Y:S08]  /*5f20*/  FFMA.FTZ R5, R5, c[0x0][0x23c], -R11.reuse ;  /* 0x00008f0005057a23 */ /* 0x100ff0000001080b */
[----:B------:R3:W-:Y:S10]  /*5f30*/  MUFU.EX2 R178, R5 ;  /* 0x0000000500b27308 */ /* 0x0007f40000000800 */
[----:B------:R-:W4:Y:S01]  /*5f40*/  MUFU.TANH R197, R54 ;  /* 0x0000003600c57308 */ /* 0x000f220000002400 */
[----:B--2---:R-:W-:Y:S05]  /*5f50*/  FFMA.FTZ R4, R203, UR4, R198 ;  /* 0x00000004cb047c23 */ /* 0x004fea00080100c6 */
[----:B------:R-:W-:Y:S04]  /*5f60*/  @!P0 FSEL R4, R4, -INF , !P1 ;  /* 0xff80000004048808 */ /* 0x000fe80004800000 */
[----:B------:R-:W2:Y:S01]  /*5f70*/  MUFU.TANH R196, R55 ;  /* 0x0000003700c47308 */ /* 0x000ea20000002400 */
[-C--:B------:R-:W-:Y:S01]  /*5f80*/  @!P0 ISETP.GE.AND P1, PT, R192, R14.reuse, PT ;  /* 0x0000000ec000820c */ /* 0x080fe20003f26270 */
[----:B---3--:R-:W-:Y:S02]  /*5f90*/  FFMA.FTZ R5, R204, UR4, R170 ;  /* 0x00000004cc057c23 */ /* 0x008fe400080100aa */
[----:B------:R-:W-:Y:S03]  /*5fa0*/  FFMA.FTZ R4, R4, c[0x0][0x23c], -R11 ;  /* 0x00008f0004047a23 */ /* 0x000fe6000001080b */
[----:B------:R-:W-:Y:S03]  /*5fb0*/  @!P0 FSEL R5, R5, -INF , !P1 ;  /* 0xff80000005058808 */ /* 0x000fe60004800000 */
[----:B------:R1:W-:Y:S01]  /*5fc0*/  MUFU.EX2 R177, R4 ;  /* 0x0000000400b17308 */ /* 0x0003e20000000800 */
[----:B------:R-:W-:Y:S01]  /*5fd0*/  @!P0 ISETP.GE.AND P1, PT, R193, R14, PT ;  /* 0x0000000ec100820c */ /* 0x000fe20003f26270 */
[----:B------:R-:W-:Y:S08]  /*5fe0*/  FFMA.FTZ R5, R5, c[0x0][0x23c], -R13 ;  /* 0x00008f0005057a23 */ /* 0x000ff0000001080d */
[----:B------:R4:W-:Y:S10]  /*5ff0*/  MUFU.EX2 R162, R5 ;  /* 0x0000000500a27308 */ /* 0x0009f40000000800 */
[----:B------:R-:W3:Y:S01]  /*6000*/  MUFU.TANH R238, R56 ;  /* 0x0000003800ee7308 */ /* 0x000ee20000002400 */
[----:B-1----:R-:W-:Y:S05]  /*6010*/  FFMA.FTZ R4, R209, UR4, R169 ;  /* 0x00000004d1047c23 */ /* 0x002fea00080100a9 */
[----:B------:R-:W-:Y:S04]  /*6020*/  @!P0 FSEL R4, R4, -INF , !P1 ;  /* 0xff80000004048808 */ /* 0x000fe80004800000 */
[----:B------:R-:W1:Y:S01]  /*6030*/  MUFU.TANH R237, R57 ;  /* 0x0000003900ed7308 */ /* 0x000e620000002400 */
[-C--:B------:R-:W-:Y:S01]  /*6040*/  @!P0 ISETP.GE.AND P1, PT, R192, R12.reuse, PT ;  /* 0x0000000cc000820c */ /* 0x080fe20003f26270 */
[----:B----4-:R-:W-:Y:S02]  /*6050*/  FFMA.FTZ R5, R204, UR4, R197 ;  /* 0x00000004cc057c23 */ /* 0x010fe400080100c5 */
[----:B------:R-:W-:Y:S03]  /*6060*/  FFMA.FTZ R4, R4, c[0x0][0x23c], -R13 ;  /* 0x00008f0004047a23 */ /* 0x000fe6000001080d */
[----:B------:R-:W-:Y:S03]  /*6070*/  @!P0 FSEL R5, R5, -INF , !P1 ;  /* 0xff80000005058808 */ /* 0x000fe60004800000 */
[----:B------:R2:W-:Y:S01]  /*6080*/  MUFU.EX2 R135, R4 ;  /* 0x0000000400877308 */ /* 0x0005e20000000800 */
[----:B------:R-:W-:Y:S01]  /*6090*/  @!P0 ISETP.GE.AND P1, PT, R193, R12, PT ;  /* 0x0000000cc100820c */ /* 0x000fe20003f26270 */
[--C-:B------:R-:W-:Y:S08]  /*60a0*/  FFMA.FTZ R5, R5, c[0x0][0x23c], -R11.reuse ;  /* 0x00008f0005057a23 */ /* 0x100ff0000001080b */
[----:B------:R3:W-:Y:S10]  /*60b0*/  MUFU.EX2 R176, R5 ;  /* 0x0000000500b07308 */ /* 0x0007f40000000800 */
[----:B------:R-:W2:Y:S02]  /*60c0*/  MUFU.EX2 R239, R15 ;  /* 0x0000000f00ef7308 */ /* 0x000ea40000000800 */
[----:B--2---:R-:W-:Y:S05]  /*60d0*/  FFMA.FTZ R4, R209, UR4, R196 ;  /* 0x00000004d1047c23 */ /* 0x004fea00080100c4 */
[----:B------:R-:W-:Y:S02]  /*60e0*/  @!P0 FSEL R4, R4, -INF , !P1 ;  /* 0xff80000004048808 */ /* 0x000fe40004800000 */
[-C--:B------:R-:W-:Y:S01]  /*60f0*/  @!P0 ISETP.GE.AND P1, PT, R192, R10.reuse, PT ;  /* 0x0000000ac000820c */ /* 0x080fe20003f26270 */
[----:B---3--:R-:W-:Y:S02]  /*6100*/  FFMA.FTZ R5, R204, UR4, R238 ;  /* 0x00000004cc057c23 */ /* 0x008fe400080100ee */
[----:B------:R-:W-:Y:S03]  /*6110*/  FFMA.FTZ R4, R4, c[0x0][0x23c], -R11 ;  /* 0x00008f0004047a23 */ /* 0x000fe6000001080b */
[----:B------:R-:W-:Y:S01]  /*6120*/  @!P0 FSEL R5, R5, -INF , !P1 ;  /* 0xff80000005058808 */ /* 0x000fe20004800000 */
[----:B------:R1:W2:Y:S01]  /*6130*/  MUFU.EX2 R175, R4 ;  /* 0x0000000400af7308 */ /* 0x0002a20000000800 */
[-C--:B------:R-:W-:Y:S03]  /*6140*/  @!P0 ISETP.GE.AND P1, PT, R193, R10.reuse, PT ;  /* 0x0000000ac100820c */ /* 0x080fe60003f26270 */
[--C-:B------:R-:W-:Y:S06]  /*6150*/  FFMA.FTZ R5, R5, c[0x0][0x23c], -R8.reuse ;  /* 0x00008f0005057a23 */ /* 0x100fec0000010808 */
[----:B------:R3:W-:Y:S01]  /*6160*/  MUFU.EX2 R228, R5 ;  /* 0x0000000500e47308 */ /* 0x0007e20000000800 */
[----:B-1----:R-:W-:Y:S05]  /*6170*/  FFMA.FTZ R4, R209, UR4, R237 ;  /* 0x00000004d1047c23 */ /* 0x002fea00080100ed */
[----:B------:R-:W-:Y:S02]  /*6180*/  @!P0 FSEL R4, R4, -INF , !P1 ;  /* 0xff80000004048808 */ /* 0x000fe40004800000 */
[-C--:B------:R-:W-:Y:S01]  /*6190*/  @!P0 ISETP.GE.AND P1, PT, R192, R9.reuse, PT ;  /* 0x00000009c000820c */ /* 0x080fe20003f26270 */
[----:B---3--:R-:W-:Y:S02]  /*61a0*/  FFMA.FTZ R5, R204, UR4, R69 ;  /* 0x00000004cc057c23 */ /* 0x008fe40008010045 */
        /* <DEDUP_REMOVED lines=13> */
[----:B------:R-:W-:Y:S03]  /*6280*/  @!P0 ISETP.GE.AND P1, PT, R206, R10, PT ;  /* 0x0000000ace00820c */ /* 0x000fe60003f26270 */
[----:B------:R-:W-:Y:S06]  /*6290*/  FFMA.FTZ R5, R5, c[0x0][0x23c], -R8 ;  /* 0x00008f0005057a23 */ /* 0x000fec0000010808 */
[----:B------:R3:W-:Y:S01]  /*62a0*/  MUFU.EX2 R226, R5 ;  /* 0x0000000500e27308 */ /* 0x0007e20000000800 */
[----:B-1----:R-:W-:Y:S05]  /*62b0*/  FFMA.FTZ R4, R207, UR4, R224 ;  /* 0x00000004cf047c23 */ /* 0x002fea00080100e0 */
[----:B------:R-:W-:Y:S02]  /*62c0*/  @!P0 FSEL R4, R4, -INF , !P1 ;  /* 0xff80000004048808 */ /* 0x000fe40004800000 */
[----:B------:R-:W-:Y:S03]  /*62d0*/  @!P0 ISETP.GE.AND P1, PT, R199, R9, PT ;  /* 0x00000009c700820c */ /* 0x000fe60003f26270 */
[----:B------:R-:W-:Y:S01]  /*62e0*/  FFMA.FTZ R8, R4, c[0x0][0x23c], -R8 ;  /* 0x00008f0004087a23 */ /* 0x000fe20000010808 */
[----:B---3--:R-:W-:Y:S01]  /*62f0*/  F2FP.PACK_AB R5, R118, R125 ;  /* 0x0000007d7605723e */ /* 0x008fe200000000ff */
[----:B------:R-:W-:Y:S02]  /*6300*/  FFMA.FTZ R4, R205, UR4, R3 ;  /* 0x00000004cd047c23 */ /* 0x000fe40008010003 */
[----:B------:R-:W-:Y:S02]  /*6310*/  MUFU.EX2 R222, R8 ;  /* 0x0000000800de7308 */ /* 0x000fe40000000800 */
[----:B------:R1:W-:Y:S01]  /*6320*/  STS [R154+0x12400], R5 ;  /* 0x012400059a007388 */ /* 0x0003e20000000800 */
[----:B------:R-:W-:Y:S02]  /*6330*/  @!P0 FSEL R4, R4, -INF , !P1 ;  /* 0xff80000004048808 */ /* 0x000fe40004800000 */
[----:B------:R-:W-:Y:S01]  /*6340*/  IADD3 R132, P1, R18, UR13, RZ ;  /* 0x0000000d12847c10 */ /* 0x000fe2000ff3e0ff */
[----:B------:R3:W-:Y:S02]  /*6350*/  STS [R152+0x12000], R6 ;  /* 0x0120000698007388 */ /* 0x0007e40000000800 */
[----:B------:R-:W-:Y:S01]  /*6360*/  FFMA.FTZ R7, R4, c[0x0][0x23c], -R0 ;  /* 0x00008f0004077a23 */ /* 0x000fe20000010800 */
[----:B------:R-:W-:Y:S02]  /*6370*/  F2FP.PACK_AB R4, R251, R167 ;  /* 0x000000a7fb04723e */ /* 0x000fe400000000ff */
[----:B------:R-:W-:Y:S01]  /*6380*/  IADD3.X R133, R17, UR12, RZ, P1, !PT ;  /* 0x0000000c11857c10 */ /* 0x000fe20008ffe4ff */
[----:B------:R2:W-:Y:S01]  /*6390*/  MUFU.EX2 R70, R7 ;  /* 0x0000000700467308 */ /* 0x0005e20000000800 */
[----:B------:R-:W-:Y:S01]  /*63a0*/  PLOP3.LUT P1, PT, PT, PT, UP0, 0x80, 0x0 ;  /* 0x000000000000781c */ /* 0x000fe20003f2f008 */
[----:B------:R2:W-:Y:S04]  /*63b0*/  STS [R152+0x12400], R4 ;  /* 0x0124000498007388 */ /* 0x0005e80000000800 */
[----:B------:R2:W4:Y:S04]  /*63c0*/  LDG.E R114, [R132.64] ;  /* 0x0000000884727981 */ /* 0x000528000c1e1900 */
[----:B------:R4:W4:Y:S04]  /*63d0*/  LDG.E R113, [R132.64+0x20] ;  /* 0x0000200884717981 */ /* 0x000928000c1e1900 */
[----:B------:R4:W4:Y:S01]  /*63e0*/  LDG.E R112, [R132.64+0x100] ;  /* 0x0001000884707981 */ /* 0x000922000c1e1900 */
[----:B-1----:R-:W-:Y:S01]  /*63f0*/  FFMA.FTZ R5, R205, UR4, R160 ;  /* 0x00000004cd057c23 */ /* 0x002fe200080100a0 */
[----:B---3--:R-:W-:Y:S04]  /*6400*/  F2FP.PACK_AB R6, R95, R96 ;  /* 0x000000605f06723e */ /* 0x008fe800000000ff */
[----:B------:R-:W-:Y:S02]  /*6410*/  @!P0 FSEL R5, R5, -INF , !P6 ;  /* 0xff80000005058808 */ /* 0x000fe40007000000 */
[----:B--2---:R-:W-:Y:S01]  /*6420*/  F2FP.PACK_AB R7, R158, R159 ;  /* 0x0000009f9e07723e */ /* 0x004fe200000000ff */
[----:B------:R1:W-:Y:S02]  /*6430*/  STS [R154+0x14400], R6 ;  /* 0x014400069a007388 */ /* 0x0003e40000000800 */
[----:B------:R-:W-:Y:S01]  /*6440*/  FFMA.FTZ R8, R5, c[0x0][0x23c], -R13 ;  /* 0x00008f0005087a23 */ /* 0x000fe2000001080d */
[----:B------:R-:W-:Y:S01]  /*6450*/  F2FP.PACK_AB R5, R156, R157 ;  /* 0x0000009d9c05723e */ /* 0x000fe200000000ff */
[----:B------:R-:W-:Y:S01]  /*6460*/  FFMA.FTZ R4, R207, UR4, R155 ;  /* 0x00000004cf047c23 */ /* 0x000fe2000801009b */
[----:B------:R2:W-:Y:S01]  /*6470*/  STS [R154+0x14000], R7 ;  /* 0x014000079a007388 */ /* 0x0005e20000000800 */
[----:B------:R3:W-:Y:S03]  /*6480*/  MUFU.EX2 R131, R8 ;  /* 0x0000000800837308 */ /* 0x0007e60000000800 */
[----:B------:R3:W-:Y:S01]  /*6490*/  STS [R152+0x14000], R5 ;  /* 0x0140000598007388 */ /* 0x0007e20000000800 */
[----:B------:R-:W-:Y:S05]  /*64a0*/  @!P0 FSEL R4, R4, -INF , !P5 ;  /* 0xff80000004048808 */ /* 0x000fea0006800000 */
[----:B------:R-:W-:Y:S01]  /*64b0*/  FFMA.FTZ R13, R4, c[0x0][0x23c], -R13 ;  /* 0x00008f00040d7a23 */ /* 0x000fe2000001080d */
[----:B------:R-:W-:Y:S03]  /*64c0*/  F2FP.PACK_AB R4, R140, R141 ;  /* 0x0000008d8c04723e */ /* 0x000fe600000000ff */
[----:B------:R-:W3:Y:S01]  /*64d0*/  MUFU.EX2 R115, R13 ;  /* 0x0000000d00737308 */ /* 0x000ee20000000800 */
[----:B-1----:R-:W-:Y:S02]  /*64e0*/  F2FP.PACK_AB R6, R93, R94 ;  /* 0x0000005e5d06723e */ /* 0x002fe400000000ff */
[----:B--2---:R-:W-:Y:S03]  /*64f0*/  F2FP.PACK_AB R7, R244, R246 ;  /* 0x000000f6f407723e */ /* 0x004fe600000000ff */
[----:B------:R1:W-:Y:S01]  /*6500*/  STS [R152+0x14400], R6 ;  /* 0x0144000698007388 */ /* 0x0003e20000000800 */
[----:B---3--:R-:W-:Y:S03]  /*6510*/  FFMA.FTZ R5, R205, UR4, R172 ;  /* 0x00000004cd057c23 */ /* 0x008fe600080100ac */
[----:B------:R2:W-:Y:S04]  /*6520*/  STS [R153+0x12400], R7 ;  /* 0x0124000799007388 */ /* 0x0005e80000000800 */
[----:B------:R3:W-:Y:S01]  /*6530*/  STS [R153+0x12000], R4 ;  /* 0x0120000499007388 */ /* 0x0007e20000000800 */
[----:B------:R-:W-:Y:S05]  /*6540*/  @!P0 FSEL R5, R5, -INF , !P4 ;  /* 0xff80000005058808 */ /* 0x000fea0006000000 */
[----:B------:R-:W-:Y:S01]  /*6550*/  FFMA.FTZ R8, R5, c[0x0][0x23c], -R11 ;  /* 0x00008f0005087a23 */ /* 0x000fe2000001080b */
[----:B------:R-:W-:Y:S03]  /*6560*/  F2FP.PACK_AB R5, R221, R223 ;  /* 0x000000dfdd05723e */ /* 0x000fe600000000ff */
[----:B------:R3:W-:Y:S02]  /*6570*/  MUFU.EX2 R168, R8 ;  /* 0x0000000800a87308 */ /* 0x0007e40000000800 */
[----:B------:R3:W-:Y:S01]  /*6580*/  STS [R151+0x12400], R5 ;  /* 0x0124000597007388 */ /* 0x0007e20000000800 */
[----:B-1----:R-:W-:Y:S02]  /*6590*/  F2FP.PACK_AB R6, R138, R139 ;  /* 0x0000008b8a06723e */ /* 0x002fe400000000ff */
[----:B--2---:R-:W-:Y:S03]  /*65a0*/  F2FP.PACK_AB R7, R127, R128 ;  /* 0x000000807f07723e */ /* 0x004fe600000000ff */
[----:B------:R1:W-:Y:S01]  /*65b0*/  STS [R151+0x12000], R6 ;  /* 0x0120000697007388 */ /* 0x0003e20000000800 */
[----:B---3--:R-:W-:Y:S03]  /*65c0*/  FFMA.FTZ R4, R207, UR4, R171 ;  /* 0x00000004cf047c23 */ /* 0x008fe600080100ab */
[----:B------:R2:W-:Y:S02]  /*65d0*/  STS [R153+0x14000], R7 ;  /* 0x0140000799007388 */ /* 0x0005e40000000800 */
[----:B------:R-:W-:Y:S02]  /*65e0*/  @!P0 FSEL R4, R4, -INF , !P3 ;  /* 0xff80000004048808 */ /* 0x000fe40005800000 */
[----:B------:R-:W-:Y:S03]  /*65f0*/  F2FP.PACK_AB R8, R87, R88 ;  /* 0x000000585708723e */ /* 0x000fe600000000ff */
[----:B------:R-:W-:Y:S02]  /*6600*/  FFMA.FTZ R11, R4, c[0x0][0x23c], -R11 ;  /* 0x00008f00040b7a23 */ /* 0x000fe4000001080b */
[----:B------:R-:W-:Y:S01]  /*6610*/  FFMA.FTZ R4, R207, UR4, R2 ;  /* 0x00000004cf047c23 */ /* 0x000fe20008010002 */
[----:B------:R-:W-:Y:S01]  /*6620*/  F2FP.PACK_AB R5, R136, R137 ;  /* 0x000000898805723e */ /* 0x000fe200000000ff */
[----:B------:R-:W-:Y:S01]  /*6630*/  STS [R153+0x14400], R8 ;  /* 0x0144000899007388 */ /* 0x000fe20000000800 */
[----:B------:R-:W3:Y:S02]  /*6640*/  MUFU.EX2 R166, R11 ;  /* 0x0000000b00a67308 */ /* 0x000ee40000000800 */
[----:B------:R-:W-:Y:S05]  /*6650*/  @!P0 FSEL R4, R4, -INF , !P2 ;  /* 0xff80000004048808 */ /* 0x000fea0005000000 */
[----:B------:R-:W-:Y:S01]  /*6660*/  FFMA.FTZ R0, R4, c[0x0][0x23c], -R0 ;  /* 0x00008f0004007a23 */ /* 0x000fe20000010800 */
[----:B-1----:R-:W-:Y:S02]  /*6670*/  F2FP.PACK_AB R6, R85, R86 ;  /* 0x000000565506723e */ /* 0x002fe400000000ff */
[----:B------:R-:W-:Y:S01]  /*6680*/  F2FP.PACK_AB R4, R163, R164 ;  /* 0x000000a4a304723e */ /* 0x000fe200000000ff */
[----:B------:R1:W1:Y:S01]  /*6690*/  MUFU.EX2 R245, R0 ;  /* 0x0000000000f57308 */ /* 0x0002620000000800 */
[----:B--2---:R-:W-:Y:S01]  /*66a0*/  F2FP.PACK_AB R7, R124, R126 ;  /* 0x0000007e7c07723e */ /* 0x004fe200000000ff */
[----:B------:R2:W-:Y:S04]  /*66b0*/  STS [R151+0x14400], R6 ;  /* 0x0144000697007388 */ /* 0x0005e80000000800 */
[----:B------:R3:W-:Y:S04]  /*66c0*/  STS [R151+0x14000], R7 ;  /* 0x0140000797007388 */ /* 0x0007e80000000800 */
[----:B------:R3:W-:Y:S01]  /*66d0*/  STS [R147+0x12000], R5 ;  /* 0x0120000593007388 */ /* 0x0007e20000000800 */
[----:B-1----:R-:W-:Y:S02]  /*66e0*/  F2FP.PACK_AB R0, R177, R178 ;  /* 0x000000b2b100723e */ /* 0x002fe400000000ff */
[----:B--2---:R-:W-:Y:S02]  /*66f0*/  F2FP.PACK_AB R6, R247, R249 ;  /* 0x000000f9f706723e */ /* 0x004fe400000000ff */
[----:B---3--:R-:W-:Y:S02]  /*6700*/  F2FP.PACK_AB R7, R219, R220 ;  /* 0x000000dcdb07723e */ /* 0x008fe400000000ff */
[----:B------:R-:W-:Y:S03]  /*6710*/  F2FP.PACK_AB R5, R79, R80 ;  /* 0x000000504f05723e */ /* 0x000fe600000000ff */
        /* <DEDUP_REMOVED lines=9> */
[----:B------:R-:W-:Y:S02]  /*67b0*/  F2FP.PACK_AB R6, R77, R78 ;  /* 0x0000004e4d06723e */ /* 0x000fe400000000ff */
        /* <DEDUP_REMOVED lines=28> */
[-C--:B---3--:R-:W-:Y:S08]  /*6980*/  HMMA.16816.F32 R20, R64, R32.reuse, RZ ;  /* 0x000000204014723c */ /* 0x088ff000000018ff */
[C---:B------:R-:W-:Y:S01]  /*6990*/  HMMA.16816.F32 R24, R60.reuse, R32, RZ ;  /* 0x000000203c18723c */ /* 0x040fe200000018ff */
[----:B----4-:R-:W-:Y:S02]  /*69a0*/  MOV R133, R145 ;  /* 0x0000009100857202 */ /* 0x010fe40000000f00 */
[----:B------:R-:W3:Y:S05]  /*69b0*/  LDL.LU R145, [R1+0x14c] ;  /* 0x00014c0001917983 */ /* 0x000eea0000300800 */
        /* <DEDUP_REMOVED lines=33> */
[C---:B------:R-:W-:Y:S01]  /*6bd0*/  HMMA.16816.F32 R56, R108.reuse, R104, R56 ;  /* 0x000000686c38723c */ /* 0x040fe20000001838 */
[----:B------:R-:W2:Y:S06]  /*6be0*/  LDL.LU R105, [R1] ;  /* 0x0000000001697983 */ /* 0x000eac0000300800 */
[----:B------:R-:W-:Y:S01]  /*6bf0*/  MOV R104, R133 ;  /* 0x0000008500687202 */ /* 0x000fe20000000f00 */
[-C--:B------:R-:W-:Y:S08]  /*6c00*/  HMMA.16816.F32 R60, R108, R106.reuse, R60 ;  /* 0x0000006a6c3c723c */ /* 0x080ff0000000183c */
[----:B------:R-:W-:Y:S07]  /*6c10*/  HMMA.16816.F32 R64, R100, R106, R64 ;  /* 0x0000006a6440723c */ /* 0x000fee0000001840 */
[C---:B------:R-:W-:Y:S02]  /*6c20*/  FADD.FTZ R101, -R114.reuse, R4 ;  /* 0x0000000472657221 */ /* 0x040fe40000010100 */
[----:B------:R-:W-:Y:S03]  /*6c30*/  FADD.FTZ R100, -R114, R5 ;  /* 0x0000000572647221 */ /* 0x000fe60000010100 */
[----:B---3--:R-:W-:Y:S02]  /*6c40*/  FFMA.FTZ R5, -R145, R145, 1 ;  /* 0x3f80000091057423 */ /* 0x008fe40000010191 */
[----:B------:R-:W-:Y:S02]  /*6c50*/  FFMA.FTZ R4, -R144, R144, 1 ;  /* 0x3f80000090047423 */ /* 0x000fe40000010190 */
[----:B------:R-:W-:Y:S02]  /*6c60*/  FMUL.FTZ R101, R248, R101 ;  /* 0x00000065f8657220 */ /* 0x000fe40000410000 */
[----:B------:R-:W-:Y:S02]  /*6c70*/  FMUL.FTZ R100, R243, R100 ;  /* 0x00000064f3647220 */ /* 0x000fe40000410000 */
[----:B------:R-:W-:Y:S02]  /*6c80*/  FMUL.FTZ R5, R5, c[0x0][0x2ec] ;  /* 0x0000bb0005057a20 */ /* 0x000fe40000410000 */
[----:B------:R-:W-:Y:S02]  /*6c90*/  FMUL.FTZ R4, R4, c[0x0][0x2ec] ;  /* 0x0000bb0004047a20 */ /* 0x000fe40000410000 */
        /* <DEDUP_REMOVED lines=57> */
[----:B------:R-:W-:Y:S02]  /*7030*/  FMUL.FTZ R16, R16, c[0x0][0x2ec] ;  /* 0x0000bb0010107a20 */ /* 0x000fe40000410000 */
[----:B------:R-:W-:Y:S02]  /*7040*/  FMUL.FTZ R5, R5, c[0x0][0x2ec] ;  /* 0x0000bb0005057a20 */ /* 0x000fe40000410000 */
[----:B------:R-:W-:Y:S02]  /*7050*/  FMUL.FTZ R20, R115, R20 ;  /* 0x0000001473147220 */ /* 0x000fe40000410000 */
[----:B------:R-:W-:Y:S02]  /*7060*/  FMUL.FTZ R131, R16, R32 ;  /* 0x0000002010837220 */ /* 0x000fe40000410000 */
[----:B------:R-:W-:Y:S02]  /*7070*/  FMUL.FTZ R115, R5, R21 ;  /* 0x0000001505737220 */ /* 0x000fe40000410000 */
[C---:B------:R-:W-:Y:S02]  /*7080*/  FADD.FTZ R16, -R113.reuse, R6 ;  /* 0x0000000671107221 */ /* 0x040fe40000010100 */
[----:B------:R-:W-:Y:S02]  /*7090*/  FFMA.FTZ R5, -R104, R104, 1 ;  /* 0x3f80000068057423 */ /* 0x000fe40000010168 */
[----:B------:R-:W-:Y:S02]  /*70a0*/  FADD.FTZ R6, -R113, R7 ;  /* 0x0000000771067221 */ /* 0x000fe40000010100 */
[----:B------:R-:W-:Y:S02]  /*70b0*/  FMUL.FTZ R7, R125, R16 ;  /* 0x000000107d077220 */ /* 0x000fe40000410000 */
[----:B------:R-:W-:Y:S01]  /*70c0*/  FMUL.FTZ R5, R5, c[0x0][0x2ec] ;  /* 0x0000bb0005057a20 */ /* 0x000fe20000410000 */
[----:B------:R1:W5:Y:S01]  /*70d0*/  LDL.LU R125, [R1+0x148] ;  /* 0x00014800017d7983 */ /* 0x0003620000300800 */
[----:B------:R-:W-:Y:S02]  /*70e0*/  FADD.FTZ R16, -R113, R18 ;  /* 0x0000001271107221 */ /* 0x000fe40000010100 */
[----:B------:R-:W-:Y:S02]  /*70f0*/  FMUL.FTZ R111, R5, R7 ;  /* 0x00000007056f7220 */ /* 0x000fe40000410000 */
[----:B------:R-:W-:Y:S02]  /*7100*/  FFMA.FTZ R5, -R165, R165, 1 ;  /* 0x3f800000a5057423 */ /* 0x000fe400000101a5 */
[----:B------:R-:W-:Y:S02]  /*7110*/  FADD.FTZ R18, -R113, R19 ;  /* 0x0000001371127221 */ /* 0x000fe40000010100 */
[----:B------:R-:W-:Y:S02]  /*7120*/  FMUL.FTZ R19, R167, R16 ;  /* 0x00000010a7137220 */ /* 0x000fe40000410000 */
[----:B------:R-:W-:Y:S02]  /*7130*/  FFMA.FTZ R4, -R155, R155, 1 ;  /* 0x3f8000009b047423 */ /* 0x000fe4000001019b */
[----:B------:R-:W-:Y:S02]  /*7140*/  FADD.FTZ R33, -R114, R52 ;  /* 0x0000003472217221 */ /* 0x000fe40000010100 */
[----:B------:R-:W-:Y:S02]  /*7150*/  FMUL.FTZ R4, R4, c[0x0][0x2ec] ;  /* 0x0000bb0004047a20 */ /* 0x000fe40000410000 */
[----:B------:R-:W-:Y:S02]  /*7160*/  FFMA.FTZ R17, -R170, R170, 1 ;  /* 0x3f800000aa117423 */ /* 0x000fe400000101aa */
[----:B------:R-:W-:Y:S02]  /*7170*/  FMUL.FTZ R114, R4, R20 ;  /* 0x0000001404727220 */ /* 0x000fe40000410000 */
[----:B------:R-:W-:Y:S02]  /*7180*/  FMUL.FTZ R33, R162, R33 ;  /* 0x00000021a2217220 */ /* 0x000fe40000410000 */
[----:B------:R-:W-:Y:S02]  /*7190*/  FMUL.FTZ R17, R17, c[0x0][0x2ec] ;  /* 0x0000bb0011117a20 */ /* 0x000fe40000410000 */
[----:B------:R-:W-:Y:S02]  /*71a0*/  FMUL.FTZ R6, R118, R6 ;  /* 0x0000000676067220 */ /* 0x000fe40000410000 */
[----:B------:R-:W-:Y:S01]  /*71b0*/  FMUL.FTZ R132, R17, R33 ;  /* 0x0000002111847220 */ /* 0x000fe20000410000 */
[----:B------:R1:W5:Y:S01]  /*71c0*/  LDL.LU R118, [R1+0x144] ;  /* 0x0001440001767983 */ /* 0x0003620000300800 */
[----:B------:R-:W-:Y:S02]  /*71d0*/  FADD.FTZ R17, -R113, R22 ;  /* 0x0000001671117221 */ /* 0x000fe40000010100 */
[----:B------:R-:W-:Y:S01]  /*71e0*/  FMUL.FTZ R5, R5, c[0x0][0x2ec] ;  /* 0x0000bb0005057a20 */ /* 0x000fe20000410000 */
[----:B------:R-:W3:Y:S01]  /*71f0*/  LDL.LU R167, [R1+0x140] ;  /* 0x0001400001a77983 */ /* 0x000ee20000300800 */
[----:B------:R-:W-:Y:S02]  /*7200*/  FMUL.FTZ R18, R251, R18 ;  /* 0x00000012fb127220 */ /* 0x000fe40000410000 */
[----:B------:R-:W-:Y:S01]  /*7210*/  FADD.FTZ R16, -R113, R23 ;  /* 0x0000001771107221 */ /* 0x000fe20000010100 */
[----:B------:R-:W4:Y:S01]  /*7220*/  LDL.LU R165, [R1+0x13c] ;  /* 0x00013c0001a57983 */ /* 0x000f220000300800 */
[----:B------:R-:W-:Y:S02]  /*7230*/  FMUL.FTZ R17, R246, R17 ;  /* 0x00000011f6117220 */ /* 0x000fe40000410000 */
[----:B------:R-:W-:Y:S02]  /*7240*/  FFMA.FTZ R7, -R217, R217, 1 ;  /* 0x3f800000d9077423 */ /* 0x000fe400000101d9 */
[----:B------:R-:W-:Y:S02]  /*7250*/  FMUL.FTZ R109, R5, R19 ;  /* 0x00000013056d7220 */ /* 0x000fe40000410000 */
[----:B------:R-:W-:Y:S02]  /*7260*/  FMUL.FTZ R16, R244, R16 ;  /* 0x00000010f4107220 */ /* 0x000fe40000410000 */
[----:B------:R-:W-:Y:S04]  /*7270*/  FADD.FTZ R19, -R113, R34 ;  /* 0x0000002271137221 */ /* 0x000fe80000010100 */
[----:B------:R-:W-:Y:S02]  /*7280*/  FMUL.FTZ R19, R223, R19 ;  /* 0x00000013df137220 */ /* 0x000fe40000410000 */
[----:B--2---:R-:W-:Y:S04]  /*7290*/  FFMA.FTZ R4, -R105, R105, 1 ;  /* 0x3f80000069047423 */ /* 0x004fe80000010169 */
[----:B------:R-:W-:Y:S04]  /*72a0*/  FMUL.FTZ R4, R4, c[0x0][0x2ec] ;  /* 0x0000bb0004047a20 */ /* 0x000fe80000410000 */
[----:B------:R-:W-:Y:S02]  /*72b0*/  FMUL.FTZ R110, R4, R6 ;  /* 0x00000006046e7220 */ /* 0x000fe40000410000 */
[----:B------:R-:W-:Y:S02]  /*72c0*/  FFMA.FTZ R4, -R231, R231, 1 ;  /* 0x3f800000e7047423 */ /* 0x000fe400000101e7 */
[----:B------:R-:W-:Y:S01]  /*72d0*/  FFMA.FTZ R6, -R230, R230, 1 ;  /* 0x3f800000e6067423 */ /* 0x000fe200000101e6 */
[----:B------:R1:W5:Y:S01]  /*72e0*/  LDL.LU R231, [R1+0x138] ;  /* 0x0001380001e77983 */ /* 0x0003620000300800 */
[----:B------:R-:W-:Y:S02]  /*72f0*/  FMUL.FTZ R4, R4, c[0x0][0x2ec] ;  /* 0x0000bb0004047a20 */ /* 0x000fe40000410000 */
[----:B------:R-:W-:Y:S01]  /*7300*/  FMUL.FTZ R5, R6, c[0x0][0x2ec] ;  /* 0x0000bb0006057a20 */ /* 0x000fe20000410000 */
[----:B------:R1:W5:Y:S01]  /*7310*/  LDL.LU R230, [R1+0x134] ;  /* 0x0001340001e67983 */ /* 0x0003620000300800 */
[----:B------:R-:W-:Y:S02]  /*7320*/  FMUL.FTZ R108, R4, R18 ;  /* 0x00000012046c7220 */ /* 0x000fe40000410000 */
[----:B------:R-:W-:Y:S01]  /*7330*/  FMUL.FTZ R4, R7, c[0x0][0x2ec] ;  /* 0x0000bb0007047a20 */ /* 0x000fe20000410000 */
[----:B------:R1:W5:Y:S01]  /*7340*/  LDL.LU R217, [R1+0x130] ;  /* 0x0001300001d97983 */ /* 0x0003620000300800 */
[----:B------:R-:W-:Y:S02]  /*7350*/  FMUL.FTZ R107, R5, R17 ;  /* 0x00000011056b7220 */ /* 0x000fe40000410000 */
[----:B------:R-:W-:Y:S02]  /*7360*/  FFMA.FTZ R5, -R241, R241, 1 ;  /* 0x3f800000f1057423 */ /* 0x000fe400000101f1 */
[C---:B------:R-:W-:Y:S02]  /*7370*/  FADD.FTZ R18, -R113.reuse, R35 ;  /* 0x0000002371127221 */ /* 0x040fe40000010100 */
        /* <DEDUP_REMOVED lines=48> */
[----:B------:R-:W-:Y:S01]  /*7680*/  FADD.FTZ R18, -R113, R55 ;  /* 0x0000003771127221 */ /* 0x000fe20000010100 */
[----:B------:R1:W5:Y:S01]  /*7690*/  LDL.LU R157, [R1+0x124] ;  /* 0x00012400019d7983 */ /* 0x0003620000300800 */
        /* <DEDUP_REMOVED lines=45> */
[----:B------:R-:W-:Y:S02]  /*7970*/  FFMA.FTZ R6, -R97, R97, 1 ;  /* 0x3f80000061067423 */ /* 0x000fe40000010161 */
[----:B------:R-:W-:Y:S01]  /*7980*/  FMUL.FTZ R12, R247, R12 ;  /* 0x0000000cf70c7220 */ /* 0x000fe20000410000 */
[----:B------:R1:W5:Y:S01]  /*7990*/  LDL.LU R119, [R1+0xf4] ;  /* 0x0000f40001777983 */ /* 0x0003620000300800 */
[----:B------:R-:W-:Y:S02]  /*79a0*/  FMUL.FTZ R6, R6, c[0x0][0x2ec] ;  /* 0x0000bb0006067a20 */ /* 0x000fe40000410000 */
[----:B------:R-:W-:Y:S02]  /*79b0*/  FFMA.FTZ R4, -R99, R99, 1 ;  /* 0x3f80000063047423 */ /* 0x000fe40000010163 */
[----:B------:R-:W-:Y:S01]  /*79c0*/  FMUL.FTZ R7, R7, c[0x0][0x2ec] ;  /* 0x0000bb0007077a20 */ /* 0x000fe20000410000 */
[----:B------:R1:W5:Y:S01]  /*79d0*/  LDL.LU R99, [R1+0xf0] ;  /* 0x0000f00001637983 */ /* 0x0003620000300800 */
[----:B------:R-:W-:Y:S02]  /*79e0*/  FMUL.FTZ R5, R5, c[0x0][0x2ec] ;  /* 0x0000bb0005057a20 */ /* 0x000fe40000410000 */
[----:B------:R-:W-:Y:S02]  /*79f0*/  FMUL.FTZ R50, R6, R12 ;  /* 0x0000000c06327220 */ /* 0x000fe40000410000 */
[C---:B------:R-:W-:Y:S02]  /*7a00*/  FADD.FTZ R12, -R112.reuse, R57 ;  /* 0x00000039700c7221 */ /* 0x040fe40000010100 */
[----:B------:R-:W-:Y:S02]  /*7a10*/  FFMA.FTZ R6, -R237, R237, 1 ;  /* 0x3f800000ed067423 */ /* 0x000fe400000101ed */
[----:B------:R-:W-:Y:S01]  /*7a20*/  FMUL.FTZ R54, R7, R13 ;  /* 0x0000000d07367220 */ /* 0x000fe20000410000 */
[----:B----4-:R-:W-:Y:S01]  /*7a30*/  MOV R57, R165 ;  /* 0x000000a500397202 */ /* 0x010fe20000000f00 */
[----:B------:R-:W-:Y:S02]  /*7a40*/  FMUL.FTZ R53, R5, R9 ;  /* 0x0000000905357220 */ /* 0x000fe40000410000 */
[----:B------:R-:W-:Y:S02]  /*7a50*/  FADD.FTZ R9, -R112, R44 ;  /* 0x0000002c70097221 */ /* 0x000fe40000010100 */
[----:B------:R-:W-:Y:S02]  /*7a60*/  FFMA.FTZ R7, -R98, R98, 1 ;  /* 0x3f80000062077423 */ /* 0x000fe40000010162 */
[----:B------:R-:W-:Y:S01]  /*7a70*/  FFMA.FTZ R5, -R252, R252, 1 ;  /* 0x3f800000fc057423 */ /* 0x000fe200000101fc */
[----:B------:R1:W5:Y:S01]  /*7a80*/  LDL.LU R98, [R1+0xec] ;  /* 0x0000ec0001627983 */ /* 0x0003620000300800 */
[----:B------:R-:W-:Y:S02]  /*7a90*/  FMUL.FTZ R12, R227, R12 ;  /* 0x0000000ce30c7220 */ /* 0x000fe40000410000 */
[----:B------:R-:W-:Y:S01]  /*7aa0*/  FMUL.FTZ R6, R6, c[0x0][0x2ec] ;  /* 0x0000bb0006067a20 */ /* 0x000fe20000410000 */
[----:B------:R1:W5:Y:S01]  /*7ab0*/  LDL.LU R97, [R1+0xe8] ;  /* 0x0000e80001617983 */ /* 0x0003620000300800 */
[----:B------:R-:W-:Y:S02]  /*7ac0*/  FMUL.FTZ R4, R4, c[0x0][0x2ec] ;  /* 0x0000bb0004047a20 */ /* 0x000fe40000410000 */
[----:B------:R-:W-:Y:S02]  /*7ad0*/  FMUL.FTZ R9, R242, R9 ;  /* 0x00000009f2097220 */ /* 0x000fe40000410000 */
[----:B------:R-:W-:Y:S02]  /*7ae0*/  FMUL.FTZ R5, R5, c[0x0][0x2ec] ;  /* 0x0000bb0005057a20 */ /* 0x000fe40000410000 */
[----:B------:R-:W-:Y:S02]  /*7af0*/  FMUL.FTZ R44, R6, R12 ;  /* 0x0000000c062c7220 */ /* 0x000fe40000410000 */
        /* <DEDUP_REMOVED lines=11> */
[----:B------:R-:W-:Y:S01]  /*7bb0*/  FMUL.FTZ R9, R226, R9 ;  /* 0x00000009e2097220 */ /* 0x000fe20000410000 */
[----:B------:R1:W5:Y:S01]  /*7bc0*/  LDL.LU R95, [R1+0xe0] ;  /* 0x0000e000015f7983 */ /* 0x0003620000300800 */
[----:B------:R-:W-:Y:S02]  /*7bd0*/  FMUL.FTZ R5, R5, c[0x0][0x2ec] ;  /* 0x0000bb0005057a20 */ /* 0x000fe40000410000 */
[----:B------:R-:W-:Y:S02]  /*7be0*/  FADD.FTZ R10, -R0, R14 ;  /* 0x0000000e000a7221 */ /* 0x000fe40000010100 */
[----:B------:R-:W-:Y:S02]  /*7bf0*/  FADD.FTZ R13, -R112, R40 ;  /* 0x00000028700d7221 */ /* 0x000fe40000010100 */
        /* <DEDUP_REMOVED lines=15> */
[----:B---3--:R-:W-:Y:S01]  /*7cf0*/  MOV R56, R167 ;  /* 0x000000a700387202 */ /* 0x008fe20000000f00 */
        /* <DEDUP_REMOVED lines=42> */
[----:B------:R-:W-:Y:S01]  /*7fa0*/  FADD.FTZ R12, -R0, R42 ;  /* 0x0000002a000c7221 */ /* 0x000fe20000010100 */
[----:B------:R1:W5:Y:S01]  /*7fb0*/  LDL.LU R82, [R1+0xac] ;  /* 0x0000ac0001527983 */ /* 0x0003620000300800 */
[----:B------:R-:W-:Y:S02]  /*7fc0*/  FMUL.FTZ R5, R5, c[0x0][0x2ec] ;  /* 0x0000bb0005057a20 */ /* 0x000fe40000410000 */
[----:B------:R-:W-:Y:S01]  /*7fd0*/  FMUL.FTZ R21, R6, R11 ;  /* 0x0000000b06157220 */ /* 0x000fe20000410000 */
[----:B------:R1:W5:Y:S01]  /*7fe0*/  LDL.LU R81, [R1+0xa8] ;  /* 0x0000a80001517983 */ /* 0x0003620000300800 */
        /* <DEDUP_REMOVED lines=17> */
[----:B------:R-:W-:Y:S01]  /*8100*/  FFMA.FTZ R8, -R73, R73, 1 ;  /* 0x3f80000049087423 */ /* 0x000fe20000010149 */
[----:B------:R1:W5:Y:S01]  /*8110*/  LDL.LU R76, [R1+0x94] ;  /* 0x00009400014c7983 */ /* 0x0003620000300800 */
[----:B------:R-:W-:Y:S02]  /*8120*/  FMUL.FTZ R5, R5, c[0x0][0x2ec] ;  /* 0x0000bb0005057a20 */ /* 0x000fe40000410000 */
[----:B------:R-:W-:Y:S01]  /*8130*/  FMUL.FTZ R7, R4, c[0x0][0x2ec] ;  /* 0x0000bb0004077a20 */ /* 0x000fe20000410000 */
[----:B------:R1:W5:Y:S01]  /*8140*/  LDL.LU R75, [R1+0x90] ;  /* 0x00009000014b7983 */ /* 0x0003620000300800 */
[----:B------:R-:W-:Y:S02]  /*8150*/  FMUL.FTZ R4, R8, c[0x0][0x2ec] ;  /* 0x0000bb0008047a20 */ /* 0x000fe40000410000 */
[----:B------:R-:W-:Y:S01]  /*8160*/  FMUL.FTZ R38, R5, R10 ;  /* 0x0000000a05267220 */ /* 0x000fe20000410000 */
[----:B------:R1:W5:Y:S01]  /*8170*/  LDL.LU R74, [R1+0x8c] ;  /* 0x00008c00014a7983 */ /* 0x0003620000300800 */
[----:B------:R-:W-:Y:S02]  /*8180*/  FADD.FTZ R10, -R0, R58 ;  /* 0x0000003a000a7221 */ /* 0x000fe40000010100 */
        /* <DEDUP_REMOVED lines=9> */
[----:B------:R-:W-:Y:S02]  /*8220*/  FADD.FTZ R8, -R0, R63 ;  /* 0x0000003f00087221 */ /* 0x000fe40000010100 */
[----:B------:R-:W-:Y:S01]  /*8230*/  FFMA.FTZ R0, -R69, R69, 1 ;  /* 0x3f80000045007423 */ /* 0x000fe20000010145 */
[----:B------:R1:W5:Y:S01]  /*8240*/  LDL.LU R70, [R1+0x7c] ;  /* 0x00007c0001467983 */ /* 0x0003620000300800 */
[----:B------:R-:W-:Y:S02]  /*8250*/  FFMA.FTZ R5, -R68, R68, 1 ;  /* 0x3f80000044057423 */ /* 0x000fe40000010144 */
[----:B------:R-:W-:Y:S01]  /*8260*/  FFMA.FTZ R4, -R3, R3, 1 ;  /* 0x3f80000003047423 */ /* 0x000fe20000010103 */
[----:B------:R1:W5:Y:S01]  /*8270*/  LDL.LU R69, [R1+0x78] ;  /* 0x0000780001457983 */ /* 0x0003620000300800 */
[----:B------:R-:W-:Y:S02]  /*8280*/  FMUL.FTZ R39, R7, R12 ;  /* 0x0000000c07277220 */ /* 0x000fe40000410000 */
[----:B------:R-:W-:Y:S01]  /*8290*/  FFMA.FTZ R7, -R2, R2, 1 ;  /* 0x3f80000002077423 */ /* 0x000fe20000010102 */
[----:B------:R1:W5:Y:S01]  /*82a0*/  LDL.LU R68, [R1+0x74] ;  /* 0x0000740001447983 */ /* 0x0003620000300800 */
[----:B------:R-:W-:Y:S02]  /*82b0*/  FMUL.FTZ R6, R6, c[0x0][0x2ec] ;  /* 0x0000bb0006067a20 */ /* 0x000fe40000410000 */
[----:B------:R-:W-:Y:S01]  /*82c0*/  FMUL.FTZ R8, R245, R8 ;  /* 0x00000008f5087220 */ /* 0x000fe20000410000 */
[----:B------:R1:W5:Y:S01]  /*82d0*/  LDL.LU R3, [R1+0x70] ;  /* 0x0000700001037983 */ /* 0x0003620000300800 */
[----:B------:R-:W-:Y:S02]  /*82e0*/  FMUL.FTZ R13, R6, R11 ;  /* 0x0000000b060d7220 */ /* 0x000fe40000410000 */
[----:B------:R-:W-:Y:S01]  /*82f0*/  FMUL.FTZ R6, R0, c[0x0][0x2ec] ;  /* 0x0000bb0000067a20 */ /* 0x000fe20000410000 */
[----:B------:R1:W5:Y:S01]  /*8300*/  LDL.LU R2, [R1+0x6c] ;  /* 0x00006c0001027983 */ /* 0x0003620000300800 */
        /* <DEDUP_REMOVED lines=41> */
.L_x_664:
        /* <DEDUP_REMOVED lines=38> */
[----:B--2---:R-:W-:Y:S01]  /*8800*/  F2FP.PACK_AB R4, R114, R115 ;  /* 0x000000737204723e */ /* 0x004fe200000000ff */
        /* <DEDUP_REMOVED lines=26> */
[----:B--2--5:R-:W-:Y:S05]  /*89b0*/  IMAD.SHL.U32 R0, R124, 0x2, RZ ;  /* 0x000000027c007824 */ /* 0x024fea00078e00ff */
[----:B------:R-:W-:Y:S04]  /*89c0*/  LDSM.16.MT88.4 R4, [R2+0x12000] ;  /* 0x012000000204783b */ /* 0x000fe80000004200 */
[----:B------:R-:W2:Y:S04]  /*89d0*/  LDSM.16.MT88.4 R8, [R0+0x4000] ;  /* 0x004000000008783b */ /* 0x000ea80000004200 */
[----:B------:R-:W3:Y:S04]  /*89e0*/  LDSM.16.MT88.4 R12, [R2+0x16000] ;  /* 0x01600000020c783b */ /* 0x000ee80000004200 */
[----:B------:R-:W-:Y:S04]  /*89f0*/  LDSM.16.MT88.4 R16, [R2+0x12800] ;  /* 0x012800000210783b */ /* 0x000fe80000004200 */
[----:B------:R-:W4:Y:S04]  /*8a00*/  LDSM.16.MT88.4 R20, [R0+0x4400] ;  /* 0x004400000014783b */ /* 0x000f280000004200 */
[----:B------:R-:W1:Y:S01]  /*8a10*/  LDSM.16.MT88.4 R24, [R2+0x16800] ;  /* 0x016800000218783b */ /* 0x000e620000004200 */
[-C--:B--2---:R-:W-:Y:S08]  /*8a20*/  HMMA.16816.F32 R68, R4, R8.reuse, R68 ;  /* 0x000000080444723c */ /* 0x084ff00000001844 */
[C---:B---3--:R-:W-:Y:S08]  /*8a30*/  HMMA.16816.F32 R72, R12.reuse, R8, R72 ;  /* 0x000000080c48723c */ /* 0x048ff00000001848 */
[-C--:B------:R-:W-:Y:S01]  /*8a40*/  HMMA.16816.F32 R76, R12, R10.reuse, R76 ;  /* 0x0000000a0c4c723c */ /* 0x080fe2000000184c */
[----:B------:R-:W-:Y:S07]  /*8a50*/  LDSM.16.MT88.4 R12, [R2+0x17000] ;  /* 0x01700000020c783b */ /* 0x000fee0000004200 */
[----:B------:R-:W-:Y:S01]  /*8a60*/  HMMA.16816.F32 R80, R4, R10, R80 ;  /* 0x0000000a0450723c */ /* 0x000fe20000001850 */
[----:B------:R-:W-:Y:S04]  /*8a70*/  LDSM.16.MT88.4 R4, [R2+0x13000] ;  /* 0x013000000204783b */ /* 0x000fe80000004200 */
[----:B------:R-:W2:Y:S03]  /*8a80*/  LDSM.16.MT88.4 R8, [R0+0x4800] ;  /* 0x004800000008783b */ /* 0x000ea60000004200 */
[-C--:B----4-:R-:W-:Y:S08]  /*8a90*/  HMMA.16816.F32 R68, R16, R20.reuse, R68 ;  /* 0x000000141044723c */ /* 0x090ff00000001844 */
[C---:B-1----:R-:W-:Y:S08]  /*8aa0*/  HMMA.16816.F32 R72, R24.reuse, R20, R72 ;  /* 0x000000141848723c */ /* 0x042ff00000001848 */
        /* <DEDUP_REMOVED lines=32> */
[----:B------:R-:W1:Y:S04]  /*8cb0*/  LDSM.16.MT88.4 R20, [R0+0x5c00] ;  /* 0x005c00000014783b */ /* 0x000e680000004200 */
[----:B------:R-:W-:Y:S01]  /*8cc0*/  BAR.SYNC.DEFER_BLOCKING 0x0 ;  /* 0x0000000000007b1d */ /* 0x000fe20000010000 */
[-C--:B--2---:R-:W-:Y:S08]  /*8cd0*/  HMMA.16816.F32 R68, R4, R8.reuse, R68 ;  /* 0x000000080444723c */ /* 0x084ff00000001844 */
[C---:B------:R-:W-:Y:S08]  /*8ce0*/  HMMA.16816.F32 R72, R12.reuse, R8, R72 ;  /* 0x000000080c48723c */ /* 0x040ff00000001848 */
[-C--:B------:R-:W-:Y:S08]  /*8cf0*/  HMMA.16816.F32 R76, R12, R10.reuse, R76 ;  /* 0x0000000a0c4c723c */ /* 0x080ff0000000184c */
[----:B------:R-:W-:Y:S08]  /*8d00*/  HMMA.16816.F32 R80, R4, R10, R80 ;  /* 0x0000000a0450723c */ /* 0x000ff00000001850 */
[-C--:B-1----:R-:W-:Y:S08]  /*8d10*/  HMMA.16816.F32 R68, R16, R20.reuse, R68 ;  /* 0x000000141044723c */ /* 0x082ff00000001844 */
        /* <DEDUP_REMOVED lines=27> */
.L_x_665:
        /* <DEDUP_REMOVED lines=139> */
[----:B----4-:R3:W-:Y:S04]  /*9780*/  @P1 STL [R1+0x4], R53 ;  /* 0x0000043501001387 */ /* 0x0107e80000100800 */
        /* <DEDUP_REMOVED lines=157> */
.L_x_667:
        /* <DEDUP_REMOVED lines=19> */
.L_x_668:
[----:B------:R-:W-:Y:S01]  /*a290*/  BAR.SYNC.DEFER_BLOCKING 0x0 ;  /* 0x0000000000007b1d */ /* 0x000fe20000010000 */
[----:B------:R-:W-:Y:S01]  /*a2a0*/  USHF.R.S32.HI UR4, URZ, 0x1f, UR15 ;  /* 0x0000001f3f047899 */ /* 0x000fe2000801140f */
[--C-:B-1----:R-:W-:Y:S01]  /*a2b0*/  SHF.R.S32.HI R5, RZ, 0x1f, R230.reuse ;  /* 0x0000001fff057819 */ /* 0x102fe200000114e6 */
[----:B------:R-:W-:Y:S01]  /*a2c0*/  IMAD.U32 R6, RZ, RZ, UR15 ;  /* 0x0000000fff067e24 */ /* 0x000fe2000f8e00ff */
[----:B------:R-:W-:Y:S01]  /*a2d0*/  UIMAD UR6, UR48, -0x80, UR6 ;  /* 0xffffff80300678a4 */ /* 0x000fe2000f8e0206 */
[----:B------:R-:W-:Y:S01]  /*a2e0*/  IMAD.MOV.U32 R4, RZ, RZ, R230 ;  /* 0x000000ffff047224 */ /* 0x000fe200078e00e6 */
[----:B------:R-:W1:Y:S01]  /*a2f0*/  S2R R29, SR_TID.X ;  /* 0x00000000001d7919 */ /* 0x000e620000002100 */
[----:B------:R-:W-:Y:S01]  /*a300*/  ULDC.64 UR10, c[0x0][0x3a0] ;  /* 0x0000e800000a7ab9 */ /* 0x000fe20000000a00 */
[----:B------:R-:W-:Y:S01]  /*a310*/  ISETP.GE.AND P1, PT, R230, c[0x0][0x220], PT ;  /* 0x00008800e6007a0c */ /* 0x000fe20003f26270 */
[----:B------:R-:W-:Y:S01]  /*a320*/  UIMAD UR10, UR4, UR10, URZ ;  /* 0x0000000a040a72a4 */ /* 0x000fe2000f8e023f */
[----:B------:R-:W2:Y:S01]  /*a330*/  S2R R30, SR_TID.X ;  /* 0x00000000001e7919 */ /* 0x000ea20000002100 */
[----:B------:R-:W-:Y:S01]  /*a340*/  IMAD.WIDE.U32 R6, R6, c[0x0][0x3a0], R4 ;  /* 0x0000e80006067a25 */ /* 0x000fe200078e0004 */
[----:B------:R-:W-:Y:S01]  /*a350*/  USHF.R.S32.HI UR14, URZ, 0x1f, UR50 ;  /* 0x0000001f3f0e7899 */ /* 0x000fe20008011432 */
[----:B------:R-:W-:Y:S01]  /*a360*/  BSSY B0, `(.L_x_669) ;  /* 0x000001e000007945 */ /* 0x000fe20003800000 */
[----:B------:R-:W-:-:S02]  /*a370*/  UIMAD UR10, UR15, UR11, UR10 ;  /* 0x0000000b0f0a72a4 */ /* 0x000fc4000f8e020a */
[----:B------:R-:W-:-:S04]  /*a380*/  IADD3 R6, P0, R6, UR12, RZ ;  /* 0x0000000c06067c10 */ /* 0x000fc8000ff1e0ff */
[----:B------:R-:W-:Y:S01]  /*a390*/  IMAD.U32 R0, RZ, RZ, UR10 ;  /* 0x0000000aff007e24 */ /* 0x000fe2000f8e00ff */
[----:B------:R-:W-:Y:S02]  /*a3a0*/  ULDC.64 UR10, c[0x0][0x3b8] ;  /* 0x0000ee00000a7ab9 */ /* 0x000fe40000000a00 */
[----:B------:R-:W-:Y:S01]  /*a3b0*/  UIMAD UR10, UR14, UR10, URZ ;  /* 0x0000000a0e0a72a4 */ /* 0x000fe2000f8e023f */
[----:B------:R3:W4:Y:S01]  /*a3c0*/  LDS.128 R16, [R146+0x7000] ;  /* 0x0070000092107984 */ /* 0x0007220000000c00 */
[----:B------:R-:W-:Y:S01]  /*a3d0*/  IADD3.X R7, R7, UR13, R0, P0, !PT ;  /* 0x0000000d07077c10 */ /* 0x000fe200087fe400 */
[----:B------:R-:W-:Y:S01]  /*a3e0*/  IMAD.U32 R0, RZ, RZ, UR50 ;  /* 0x00000032ff007e24 */ /* 0x000fe2000f8e00ff */
[----:B------:R-:W-:Y:S01]  /*a3f0*/  UIMAD UR10, UR50, UR11, UR10 ;  /* 0x0000000b320a72a4 */ /* 0x000fe2000f8e020a */
[----:B------:R3:W3:Y:S01]  /*a400*/  LDS.128 R20, [R146+0x8000] ;  /* 0x0080000092147984 */ /* 0x0006e20000000c00 */
[----:B-1----:R-:W-:Y:S01]  /*a410*/  SHF.R.S32.HI R29, RZ, 0x1f, R29 ;  /* 0x0000001fff1d7819 */ /* 0x002fe2000001141d */
[----:B------:R-:W-:-:S02]  /*a420*/  IMAD.WIDE.U32 R6, R0, c[0x0][0x3b8], R6 ;  /* 0x0000ee0000067a25 */ /* 0x000fc400078e0006 */
[----:B------:R1:W1:Y:S01]  /*a430*/  LDS.128 R24, [R146+0x9000] ;  /* 0x0090000092187984 */ /* 0x0002620000000c00 */
[----:B--2---:R-:W-:Y:S02]  /*a440*/  LEA.HI R29, R29, R30, RZ, 0x2 ;  /* 0x0000001e1d1d7211 */ /* 0x004fe400078f10ff */
[----:B------:R-:W-:Y:S02]  /*a450*/  IADD3 R3, R7, UR10, RZ ;  /* 0x0000000a07037c10 */ /* 0x000fe4000fffe0ff */
[----:B------:R-:W-:-:S04]  /*a460*/  SHF.R.S32.HI R29, RZ, 0x2, R29 ;  /* 0x00000002ff1d7819 */ /* 0x000fc8000001141d */
[----:B------:R-:W-:Y:S02]  /*a470*/  ISETP.GE.OR P2, PT, R29, UR6, P1 ;  /* 0x000000061d007c0c */ /* 0x000fe40008f46670 */
[----:B------:R-:W-:-:S11]  /*a480*/  SHF.R.S32.HI R28, RZ, 0x1f, R29 ;  /* 0x0000001fff1c7819 */ /* 0x000fd6000001141d */
[----:B------:R-:W-:Y:S05]  /*a490*/  @P2 BRA `(.L_x_670) ;  /* 0x000000a000002947 */ /* 0x000fea0003800000 */
[----:B------:R-:W2:Y:S01]  /*a4a0*/  LDS.128 R12, [R146+0x6000] ;  /* 0x00600000920c7984 */ /* 0x000ea20000000c00 */
        /* <DEDUP_REMOVED lines=9> */
.L_x_670:
[----:B------:R-:W-:Y:S05]  /*a540*/  BSYNC B0 ;  /* 0x0000000000007941 */ /* 0x000fea0003800000 */
.L_x_669:
        /* <DEDUP_REMOVED lines=8> */
[----:B--2---:R-:W-:-:S04]  /*a5d0*/  IMAD.WIDE.U32 R10, R0, c[0x0][0x3a0], R6 ;  /* 0x0000e800000a7a25 */ /* 0x004fc800078e0006 */
[----:B------:R-:W-:Y:S01]  /*a5e0*/  IMAD R0, R0, c[0x0][0x3a4], R8 ;  /* 0x0000e90000007a24 */ /* 0x000fe200078e0208 */
[----:B------:R-:W-:-:S04]  /*a5f0*/  LEA R6, P0, R10, c[0x0][0x340], 0x1 ;  /* 0x0000d0000a067a11 */ /* 0x000fc800078008ff */
[----:B------:R-:W-:-:S04]  /*a600*/  IADD3 R0, R0, R11, RZ ;  /* 0x0000000b00007210 */ /* 0x000fc80007ffe0ff */
[----:B------:R-:W-:-:S05]  /*a610*/  LEA.HI.X R7, R10, c[0x0][0x344], R0, 0x1, P0 ;  /* 0x0000d1000a077a11 */ /* 0x000fca00000f0c00 */
[----:B----4-:R2:W-:Y:S02]  /*a620*/  STG.E.128 [R6.64], R16 ;  /* 0x0000001006007986 */ /* 0x0105e4000c101d08 */
.L_x_672:
[----:B------:R-:W-:Y:S05]  /*a630*/  BSYNC B0 ;  /* 0x0000000000007941 */ /* 0x000fea0003800000 */
.L_x_671:
        /* <DEDUP_REMOVED lines=26> */
.L_x_674:
[----:B------:R-:W-:Y:S05]  /*a7e0*/  BSYNC B0 ;  /* 0x0000000000007941 */ /* 0x000fea0003800000 */
.L_x_673:
        /* <DEDUP_REMOVED lines=11> */
.L_x_647:
[----:B------:R-:W-:Y:S05]  /*a8a0*/  BSYNC B1 ;  /* 0x0000000000017941 */ /* 0x000fea0003800000 */
.L_x_633:
        /* <DEDUP_REMOVED lines=11> */
.L_x_675:
[----:B------:R-:W-:Y:S05]  /*a960*/  EXIT ;  /* 0x000000000000794d */ /* 0x000fea0003800000 */
.L_x_677:
        /* <DEDUP_REMOVED lines=9> */
.L_x_707:


//--------------------- .text._ZN5flash25flash_bwd_dot_do_o_kernelILb0E23Flash_bwd_kernel_traitsILi32ELi128ELi128ELi8ELi4ELi4ELi4ELb0ELb0EN7cutlass6half_tE19Flash_kernel_traitsILi32ELi128ELi128ELi8ES3_EEEEvNS_16Flash_bwd_paramsE --------------------------
	.section	.text._ZN5flash25flash_bwd_dot_do_o_kernelILb0E23Flash_bwd_kernel_traitsILi32ELi128ELi128ELi8ELi4ELi4ELi4ELb0ELb0EN7cutlass6half_tE19Flash_kernel_traitsILi32ELi128ELi128ELi8ES3_EEEEvNS_16Flash_bwd_paramsE,"ax",@progbits
	.sectioninfo	@"SHI_REGISTERS=32"
	.align	128
        .global         _ZN5flash25flash_bwd_dot_do_o_kernelILb0E23Flash_bwd_kernel_traitsILi32ELi128ELi128ELi8ELi4ELi4ELi4ELb0ELb0EN7cutlass6half_tE19Flash_kernel_traitsILi32ELi128ELi128ELi8ES3_EEEEvNS_16Flash_bwd_paramsE
        .type           _ZN5flash25flash_bwd_dot_do_o_kernelILb0E23Flash_bwd_kernel_traitsILi32ELi128ELi128ELi8ELi4ELi4ELi4ELb0ELb0EN7cutlass6half_tE19Flash_kernel_traitsILi32ELi128ELi128ELi8ES3_EEEEvNS_16Flash_bwd_paramsE,@function
        .size           _ZN5flash25flash_bwd_dot_do_o_kernelILb0E23Flash_bwd_kernel_traitsILi32ELi128ELi128ELi8ELi4ELi4ELi4ELb0ELb0EN7cutlass6half_tE19Flash_kernel_traitsILi32ELi128ELi128ELi8ES3_EEEEvNS_16Flash_bwd_paramsE,(.L_x_708 - _ZN5flash25flash_bwd_dot_do_o_kernelILb0E23Flash_bwd_kernel_traitsILi32ELi128ELi128ELi8ELi4ELi4ELi4ELb0ELb0EN7cutlass6half_tE19Flash_kernel_traitsILi32ELi128ELi128ELi8ES3_EEEEvNS_16Flash_bwd_paramsE)
        .other          _ZN5flash25flash_bwd_dot_do_o_kernelILb0E23Flash_bwd_kernel_traitsILi32ELi128ELi128ELi8ELi4ELi4ELi4ELb0ELb0EN7cutlass6half_tE19Flash_kernel_traitsILi32ELi128ELi128ELi8ES3_EEEEvNS_16Flash_bwd_paramsE,@"STO_CUDA_ENTRY STV_DEFAULT"
_ZN5flash25flash_bwd_dot_do_o_kernelILb0E23Flash_bwd_kernel_traitsILi32ELi128ELi128ELi8ELi4ELi4ELi4ELb0ELb0EN7cutlass6half_tE19Flash_kernel_traitsILi32ELi128ELi128ELi8ES3_EEEEvNS_16Flash_bwd_paramsE:
.text._ZN5flash25flash_bwd_dot_do_o_kernelILb0E23Flash_bwd_kernel_traitsILi32ELi128ELi128ELi8ELi4ELi4ELi4ELb0ELb0EN7cutlass6half_tE19Flash_kernel_traitsILi32ELi128ELi128ELi8ES3_EEEEvNS_16Flash_bwd_paramsE:
        /* <DEDUP_REMOVED lines=46> */
.L_x_678:
[----:B01----:R-:W-:-:S04]  /*02e0*/  IMAD R0, R0, c[0x0][0x1c0], R3 ;  /* 0x0000700000007a24 */ /* 0x003fc800078e0203 */
[----:B------:R-:W-:Y:S02]  /*02f0*/  IMAD R0, R0, c[0x0][0x224], RZ ;  /* 0x0000890000007a24 */ /* 0x000fe400078e02ff */
.L_x_679:
        /* <DEDUP_REMOVED lines=144> */
.L_x_680:
        /* <DEDUP_REMOVED lines=16> */
.L_x_708:


//--------------------- .text._ZN5flash25flash_bwd_dot_do_o_kernelILb1E23Flash_bwd_kernel_traitsILi32ELi128ELi128ELi8ELi4ELi4ELi4ELb0ELb0EN7cutlass6half_tE19Flash_kernel_traitsILi32ELi128ELi128ELi8ES3_EEEEvNS_16Flash_bwd_paramsE --------------------------
	.section	.text._ZN5flash25flash_bwd_dot_do_o_kernelILb1E23Flash_bwd_kernel_traitsILi32ELi128ELi128ELi8ELi4ELi4ELi4ELb0ELb0EN7cutlass6half_tE19Flash_kernel_traitsILi32ELi128ELi128ELi8ES3_EEEEvNS_16Flash_bwd_paramsE,"ax",@progbits
	.sectioninfo	@"SHI_REGISTERS=34"
	.align	128
        .global         _ZN5flash25flash_bwd_dot_do_o_kernelILb1E23Flash_bwd_kernel_traitsILi32ELi128ELi128ELi8ELi4ELi4ELi4ELb0ELb0EN7cutlass6half_tE19Flash_kernel_traitsILi32ELi128ELi128ELi8ES3_EEEEvNS_16Flash_bwd_paramsE
        .type           _ZN5flash25flash_bwd_dot_do_o_kernelILb1E23Flash_bwd_kernel_traitsILi32ELi128ELi128ELi8ELi4ELi4ELi4ELb0ELb0EN7cutlass6half_tE19Flash_kernel_traitsILi32ELi128ELi128ELi8ES3_EEEEvNS_16Flash_bwd_paramsE,@function
        .size           _ZN5flash25flash_bwd_dot_do_o_kernelILb1E23Flash_bwd_kernel_traitsILi32ELi128ELi128ELi8ELi4ELi4ELi4ELb0ELb0EN7cutlass6half_tE19Flash_kernel_traitsILi32ELi128ELi128ELi8ES3_EEEEvNS_16Flash_bwd_paramsE,(.L_x_709 - _ZN5flash25flash_bwd_dot_do_o_kernelILb1E23Flash_bwd_kernel_traitsILi32ELi128ELi128ELi8ELi4ELi4ELi4ELb0ELb0EN7cutlass6half_tE19Flash_kernel_traitsILi32ELi128ELi128ELi8ES3_EEEEvNS_16Flash_bwd_paramsE)
        .other          _ZN5flash25flash_bwd_dot_do_o_kernelILb1E23Flash_bwd_kernel_traitsILi32ELi128ELi128ELi8ELi4ELi4ELi4ELb0ELb0EN7cutlass6half_tE19Flash_kernel_traitsILi32ELi128ELi128ELi8ES3_EEEEvNS_16Flash_bwd_paramsE,@"STO_CUDA_ENTRY STV_DEFAULT"
_ZN5flash25flash_bwd_dot_do_o_kernelILb1E23Flash_bwd_kernel_traitsILi32ELi128ELi128ELi8ELi4ELi4ELi4ELb0ELb0EN7cutlass6half_tE19Flash_kernel_traitsILi32ELi128ELi128ELi8ES3_EEEEvNS_16Flash_bwd_paramsE:
.text._ZN5flash25flash_bwd_dot_do_o_kernelILb1E23Flash_bwd_kernel_traitsILi32ELi128ELi128ELi8ELi4ELi4ELi4ELb0ELb0EN7cutlass6half_tE19Flash_kernel_traitsILi32ELi128ELi128ELi8ES3_EEEEvNS_16Flash_bwd_paramsE:
        /* <DEDUP_REMOVED lines=82> */
.L_x_681:
[----:B-1----:R-:W-:-:S04]  /*0520*/  IMAD R10, R10, c[0x0][0x1c0], R9 ;  /* 0x000070000a0a7a24 */ /* 0x002fc800078e0209 */
[----:B------:R-:W-:Y:S02]  /*0530*/  IMAD R27, R10, c[0x0][0x224], RZ ;  /* 0x000089000a1b7a24 */ /* 0x000fe400078e02ff */
.L_x_682:
        /* <DEDUP_REMOVED lines=162> */
.L_x_683:
        /* <DEDUP_REMOVED lines=10> */
.L_x_709:


//--------------------- .nv.shared._ZN5flash44flash_bwd_dq_dk_dv_loop_seqk_parallel_kernelI23Flash_bwd_kernel_traitsILi32ELi128ELi128ELi8ELi4ELi4ELi4ELb1ELb0EN7cutlass6half_tE19Flash_kernel_traitsILi32ELi128ELi128ELi8ES3_EELb0ELb1ELb0ELb0ELb0ELb0ELb0EEEvNS_16Flash_bwd_paramsE --------------------------
	.section	.nv.shared._ZN5flash44flash_bwd_dq_dk_dv_loop_seqk_parallel_kernelI23Flash_bwd_kernel_traitsILi32ELi128ELi128ELi8ELi4ELi4ELi4ELb1ELb0EN7cutlass6half_tE19Flash_kernel_traitsILi32ELi128ELi128ELi8ES3_EELb0ELb1ELb0ELb0ELb0ELb0ELb0EEEvNS_16Flash_bwd_paramsE,"aw",@nobits
	.sectionflags	@""
	.align	16


//--------------------- .nv.global                --------------------------
	.section	.nv.global,"aw",@nobits
.nv.global:
	.type		_ZN72_INTERNAL_e66dc272_36_flash_bwd_hdim32_fp16_causal_sm80_cu_ea41c527_33704cute1_E,@object
	.size		_ZN72_INTERNAL_e66dc272_36_flash_bwd_hdim32_fp16_causal_sm80_cu_ea41c527_33704cute1_E,(_ZN72_INTERNAL_e66dc272_36_flash_bwd_hdim32_fp16_causal_sm80_cu_ea41c527_33704cuda3std3__45__cpo6cbeginE - _ZN72_INTERNAL_e66dc272_36_flash_bwd_hdim32_fp16_causal_sm80_cu_ea41c527_33704cute1_E)
_ZN72_INTERNAL_e66dc272_36_flash_bwd_hdim32_fp16_causal_sm80_cu_ea41c527_33704cute1_E:
	.zero		1
	.type		_ZN72_INTERNAL_e66dc272_36_flash_bwd_hdim32_fp16_causal_sm80_cu_ea41c527_33704cuda3std3__45__cpo6cbeginE,@object
	.size		_ZN72_INTERNAL_e66dc272_36_flash_bwd_hdim32_fp16_causal_sm80_cu_ea41c527_33704cuda3std3__45__cpo6cbeginE,(_ZN72_INTERNAL_e66dc272_36_flash_bwd_hdim32_fp16_causal_sm80_cu_ea41c527_33704cuda3std3__48in_placeE - _ZN72_INTERNAL_e66dc272_36_flash_bwd_hdim32_fp16_causal_sm80_cu_ea41c527_33704cuda3std3__45__cpo6cbeginE)
_ZN72_INTERNAL_e66dc272_36_flash_bwd_hdim32_fp16_causal_sm80_cu_ea41c527_33704cuda3std3__45__cpo6cbeginE:
	.zero		1
	.type		_ZN72_INTERNAL_e66dc272_36_flash_bwd_hdim32_fp16_causal_sm80_cu_ea41c527_33704cuda3std3__48in_placeE,@object
	.size		_ZN72_INTERNAL_e66dc272_36_flash_bwd_hdim32_fp16_causal_sm80_cu_ea41c527_33704cuda3std3__48in_placeE,(_ZN72_INTERNAL_e66dc272_36_flash_bwd_hdim32_fp16_causal_sm80_cu_ea41c527_33704cuda3std6ranges3__45__cpo9iter_moveE - _ZN72_INTERNAL_e66dc272_36_flash_bwd_hdim32_fp16_causal_sm80_cu_ea41c527_33704cuda3std3__48in_placeE)
_ZN72_INTERNAL_e66dc272_36_flash_bwd_hdim32_fp16_causal_sm80_cu_ea41c527_33704cuda3std3__48in_placeE:
	.zero		1
	.type		_ZN72_INTERNAL_e66dc272_36_flash_bwd_hdim32_fp16_causal_sm80_cu_ea41c527_33704cuda3std6ranges3__45__cpo9iter_moveE,@object
	.size		_ZN72_INTERNAL_e66dc272_36_flash_bwd_hdim32_fp16_causal_sm80_cu_ea41c527_33704cuda3std6ranges3__45__cpo9iter_moveE,(_ZN72_INTERNAL_e66dc272_36_flash_bwd_hdim32_fp16_causal_sm80_cu_ea41c527_33704cuda3std3__45__cpo5beginE - _ZN72_INTERNAL_e66dc272_36_flash_bwd_hdim32_fp16_causal_sm80_cu_ea41c527_33704cuda3std6ranges3__45__cpo9iter_moveE)
_ZN72_INTERNAL_e66dc272_36_flash_bwd_hdim32_fp16_causal_sm80_cu_ea41c527_33704cuda3std6ranges3__45__cpo9iter_moveE:
	.zero		1
	.type		_ZN72_INTERNAL_e66dc272_36_flash_bwd_hdim32_fp16_causal_sm80_cu_ea41c527_33704cuda3std3__45__cpo5beginE,@object
	.size		_ZN72_INTERNAL_e66dc272_36_flash_bwd_hdim32_fp16_causal_sm80_cu_ea41c527_33704cuda3std3__45__cpo5beginE,(_ZN72_INTERNAL_e66dc272_36_flash_bwd_hdim32_fp16_causal_sm80_cu_ea41c527_33704cuda3std3__474_GLOBAL__N__e66dc272_36_flash_bwd_hdim32_fp16_causal_sm80_cu_ea41c527_33706ignoreE - _ZN72_INTERNAL_e66dc272_36_flash_bwd_hdim32_fp16_causal_sm80_cu_ea41c527_33704cuda3std3__45__cpo5beginE)
_ZN72_INTERNAL_e66dc272_36_flash_bwd_hdim32_fp16_causal_sm80_cu_ea41c527_33704cuda3std3__45__cpo5beginE:
	.zero		1
	.type		_ZN72_INTERNAL_e66dc272_36_flash_bwd_hdim32_fp16_causal_sm80_cu_ea41c527_33704cuda3std3__474_GLOBAL__N__e66dc272_36_flash_bwd_hdim32_fp16_causal_sm80_cu_ea41c527_33706ignoreE,@object
	.size		_ZN72_INTERNAL_e66dc272_36_flash_bwd_hdim32_fp16_causal_sm80_cu_ea41c527_33704cuda3std3__474_GLOBAL__N__e66dc272_36_flash_bwd_hdim32_fp16_causal_sm80_cu_ea41c527_33706ignoreE,(_ZN72_INTERNAL_e66dc272_36_flash_bwd_hdim32_fp16_causal_sm80_cu_ea41c527_33704cute7productE - _ZN72_INTERNAL_e66dc272_36_flash_bwd_hdim32_fp16_causal_sm80_cu_ea41c527_33704cuda3std3__474_GLOBAL__N__e66dc272_36_flash_bwd_hdim32_fp16_causal_sm80_cu_ea41c527_33706ignoreE)
_ZN72_INTERNAL_e66dc272_36_flash_bwd_hdim32_fp16_causal_sm80_cu_ea41c527_33704cuda3std3__474_GLOBAL__N__e66dc272_36_flash_bwd_hdim32_fp16_causal_sm80_cu_ea41c527_33706ignoreE:
	.zero		1
	.type		_ZN72_INTERNAL_e66dc272_36_flash_bwd_hdim32_fp16_causal_sm80_cu_ea41c527_33704cute7productE,@object
	.size		_ZN72_INTERNAL_e66dc272_36_flash_bwd_hdim32_fp16_causal_sm80_cu_ea41c527_33704cute7productE,(_ZN72_INTERNAL_e66dc272_36_flash_bwd_hdim32_fp16_causal_sm80_cu_ea41c527_33704cuda3std3__45__cpo3endE - _ZN72_INTERNAL_e66dc272_36_flash_bwd_hdim32_fp16_causal_sm80_cu_ea41c527_33704cute7productE)
_ZN72_INTERNAL_e66dc272_36_flash_bwd_hdim32_fp16_causal_sm80_cu_ea41c527_33704cute7productE:
	.zero		1
	.type		_ZN72_INTERNAL_e66dc272_36_flash_bwd_hdim32_fp16_causal_sm80_cu_ea41c527_33704cuda3std3__45__cpo3endE,@object
	.size		_ZN72_INTERNAL_e66dc272_36_flash_bwd_hdim32_fp16_causal_sm80_cu_ea41c527_33704cuda3std3__45__cpo3endE,(_ZN72_INTERNAL_e66dc272_36_flash_bwd_hdim32_fp16_causal_sm80_cu_ea41c527_33704cuda3std3__419piecewise_constructE - _ZN72_INTERNAL_e66dc272_36_flash_bwd_hdim32_fp16_causal_sm80_cu_ea41c527_33704cuda3std3__45__cpo3endE)
_ZN72_INTERNAL_e66dc272_36_flash_bwd_hdim32_fp16_causal_sm80_cu_ea41c527_33704cuda3std3__45__cpo3endE:
	.zero		1
	.type		_ZN72_INTERNAL_e66dc272_36_flash_bwd_hdim32_fp16_causal_sm80_cu_ea41c527_33704cuda3std3__419piecewise_constructE,@object
	.size		_ZN72_INTERNAL_e66dc272_36_flash_bwd_hdim32_fp16_causal_sm80_cu_ea41c527_33704cuda3std3__419piecewise_constructE,(_ZN72_INTERNAL_e66dc272_36_flash_bwd_hdim32_fp16_causal_sm80_cu_ea41c527_33704cuda3std3__45__cpo4cendE - _ZN72_INTERNAL_e66dc272_36_flash_bwd_hdim32_fp16_causal_sm80_cu_ea41c527_33704cuda3std3__419piecewise_constructE)
_ZN72_INTERNAL_e66dc272_36_flash_bwd_hdim32_fp16_causal_sm80_cu_ea41c527_33704cuda3std3__419piecewise_constructE:
	.zero		1
	.type		_ZN72_INTERNAL_e66dc272_36_flash_bwd_hdim32_fp16_causal_sm80_cu_ea41c527_33704cuda3std3__45__cpo4cendE,@object
	.size		_ZN72_INTERNAL_e66dc272_36_flash_bwd_hdim32_fp16_causal_sm80_cu_ea41c527_33704cuda3std3__45__cpo4cendE,(_ZN72_INTERNAL_e66dc272_36_flash_bwd_hdim32_fp16_causal_sm80_cu_ea41c527_33704cuda3std6ranges3__45__cpo4swapE - _ZN72_INTERNAL_e66dc272_36_flash_bwd_hdim32_fp16_causal_sm80_cu_ea41c527_33704cuda3std3__45__cpo4cendE)
_ZN72_INTERNAL_e66dc272_36_flash_bwd_hdim32_fp16_causal_sm80_cu_ea41c527_33704cuda3std3__45__cpo4cendE:
	.zero		1
	.type		_ZN72_INTERNAL_e66dc272_36_flash_bwd_hdim32_fp16_causal_sm80_cu_ea41c527_33704cuda3std6ranges3__45__cpo4swapE,@object
	.size		_ZN72_INTERNAL_e66dc272_36_flash_bwd_hdim32_fp16_causal_sm80_cu_ea41c527_33704cuda3std6ranges3__45__cpo4swapE,(.L_7 - _ZN72_INTERNAL_e66dc272_36_flash_bwd_hdim32_fp16_causal_sm80_cu_ea41c527_33704cuda3std6ranges3__45__cpo4swapE)
_ZN72_INTERNAL_e66dc272_36_flash_bwd_hdim32_fp16_causal_sm80_cu_ea41c527_33704cuda3std6ranges3__45__cpo4swapE:
	.zero		1
.L_7:


//--------------------- .nv.shared._ZN5flash44flash_bwd_dq_dk_dv_loop_seqk_parallel_kernelI23Flash_bwd_kernel_traitsILi32ELi128ELi128ELi8ELi4ELi4ELi4ELb1ELb0EN7cutlass6half_tE19Flash_kernel_traitsILi32ELi128ELi128ELi8ES3_EELb0ELb1ELb0ELb0ELb1ELb1ELb0EEEvNS_16Flash_bwd_paramsE --------------------------
	.section	.nv.shared._ZN5flash44flash_bwd_dq_dk_dv_loop_seqk_parallel_kernelI23Flash_bwd_kernel_traitsILi32ELi128ELi128ELi8ELi4ELi4ELi4ELb1ELb0EN7cutlass6half_tE19Flash_kernel_traitsILi32ELi128ELi128ELi8ES3_EELb0ELb1ELb0ELb0ELb1ELb1ELb0EEEvNS_16Flash_bwd_paramsE,"aw",@nobits
	.sectionflags	@""
	.align	16


//--------------------- .nv.shared._ZN5flash44flash_bwd_dq_dk_dv_loop_seqk_parallel_kernelI23Flash_bwd_kernel_traitsILi32ELi128ELi128ELi8ELi4ELi4ELi4ELb1ELb0EN7cutlass6half_tE19Flash_kernel_traitsILi32ELi128ELi128ELi8ES3_EELb0ELb1ELb0ELb0ELb0ELb1ELb0EEEvNS_16Flash_bwd_paramsE --------------------------
	.section	.nv.shared._ZN5flash44flash_bwd_dq_dk_dv_loop_seqk_parallel_kernelI23Flash_bwd_kernel_traitsILi32ELi128ELi128ELi8ELi4ELi4ELi4ELb1ELb0EN7cutlass6half_tE19Flash_kernel_traitsILi32ELi128ELi128ELi8ES3_EELb0ELb1ELb0ELb0ELb0ELb1ELb0EEEvNS_16Flash_bwd_paramsE,"aw",@nobits
	.sectionflags	@""
	.align	16


//--------------------- .nv.shared._ZN5flash44flash_bwd_dq_dk_dv_loop_seqk_parallel_kernelI23Flash_bwd_kernel_traitsILi32ELi128ELi128ELi8ELi4ELi4ELi4ELb1ELb0EN7cutlass6half_tE19Flash_kernel_traitsILi32ELi128ELi128ELi8ES3_EELb0ELb1ELb0ELb1ELb0ELb0ELb0EEEvNS_16Flash_bwd_paramsE --------------------------
	.section	.nv.shared._ZN5flash44flash_bwd_dq_dk_dv_loop_seqk_parallel_kernelI23Flash_bwd_kernel_traitsILi32ELi128ELi128ELi8ELi4ELi4ELi4ELb1ELb0EN7cutlass6half_tE19Flash_kernel_traitsILi32ELi128ELi128ELi8ES3_EELb0ELb1ELb0ELb1ELb0ELb0ELb0EEEvNS_16Flash_bwd_paramsE,"aw",@nobits
	.sectionflags	@""
	.align	16


//--------------------- .nv.shared._ZN5flash27flash_bwd_convert_dq_kernelI23Flash_bwd_kernel_traitsILi32ELi128ELi128ELi8ELi4ELi4ELi4ELb1ELb0EN7cutlass6half_tE19Flash_kernel_traitsILi32ELi128ELi128ELi8ES3_EEEEvNS_16Flash_bwd_paramsEi --------------------------
	.section	.nv.shared._ZN5flash27flash_bwd_convert_dq_kernelI23Flash_bwd_kernel_traitsILi32ELi128ELi128ELi8ELi4ELi4ELi4ELb1ELb0EN7cutlass6half_tE19Flash_kernel_traitsILi32ELi128ELi128ELi8ES3_EEEEvNS_16Flash_bwd_paramsEi,"aw",@nobits
	.sectionflags	@""
	.align	16


//--------------------- .nv.shared._ZN5flash44flash_bwd_dq_dk_dv_loop_seqk_parallel_kernelI23Flash_bwd_kernel_traitsILi32ELi128ELi128ELi8ELi4ELi4ELi4ELb1ELb0EN7cutlass6half_tE19Flash_kernel_traitsILi32ELi128ELi128ELi8ES3_EELb1ELb1ELb0ELb0ELb0ELb0ELb0EEEvNS_16Flash_bwd_paramsE --------------------------
	.section	.nv.shared._ZN5flash44flash_bwd_dq_dk_dv_loop_seqk_parallel_kernelI23Flash_bwd_kernel_traitsILi32ELi128ELi128ELi8ELi4ELi4ELi4ELb1ELb0EN7cutlass6half_tE19Flash_kernel_traitsILi32ELi128ELi128ELi8ES3_EELb1ELb1ELb0ELb0ELb0ELb0ELb0EEEvNS_16Flash_bwd_paramsE,"aw",@nobits
	.sectionflags	@""
	.align	16


//--------------------- .nv.shared._ZN5flash44flash_bwd_dq_dk_dv_loop_seqk_parallel_kernelI23Flash_bwd_kernel_traitsILi32ELi128ELi128ELi8ELi4ELi4ELi4ELb1ELb0EN7cutlass6half_tE19Flash_kernel_traitsILi32ELi128ELi128ELi8ES3_EELb0ELb1ELb0ELb0ELb0ELb0ELb1EEEvNS_16Flash_bwd_paramsE --------------------------
	.section	.nv.shared._ZN5flash44flash_bwd_dq_dk_dv_loop_seqk_parallel_kernelI23Flash_bwd_kernel_traitsILi32ELi128ELi128ELi8ELi4ELi4ELi4ELb1ELb0EN7cutlass6half_tE19Flash_kernel_traitsILi32ELi128ELi128ELi8ES3_EELb0ELb1ELb0ELb0ELb0ELb0ELb1EEEvNS_16Flash_bwd_paramsE,"aw",@nobits
	.sectionflags	@""
	.align	16


//--------------------- .nv.shared._ZN5flash44flash_bwd_dq_dk_dv_loop_seqk_parallel_kernelI23Flash_bwd_kernel_traitsILi32ELi128ELi128ELi8ELi4ELi4ELi4ELb1ELb0EN7cutlass6half_tE19Flash_kernel_traitsILi32ELi128ELi128ELi8ES3_EELb1ELb1ELb0ELb0ELb1ELb1ELb0EEEvNS_16Flash_bwd_paramsE --------------------------
	.section	.nv.shared._ZN5flash44flash_bwd_dq_dk_dv_loop_seqk_parallel_kernelI23Flash_bwd_kernel_traitsILi32ELi128ELi128ELi8ELi4ELi4ELi4ELb1ELb0EN7cutlass6half_tE19Flash_kernel_traitsILi32ELi128ELi128ELi8ES3_EELb1ELb1ELb0ELb0ELb1ELb1ELb0EEEvNS_16Flash_bwd_paramsE,"aw",@nobits
	.sectionflags	@""
	.align	16


//--------------------- .nv.shared._ZN5flash44flash_bwd_dq_dk_dv_loop_seqk_parallel_kernelI23Flash_bwd_kernel_traitsILi32ELi128ELi128ELi8ELi4ELi4ELi4ELb1ELb0EN7cutlass6half_tE19Flash_kernel_traitsILi32ELi128ELi128ELi8ES3_EELb0ELb1ELb0ELb0ELb1ELb1ELb1EEEvNS_16Flash_bwd_paramsE --------------------------
	.section	.nv.shared._ZN5flash44flash_bwd_dq_dk_dv_loop_seqk_parallel_kernelI23Flash_bwd_kernel_traitsILi32ELi128ELi128ELi8ELi4ELi4ELi4ELb1ELb0EN7cutlass6half_tE19Flash_kernel_traitsILi32ELi128ELi128ELi8ES3_EELb0ELb1ELb0ELb0ELb1ELb1ELb1EEEvNS_16Flash_bwd_paramsE,"aw",@nobits
	.sectionflags	@""
	.align	16


//--------------------- .nv.shared._ZN5flash44flash_bwd_dq_dk_dv_loop_seqk_parallel_kernelI23Flash_bwd_kernel_traitsILi32ELi128ELi128ELi8ELi4ELi4ELi4ELb1ELb0EN7cutlass6half_tE19Flash_kernel_traitsILi32ELi128ELi128ELi8ES3_EELb1ELb1ELb0ELb0ELb0ELb1ELb0EEEvNS_16Flash_bwd_paramsE --------------------------
	.section	.nv.shared._ZN5flash44flash_bwd_dq_dk_dv_loop_seqk_parallel_kernelI23Flash_bwd_kernel_traitsILi32ELi128ELi128ELi8ELi4ELi4ELi4ELb1ELb0EN7cutlass6half_tE19Flash_kernel_traitsILi32ELi128ELi128ELi8ES3_EELb1ELb1ELb0ELb0ELb0ELb1ELb0EEEvNS_16Flash_bwd_paramsE,"aw",@nobits
	.sectionflags	@""
	.align	16


//--------------------- .nv.shared._ZN5flash44flash_bwd_dq_dk_dv_loop_seqk_parallel_kernelI23Flash_bwd_kernel_traitsILi32ELi128ELi128ELi8ELi4ELi4ELi4ELb1ELb0EN7cutlass6half_tE19Flash_kernel_traitsILi32ELi128ELi128ELi8ES3_EELb0ELb1ELb0ELb0ELb0ELb1ELb1EEEvNS_16Flash_bwd_paramsE --------------------------
	.section	.nv.shared._ZN5flash44flash_bwd_dq_dk_dv_loop_seqk_parallel_kernelI23Flash_bwd_kernel_traitsILi32ELi128ELi128ELi8ELi4ELi4ELi4ELb1ELb0EN7cutlass6half_tE19Flash_kernel_traitsILi32ELi128ELi128ELi8ES3_EELb0ELb1ELb0ELb0ELb0ELb1ELb1EEEvNS_16Flash_bwd_paramsE,"aw",@nobits
	.sectionflags	@""
	.align	16


//--------------------- .nv.shared._ZN5flash44flash_bwd_dq_dk_dv_loop_seqk_parallel_kernelI23Flash_bwd_kernel_traitsILi32ELi128ELi128ELi8ELi4ELi4ELi4ELb1ELb0EN7cutlass6half_tE19Flash_kernel_traitsILi32ELi128ELi128ELi8ES3_EELb1ELb1ELb0ELb1ELb0ELb0ELb0EEEvNS_16Flash_bwd_paramsE --------------------------
	.section	.nv.shared._ZN5flash44flash_bwd_dq_dk_dv_loop_seqk_parallel_kernelI23Flash_bwd_kernel_traitsILi32ELi128ELi128ELi8ELi4ELi4ELi4ELb1ELb0EN7cutlass6half_tE19Flash_kernel_traitsILi32ELi128ELi128ELi8ES3_EELb1ELb1ELb0ELb1ELb0ELb0ELb0EEEvNS_16Flash_bwd_paramsE,"aw",@nobits
	.sectionflags	@""
	.align	16


//--------------------- .nv.shared._ZN5flash44flash_bwd_dq_dk_dv_loop_seqk_parallel_kernelI23Flash_bwd_kernel_traitsILi32ELi128ELi128ELi8ELi4ELi4ELi4ELb1ELb0EN7cutlass6half_tE19Flash_kernel_traitsILi32ELi128ELi128ELi8ES3_EELb0ELb1ELb0ELb1ELb0ELb0ELb1EEEvNS_16Flash_bwd_paramsE --------------------------
	.section	.nv.shared._ZN5flash44flash_bwd_dq_dk_dv_loop_seqk_parallel_kernelI23Flash_bwd_kernel_traitsILi32ELi128ELi128ELi8ELi4ELi4ELi4ELb1ELb0EN7cutlass6half_tE19Flash_kernel_traitsILi32ELi128ELi128ELi8ES3_EELb0ELb1ELb0ELb1ELb0ELb0ELb1EEEvNS_16Flash_bwd_paramsE,"aw",@nobits
	.sectionflags	@""
	.align	16


//--------------------- .nv.shared._ZN5flash25flash_bwd_dot_do_o_kernelILb0E23Flash_bwd_kernel_traitsILi32ELi128ELi128ELi8ELi4ELi4ELi4ELb1ELb0EN7cutlass6half_tE19Flash_kernel_traitsILi32ELi128ELi128ELi8ES3_EEEEvNS_16Flash_bwd_paramsE --------------------------
	.section	.nv.shared._ZN5flash25flash_bwd_dot_do_o_kernelILb0E23Flash_bwd_kernel_traitsILi32ELi128ELi128ELi8ELi4ELi4ELi4ELb1ELb0EN7cutlass6half_tE19Flash_kernel_traitsILi32ELi128ELi128ELi8ES3_EEEEvNS_16Flash_bwd_paramsE,"aw",@nobits
	.sectionflags	@""
	.align	16


//--------------------- .nv.shared._ZN5flash25flash_bwd_dot_do_o_kernelILb1E23Flash_bwd_kernel_traitsILi32ELi128ELi128ELi8ELi4ELi4ELi4ELb1ELb0EN7cutlass6half_tE19Flash_kernel_traitsILi32ELi128ELi128ELi8ES3_EEEEvNS_16Flash_bwd_paramsE --------------------------
	.section	.nv.shared._ZN5flash25flash_bwd_dot_do_o_kernelILb1E23Flash_bwd_kernel_traitsILi32ELi128ELi128ELi8ELi4ELi4ELi4ELb1ELb0EN7cutlass6half_tE19Flash_kernel_traitsILi32ELi128ELi128ELi8ES3_EEEEvNS_16Flash_bwd_paramsE,"aw",@nobits
	.sectionflags	@""
	.align	16


//--------------------- .nv.shared._ZN5flash27flash_bwd_convert_dq_kernelI23Flash_bwd_kernel_traitsILi32ELi128ELi128ELi8ELi4ELi4ELi4ELb0ELb0EN7cutlass6half_tE19Flash_kernel_traitsILi32ELi128ELi128ELi8ES3_EEEEvNS_16Flash_bwd_paramsEi --------------------------
	.section	.nv.shared._ZN5flash27flash_bwd_convert_dq_kernelI23Flash_bwd_kernel_traitsILi32ELi128ELi128ELi8ELi4ELi4ELi4ELb0ELb0EN7cutlass6half_tE19Flash_kernel_traitsILi32ELi128ELi128ELi8ES3_EEEEvNS_16Flash_bwd_paramsEi,"aw",@nobits
	.sectionflags	@""
	.align	16


//--------------------- .nv.shared._ZN5flash44flash_bwd_dq_dk_dv_loop_seqk_parallel_kernelI23Flash_bwd_kernel_traitsILi32ELi128ELi128ELi8ELi4ELi4ELi4ELb0ELb0EN7cutlass6half_tE19Flash_kernel_traitsILi32ELi128ELi128ELi8ES3_EELb1ELb1ELb0ELb0ELb0ELb0ELb0EEEvNS_16Flash_bwd_paramsE --------------------------
	.section	.nv.shared._ZN5flash44flash_bwd_dq_dk_dv_loop_seqk_parallel_kernelI23Flash_bwd_kernel_traitsILi32ELi128ELi128ELi8ELi4ELi4ELi4ELb0ELb0EN7cutlass6half_tE19Flash_kernel_traitsILi32ELi128ELi128ELi8ES3_EELb1ELb1ELb0ELb0ELb0ELb0ELb0EEEvNS_16Flash_bwd_paramsE,"aw",@nobits
	.sectionflags	@""
	.align	16


//--------------------- .nv.shared._ZN5flash44flash_bwd_dq_dk_dv_loop_seqk_parallel_kernelI23Flash_bwd_kernel_traitsILi32ELi128ELi128ELi8ELi4ELi4ELi4ELb0ELb0EN7cutlass6half_tE19Flash_kernel_traitsILi32ELi128ELi128ELi8ES3_EELb0ELb1ELb0ELb0ELb0ELb0ELb1EEEvNS_16Flash_bwd_paramsE --------------------------
	.section	.nv.shared._ZN5flash44flash_bwd_dq_dk_dv_loop_seqk_parallel_kernelI23Flash_bwd_kernel_traitsILi32ELi128ELi128ELi8ELi4ELi4ELi4ELb0ELb0EN7cutlass6half_tE19Flash_kernel_traitsILi32ELi128ELi128ELi8ES3_EELb0ELb1ELb0ELb0ELb0ELb0ELb1EEEvNS_16Flash_bwd_paramsE,"aw",@nobits
	.sectionflags	@""
	.align	16


//--------------------- .nv.shared._ZN5flash44flash_bwd_dq_dk_dv_loop_seqk_parallel_kernelI23Flash_bwd_kernel_traitsILi32ELi128ELi128ELi8ELi4ELi4ELi4ELb0ELb0EN7cutlass6half_tE19Flash_kernel_traitsILi32ELi128ELi128ELi8ES3_EELb1ELb1ELb0ELb0ELb1ELb1ELb0EEEvNS_16Flash_bwd_paramsE --------------------------
	.section	.nv.shared._ZN5flash44flash_bwd_dq_dk_dv_loop_seqk_parallel_kernelI23Flash_bwd_kernel_traitsILi32ELi128ELi128ELi8ELi4ELi4ELi4ELb0ELb0EN7cutlass6half_tE19Flash_kernel_traitsILi32ELi128ELi128ELi8ES3_EELb1ELb1ELb0ELb0ELb1ELb1ELb0EEEvNS_16Flash_bwd_paramsE,"aw",@nobits
	.sectionflags	@""
	.align	16


//--------------------- .nv.shared._ZN5flash44flash_bwd_dq_dk_dv_loop_seqk_parallel_kernelI23Flash_bwd_kernel_traitsILi32ELi128ELi128ELi8ELi4ELi4ELi4ELb0ELb0EN7cutlass6half_tE19Flash_kernel_traitsILi32ELi128ELi128ELi8ES3_EELb0ELb1ELb0ELb0ELb1ELb1ELb1EEEvNS_16Flash_bwd_paramsE --------------------------
	.section	.nv.shared._ZN5flash44flash_bwd_dq_dk_dv_loop_seqk_parallel_kernelI23Flash_bwd_kernel_traitsILi32ELi128ELi128ELi8ELi4ELi4ELi4ELb0ELb0EN7cutlass6half_tE19Flash_kernel_traitsILi32ELi128ELi128ELi8ES3_EELb0ELb1ELb0ELb0ELb1ELb1ELb1EEEvNS_16Flash_bwd_paramsE,"aw",@nobits
	.sectionflags	@""
	.align	16


//--------------------- .nv.shared._ZN5flash44flash_bwd_dq_dk_dv_loop_seqk_parallel_kernelI23Flash_bwd_kernel_traitsILi32ELi128ELi128ELi8ELi4ELi4ELi4ELb0ELb0EN7cutlass6half_tE19Flash_kernel_traitsILi32ELi128ELi128ELi8ES3_EELb1ELb1ELb0ELb0ELb0ELb1ELb0EEEvNS_16Flash_bwd_paramsE --------------------------
	.section	.nv.shared._ZN5flash44flash_bwd_dq_dk_dv_loop_seqk_parallel_kernelI23Flash_bwd_kernel_traitsILi32ELi128ELi128ELi8ELi4ELi4ELi4ELb0ELb0EN7cutlass6half_tE19Flash_kernel_traitsILi32ELi128ELi128ELi8ES3_EELb1ELb1ELb0ELb0ELb0ELb1ELb0EEEvNS_16Flash_bwd_paramsE,"aw",@nobits
	.sectionflags	@""
	.align	16


//--------------------- .nv.shared._ZN5flash44flash_bwd_dq_dk_dv_loop_seqk_parallel_kernelI23Flash_bwd_kernel_traitsILi32ELi128ELi128ELi8ELi4ELi4ELi4ELb0ELb0EN7cutlass6half_tE19Flash_kernel_traitsILi32ELi128ELi128ELi8ES3_EELb0ELb1ELb0ELb0ELb0ELb1ELb1EEEvNS_16Flash_bwd_paramsE --------------------------
	.section	.nv.shared._ZN5flash44flash_bwd_dq_dk_dv_loop_seqk_parallel_kernelI23Flash_bwd_kernel_traitsILi32ELi128ELi128ELi8ELi4ELi4ELi4ELb0ELb0EN7cutlass6half_tE19Flash_kernel_traitsILi32ELi128ELi128ELi8ES3_EELb0ELb1ELb0ELb0ELb0ELb1ELb1EEEvNS_16Flash_bwd_paramsE,"aw",@nobits
	.sectionflags	@""
	.align	16


//--------------------- .nv.shared._ZN5flash44flash_bwd_dq_dk_dv_loop_seqk_parallel_kernelI23Flash_bwd_kernel_traitsILi32ELi128ELi128ELi8ELi4ELi4ELi4ELb0ELb0EN7cutlass6half_tE19Flash_kernel_traitsILi32ELi128ELi128ELi8ES3_EELb1ELb1ELb0ELb1ELb0ELb0ELb0EEEvNS_16Flash_bwd_paramsE --------------------------
	.section	.nv.shared._ZN5flash44flash_bwd_dq_dk_dv_loop_seqk_parallel_kernelI23Flash_bwd_kernel_traitsILi32ELi128ELi128ELi8ELi4ELi4ELi4ELb0ELb0EN7cutlass6half_tE19Flash_kernel_traitsILi32ELi128ELi128ELi8ES3_EELb1ELb1ELb0ELb1ELb0ELb0ELb0EEEvNS_16Flash_bwd_paramsE,"aw",@nobits
	.sectionflags	@""
	.align	16


//--------------------- .nv.shared._ZN5flash44flash_bwd_dq_dk_dv_loop_seqk_parallel_kernelI23Flash_bwd_kernel_traitsILi32ELi128ELi128ELi8ELi4ELi4ELi4ELb0ELb0EN7cutlass6half_tE19Flash_kernel_traitsILi32ELi128ELi128ELi8ES3_EELb0ELb1ELb0ELb1ELb0ELb0ELb1EEEvNS_16Flash_bwd_paramsE --------------------------
	.section	.nv.shared._ZN5flash44flash_bwd_dq_dk_dv_loop_seqk_parallel_kernelI23Flash_bwd_kernel_traitsILi32ELi128ELi128ELi8ELi4ELi4ELi4ELb0ELb0EN7cutlass6half_tE19Flash_kernel_traitsILi32ELi128ELi128ELi8ES3_EELb0ELb1ELb0ELb1ELb0ELb0ELb1EEEvNS_16Flash_bwd_paramsE,"aw",@nobits
	.sectionflags	@""
	.align	16


//--------------------- .nv.shared._ZN5flash25flash_bwd_dot_do_o_kernelILb0E23Flash_bwd_kernel_traitsILi32ELi128ELi128ELi8ELi4ELi4ELi4ELb0ELb0EN7cutlass6half_tE19Flash_kernel_traitsILi32ELi128ELi128ELi8ES3_EEEEvNS_16Flash_bwd_paramsE --------------------------
	.section	.nv.shared._ZN5flash25flash_bwd_dot_do_o_kernelILb0E23Flash_bwd_kernel_traitsILi32ELi128ELi128ELi8ELi4ELi4ELi4ELb0ELb0EN7cutlass6half_tE19Flash_kernel_traitsILi32ELi128ELi128ELi8ES3_EEEEvNS_16Flash_bwd_paramsE,"aw",@nobits
	.sectionflags	@""
	.align	16


//--------------------- .nv.shared._ZN5flash25flash_bwd_dot_do_o_kernelILb1E23Flash_bwd_kernel_traitsILi32ELi128ELi128ELi8ELi4ELi4ELi4ELb0ELb0EN7cutlass6half_tE19Flash_kernel_traitsILi32ELi128ELi128ELi8ES3_EEEEvNS_16Flash_bwd_paramsE --------------------------
	.section	.nv.shared._ZN5flash25flash_bwd_dot_do_o_kernelILb1E23Flash_bwd_kernel_traitsILi32ELi128ELi128ELi8ELi4ELi4ELi4ELb0ELb0EN7cutlass6half_tE19Flash_kernel_traitsILi32ELi128ELi128ELi8ES3_EEEEvNS_16Flash_bwd_paramsE,"aw",@nobits
	.sectionflags	@""
	.align	16
